	.target	sm_80

	.elftype	@"ET_EXEC"


//--------------------- .note.nv.tkinfo           --------------------------
	.section	.note.nv.tkinfo,"",@"SHT_NOTE"
	.sectionflags	@"SHF_NOTE_NV_TKINFO"
	.tkinfo
        /*0018*/ 	.word	0x00000002
        /*0030*/ 	.string	""
        /*0030*/ 	.string	"ptxas"
        /*0030*/ 	.string	"Cuda compilation tools, release 13.0, V13.0.88"
        /*0030*/ 	.string	"Build cuda_13.0.r13.0/compiler.36424714_0"
        /*0030*/ 	.string	"-v  -suppress-debug-info  -lineinfo  -arch sm_80 "



//--------------------- .note.nv.cuinfo           --------------------------
	.section	.note.nv.cuinfo,"",@"SHT_NOTE"
	.sectionflags	@"SHF_NOTE_NV_CUINFO"
        /*0018*/ 	.short	0x0002
        /*001a*/ 	.short	0x0050
        /*001c*/ 	.short	0x0082
	.zero		2


//--------------------- .nv.info                  --------------------------
	.section	.nv.info,"",@"SHT_CUDA_INFO"
	.align	4


	//----- nvinfo : EIATTR_REGCOUNT
	.align		4
        /*0000*/ 	.byte	0x04, 0x2f
        /*0002*/ 	.short	(.L_2 - .L_1)
	.align		4
.L_1:
        /*0004*/ 	.word	index@(attn_fwd)
        /*0008*/ 	.word	0x00000020


	//----- nvinfo : EIATTR_FRAME_SIZE
	.align		4
.L_2:
        /*000c*/ 	.byte	0x04, 0x11
        /*000e*/ 	.short	(.L_4 - .L_3)
	.align		4
.L_3:
        /*0010*/ 	.word	index@(attn_fwd)
        /*0014*/ 	.word	0x00001720


	//----- nvinfo : EIATTR_MIN_STACK_SIZE
	.align		4
.L_4:
        /*0018*/ 	.byte	0x04, 0x12
        /*001a*/ 	.short	(.L_6 - .L_5)
	.align		4
.L_5:
        /*001c*/ 	.word	index@(attn_fwd)
        /*0020*/ 	.word	0x00001720
.L_6:


//--------------------- .nv.info.attn_fwd         --------------------------
	.section	.nv.info.attn_fwd,"",@"SHT_CUDA_INFO"
	.sectionflags	@""
	.align	4


	//----- nvinfo : EIATTR_CUDA_API_VERSION
	.align		4
        /*0000*/ 	.byte	0x04, 0x37
        /*0002*/ 	.short	(.L_8 - .L_7)
.L_7:
        /*0004*/ 	.word	0x00000082


	//----- nvinfo : EIATTR_SW2861232_WAR
	.align		4
.L_8:
        /*0008*/ 	.byte	0x01, 0x35
	.zero		2


	//----- nvinfo : EIATTR_PARAM_CBANK
	.align		4
        /*000c*/ 	.byte	0x04, 0x0a
        /*000e*/ 	.short	(.L_10 - .L_9)
	.align		4
.L_9:
        /*0010*/ 	.word	index@(.nv.constant0.attn_fwd)
        /*0014*/ 	.short	0x0160
        /*0016*/ 	.short	0x0088


	//----- nvinfo : EIATTR_CBANK_PARAM_SIZE
	.align		4
.L_10:
        /*0018*/ 	.byte	0x03, 0x19
        /*001a*/ 	.short	0x0088


	//----- nvinfo : EIATTR_KPARAM_INFO
	.align		4
        /*001c*/ 	.byte	0x04, 0x17
        /*001e*/ 	.short	(.L_12 - .L_11)
.L_11:
        /*0020*/ 	.word	0x00000000
        /*0024*/ 	.short	0x0019
        /*0026*/ 	.short	0x0080
        /*0028*/ 	.byte	0x00, 0xf4, 0x21, 0x00


	//----- nvinfo : EIATTR_KPARAM_INFO
	.align		4
.L_12:
        /*002c*/ 	.byte	0x04, 0x17
        /*002e*/ 	.short	(.L_14 - .L_13)
.L_13:
        /*0030*/ 	.word	0x00000000
        /*0034*/ 	.short	0x0018
        /*0036*/ 	.short	0x0078
        /*0038*/ 	.byte	0x00, 0xf4, 0x21, 0x00


	//----- nvinfo : EIATTR_KPARAM_INFO
	.align		4
.L_14:
        /*003c*/ 	.byte	0x04, 0x17
        /*003e*/ 	.short	(.L_16 - .L_15)
.L_15:
        /*0040*/ 	.word	0x00000000
        /*0044*/ 	.short	0x0017
        /*0046*/ 	.short	0x0070
        /*0048*/ 	.byte	0x00, 0xf0, 0x11, 0x00


	//----- nvinfo : EIATTR_KPARAM_INFO
	.align		4
.L_16:
        /*004c*/ 	.byte	0x04, 0x17
        /*004e*/ 	.short	(.L_18 - .L_17)
.L_17:
        /*0050*/ 	.word	0x00000000
        /*0054*/ 	.short	0x0016
        /*0056*/ 	.short	0x006c
        /*0058*/ 	.byte	0x00, 0xf0, 0x11, 0x00


	//----- nvinfo : EIATTR_KPARAM_INFO
	.align		4
.L_18:
        /*005c*/ 	.byte	0x04, 0x17
        /*005e*/ 	.short	(.L_20 - .L_19)
.L_19:
        /*0060*/ 	.word	0x00000000
        /*0064*/ 	.short	0x0015
        /*0066*/ 	.short	0x0068
        /*0068*/ 	.byte	0x00, 0xf0, 0x11, 0x00


	//----- nvinfo : EIATTR_KPARAM_INFO
	.align		4
.L_20:
        /*006c*/ 	.byte	0x04, 0x17
        /*006e*/ 	.short	(.L_22 - .L_21)
.L_21:
        /*0070*/ 	.word	0x00000000
        /*0074*/ 	.short	0x0014
        /*0076*/ 	.short	0x0064
        /*0078*/ 	.byte	0x00, 0xf0, 0x11, 0x00


	//----- nvinfo : EIATTR_KPARAM_INFO
	.align		4
.L_22:
        /*007c*/ 	.byte	0x04, 0x17
        /*007e*/ 	.short	(.L_24 - .L_23)
.L_23:
        /*0080*/ 	.word	0x00000000
        /*0084*/ 	.short	0x0013
        /*0086*/ 	.short	0x0060
        /*0088*/ 	.byte	0x00, 0xf0, 0x11, 0x00


	//----- nvinfo : EIATTR_KPARAM_INFO
	.align		4
.L_24:
        /*008c*/ 	.byte	0x04, 0x17
        /*008e*/ 	.short	(.L_26 - .L_25)
.L_25:
        /*0090*/ 	.word	0x00000000
        /*0094*/ 	.short	0x0012
        /*0096*/ 	.short	0x005c
        /*0098*/ 	.byte	0x00, 0xf0, 0x11, 0x00


	//----- nvinfo : EIATTR_KPARAM_INFO
	.align		4
.L_26:
        /*009c*/ 	.byte	0x04, 0x17
        /*009e*/ 	.short	(.L_28 - .L_27)
.L_27:
        /*00a0*/ 	.word	0x00000000
        /*00a4*/ 	.short	0x0011
        /*00a6*/ 	.short	0x0058
        /*00a8*/ 	.byte	0x00, 0xf0, 0x11, 0x00


	//----- nvinfo : EIATTR_KPARAM_INFO
	.align		4
.L_28:
        /*00ac*/ 	.byte	0x04, 0x17
        /*00ae*/ 	.short	(.L_30 - .L_29)
.L_29:
        /*00b0*/ 	.word	0x00000000
        /*00b4*/ 	.short	0x0010
        /*00b6*/ 	.short	0x0054
        /*00b8*/ 	.byte	0x00, 0xf0, 0x11, 0x00


	//----- nvinfo : EIATTR_KPARAM_INFO
	.align		4
.L_30:
        /*00bc*/ 	.byte	0x04, 0x17
        /*00be*/ 	.short	(.L_32 - .L_31)
.L_31:
        /*00c0*/ 	.word	0x00000000
        /*00c4*/ 	.short	0x000f
        /*00c6*/ 	.short	0x0050
        /*00c8*/ 	.byte	0x00, 0xf0, 0x11, 0x00


	//----- nvinfo : EIATTR_KPARAM_INFO
	.align		4
.L_32:
        /*00cc*/ 	.byte	0x04, 0x17
        /*00ce*/ 	.short	(.L_34 - .L_33)
.L_33:
        /*00d0*/ 	.word	0x00000000
        /*00d4*/ 	.short	0x000e
        /*00d6*/ 	.short	0x004c
        /*00d8*/ 	.byte	0x00, 0xf0, 0x11, 0x00


	//----- nvinfo : EIATTR_KPARAM_INFO
	.align		4
.L_34:
        /*00dc*/ 	.byte	0x04, 0x17
        /*00de*/ 	.short	(.L_36 - .L_35)
.L_35:
        /*00e0*/ 	.word	0x00000000
        /*00e4*/ 	.short	0x000d
        /*00e6*/ 	.short	0x0048
        /*00e8*/ 	.byte	0x00, 0xf0, 0x11, 0x00


	//----- nvinfo : EIATTR_KPARAM_INFO
	.align		4
.L_36:
        /*00ec*/ 	.byte	0x04, 0x17
        /*00ee*/ 	.short	(.L_38 - .L_37)
.L_37:
        /*00f0*/ 	.word	0x00000000
        /*00f4*/ 	.short	0x000c
        /*00f6*/ 	.short	0x0044
        /*00f8*/ 	.byte	0x00, 0xf0, 0x11, 0x00


	//----- nvinfo : EIATTR_KPARAM_INFO
	.align		4
.L_38:
        /*00fc*/ 	.byte	0x04, 0x17
        /*00fe*/ 	.short	(.L_40 - .L_39)
.L_39:
        /*0100*/ 	.word	0x00000000
        /*0104*/ 	.short	0x000b
        /*0106*/ 	.short	0x0040
        /*0108*/ 	.byte	0x00, 0xf0, 0x11, 0x00


	//----- nvinfo : EIATTR_KPARAM_INFO
	.align		4
.L_40:
        /*010c*/ 	.byte	0x04, 0x17
        /*010e*/ 	.short	(.L_42 - .L_41)
.L_41:
        /*0110*/ 	.word	0x00000000
        /*0114*/ 	.short	0x000a
        /*0116*/ 	.short	0x003c
        /*0118*/ 	.byte	0x00, 0xf0, 0x11, 0x00


	//----- nvinfo : EIATTR_KPARAM_INFO
	.align		4
.L_42:
        /*011c*/ 	.byte	0x04, 0x17
        /*011e*/ 	.short	(.L_44 - .L_43)
.L_43:
        /*0120*/ 	.word	0x00000000
        /*0124*/ 	.short	0x0009
        /*0126*/ 	.short	0x0038
        /*0128*/ 	.byte	0x00, 0xf0, 0x11, 0x00


	//----- nvinfo : EIATTR_KPARAM_INFO
	.align		4
.L_44:
        /*012c*/ 	.byte	0x04, 0x17
        /*012e*/ 	.short	(.L_46 - .L_45)
.L_45:
        /*0130*/ 	.word	0x00000000
        /*0134*/ 	.short	0x0008
        /*0136*/ 	.short	0x0034
        /*0138*/ 	.byte	0x00, 0xf0, 0x11, 0x00


	//----- nvinfo : EIATTR_KPARAM_INFO
	.align		4
.L_46:
        /*013c*/ 	.byte	0x04, 0x17
        /*013e*/ 	.short	(.L_48 - .L_47)
.L_47:
        /*0140*/ 	.word	0x00000000
        /*0144*/ 	.short	0x0007
        /*0146*/ 	.short	0x0030
        /*0148*/ 	.byte	0x00, 0xf0, 0x11, 0x00


	//----- nvinfo : EIATTR_KPARAM_INFO
	.align		4
.L_48:
        /*014c*/ 	.byte	0x04, 0x17
        /*014e*/ 	.short	(.L_50 - .L_49)
.L_49:
        /*0150*/ 	.word	0x00000000
        /*0154*/ 	.short	0x0006
        /*0156*/ 	.short	0x002c
        /*0158*/ 	.byte	0x00, 0xf0, 0x11, 0x00


	//----- nvinfo : EIATTR_KPARAM_INFO
	.align		4
.L_50:
        /*015c*/ 	.byte	0x04, 0x17
        /*015e*/ 	.short	(.L_52 - .L_51)
.L_51:
        /*0160*/ 	.word	0x00000000
        /*0164*/ 	.short	0x0005
        /*0166*/ 	.short	0x0028
        /*0168*/ 	.byte	0x00, 0xf0, 0x11, 0x00


	//----- nvinfo : EIATTR_KPARAM_INFO
	.align		4
.L_52:
        /*016c*/ 	.byte	0x04, 0x17
        /*016e*/ 	.short	(.L_54 - .L_53)
.L_53:
        /*0170*/ 	.word	0x00000000
        /*0174*/ 	.short	0x0004
        /*0176*/ 	.short	0x0020
        /*0178*/ 	.byte	0x00, 0xf4, 0x21, 0x00


	//----- nvinfo : EIATTR_KPARAM_INFO
	.align		4
.L_54:
        /*017c*/ 	.byte	0x04, 0x17
        /*017e*/ 	.short	(.L_56 - .L_55)
.L_55:
        /*0180*/ 	.word	0x00000000
        /*0184*/ 	.short	0x0003
        /*0186*/ 	.short	0x0018
        /*0188*/ 	.byte	0x00, 0xf4, 0x21, 0x00


	//----- nvinfo : EIATTR_KPARAM_INFO
	.align		4
.L_56:
        /*018c*/ 	.byte	0x04, 0x17
        /*018e*/ 	.short	(.L_58 - .L_57)
.L_57:
        /*0190*/ 	.word	0x00000000
        /*0194*/ 	.short	0x0002
        /*0196*/ 	.short	0x0010
        /*0198*/ 	.byte	0x00, 0xf4, 0x21, 0x00


	//----- nvinfo : EIATTR_KPARAM_INFO
	.align		4
.L_58:
        /*019c*/ 	.byte	0x04, 0x17
        /*019e*/ 	.short	(.L_60 - .L_59)
.L_59:
        /*01a0*/ 	.word	0x00000000
        /*01a4*/ 	.short	0x0001
        /*01a6*/ 	.short	0x0008
        /*01a8*/ 	.byte	0x00, 0xf4, 0x21, 0x00


	//----- nvinfo : EIATTR_KPARAM_INFO
	.align		4
.L_60:
        /*01ac*/ 	.byte	0x04, 0x17
        /*01ae*/ 	.short	(.L_62 - .L_61)
.L_61:
        /*01b0*/ 	.word	0x00000000
        /*01b4*/ 	.short	0x0000
        /*01b6*/ 	.short	0x0000
        /*01b8*/ 	.byte	0x00, 0xf4, 0x21, 0x00


	//----- nvinfo : EIATTR_MAXREG_COUNT
	.align		4
.L_62:
        /*01bc*/ 	.byte	0x03, 0x1b
        /*01be*/ 	.short	0x0080


	//----- nvinfo : EIATTR_NUM_BARRIERS
	.align		4
        /*01c0*/ 	.byte	0x02, 0x4c
        /*01c2*/ 	.byte	0x01
	.zero		1


	//----- nvinfo : EIATTR_ANNOTATIONS
	.align		4
        /*01c4*/ 	.byte	0x04, 0x55
        /*01c6*/ 	.short	(.L_64 - .L_63)


	//   ....[0]....
.L_63:
        /*01c8*/ 	.word	0x00000001
        /*01cc*/ 	.byte	0xc0, 0x03, 0x00, 0x00, 0x01, 0x00, 0x00, 0x00, 0xd0, 0x03, 0x00, 0x00, 0x01, 0x00, 0x00, 0x00
        /* <DEDUP_REMOVED lines=1956> */
        /*7c1c*/ 	.byte	0xd0, 0xcd, 0x01, 0x00, 0x01, 0x00, 0x00, 0x00, 0xe0, 0xcd, 0x01, 0x00


	//----- nvinfo : EIATTR_MERCURY_ISA_VERSION
	.align		4
.L_64:
        /*7c28*/ 	.byte	0x03, 0x5f
        /*7c2a*/ 	.short	0x0000


	//----- nvinfo : EIATTR_COOP_GROUP_MASK_REGIDS
	.align		4
        /*7c2c*/ 	.byte	0x04, 0x29
        /*7c2e*/ 	.short	(.L_66 - .L_65)


	//   ....[0]....
.L_65:
        /*7c30*/ 	.word	0xffffffff


	//   ....[1]....
        /*7c34*/ 	.word	0xffffffff


	//   ....[2]....
        /*7c38*/ 	.word	0xffffffff


	//   ....[3]....
        /*7c3c*/ 	.word	0xffffffff


	//   ....[4]....
        /*7c40*/ 	.word	0xffffffff


	//   ....[5]....
        /*7c44*/ 	.word	0xffffffff


	//   ....[6]....
        /*7c48*/ 	.word	0xffffffff


	//   ....[7]....
        /*7c4c*/ 	.word	0xffffffff


	//----- nvinfo : EIATTR_COOP_GROUP_INSTR_OFFSETS
	.align		4
.L_66:
        /*7c50*/ 	.byte	0x04, 0x28
        /*7c52*/ 	.short	(.L_68 - .L_67)


	//   ....[0]....
.L_67:
        /*7c54*/ 	.word	0x0000e6e0


	//   ....[1]....
        /*7c58*/ 	.word	0x0000e700


	//   ....[2]....
        /*7c5c*/ 	.word	0x0000e720


	//   ....[3]....
        /*7c60*/ 	.word	0x0000e7c0


	//   ....[4]....
        /*7c64*/ 	.word	0x00018160


	//   ....[5]....
        /*7c68*/ 	.word	0x00018170


	//   ....[6]....
        /*7c6c*/ 	.word	0x00018310


	//   ....[7]....
        /*7c70*/ 	.word	0x00018320


	//----- nvinfo : EIATTR_EXIT_INSTR_OFFSETS
	.align		4
.L_68:
        /*7c74*/ 	.byte	0x04, 0x1c
        /*7c76*/ 	.short	(.L_70 - .L_69)


	//   ....[0]....
.L_69:
        /*7c78*/ 	.word	0x0001cf30


	//   ....[1]....
        /*7c7c*/ 	.word	0x0001d080


	//----- nvinfo : EIATTR_REQNTID
	.align		4
.L_70:
        /*7c80*/ 	.byte	0x04, 0x10
        /*7c82*/ 	.short	(.L_72 - .L_71)
.L_71:
        /*7c84*/ 	.word	0x00000200
        /*7c88*/ 	.word	0x00000001
        /*7c8c*/ 	.word	0x00000001
.L_72:


//--------------------- .nv.callgraph             --------------------------
	.section	.nv.callgraph,"",@"SHT_CUDA_CALLGRAPH"
	.align	4
	.sectionentsize	8
	.align		4
        /*0000*/ 	.word	0x00000000
	.align		4
        /*0004*/ 	.word	0xffffffff
	.align		4
        /*0008*/ 	.word	0x00000000
	.align		4
        /*000c*/ 	.word	0xfffffffe
	.align		4
        /*0010*/ 	.word	0x00000000
	.align		4
        /*0014*/ 	.word	0xfffffffd
	.align		4
        /*0018*/ 	.word	0x00000000
	.align		4
        /*001c*/ 	.word	0xfffffffc


//--------------------- .nv.rel.action            --------------------------
	.section	.nv.rel.action,"",@"SHT_CUDA_RELOCINFO"
	.align	8
	.sectionentsize	8
        /*0000*/ 	.byte	0x73, 0x00, 0x00, 0x00, 0x00, 0x00, 0x00, 0x00, 0x00, 0x00, 0x00, 0x11, 0x25, 0x00, 0x05, 0x36


//--------------------- .nv.constant4             --------------------------
	.section	.nv.constant4,"a",@progbits
	.align	8
	.align		8
.nv.constant4:
        /*0000*/ 	.dword	_$_str


//--------------------- .nv.constant0.attn_fwd    --------------------------
	.section	.nv.constant0.attn_fwd,"a",@progbits
	.sectionflags	@""
	.align	4
.nv.constant0.attn_fwd:
	.zero		488


//--------------------- .text.attn_fwd            --------------------------
	.section	.text.attn_fwd,"ax",@progbits
	.sectioninfo	@"SHI_REGISTERS=32"
	.align	128
        .global         attn_fwd
        .type           attn_fwd,@function
        .size           attn_fwd,(.L_x_4 - attn_fwd)
        .other          attn_fwd,@"STO_CUDA_ENTRY STV_DEFAULT"
attn_fwd:
.text.attn_fwd:
[----:B------:R-:W-:Y:S02]  /*0000*/  IMAD.MOV.U32 R1, RZ, RZ, c[0x0][0x28] ;  /* 0x00000a00ff017624 */ /* 0x000fe400078e00ff */
[----:B------:R-:W0:Y:S01]  /*0010*/  S2R R3, SR_CTAID.X ;  /* 0x0000000000037919 */ /* 0x000e220000002500 */
[----:B------:R-:W-:Y:S01]  /*0020*/  IMAD.MOV.U32 R4, RZ, RZ, c[0x0][0x198] ;  /* 0x00006600ff047624 */ /* 0x000fe200078e00ff */
[----:B------:R-:W-:Y:S01]  /*0030*/  ULDC.64 UR6, c[0x0][0x118] ;  /* 0x0000460000067ab9 */ /* 0x000fe20000000a00 */
[----:B------:R-:W-:Y:S01]  /*0040*/  IADD3 R1, R1, -0x1720, RZ ;  /* 0xffffe8e001017810 */ /* 0x000fe20007ffe0ff */
[----:B------:R-:W0:Y:S04]  /*0050*/  S2R R2, SR_TID.X ;  /* 0x0000000000027919 */ /* 0x000e280000002100 */
[----:B------:R-:W1:Y:S01]  /*0060*/  S2R R0, SR_CTAID.Y ;  /* 0x0000000000007919 */ /* 0x000e620000002600 */
[----:B0-----:R-:W-:Y:S02]  /*0070*/  PRMT R3, R2, 0x6540, R3 ;  /* 0x0000654002037816 */ /* 0x001fe40000000003 */
[----:B------:R-:W-:Y:S01]  /*0080*/  SHF.R.U32.HI R2, RZ, 0x8, R2 ;  /* 0x00000008ff027819 */ /* 0x000fe20000011602 */
[----:B-1----:R-:W-:-:S02]  /*0090*/  IMAD R0, R0, c[0x0][0x190], RZ ;  /* 0x0000640000007a24 */ /* 0x002fc400078e02ff */
[----:B------:R-:W-:Y:S01]  /*00a0*/  IMAD R3, R3, c[0x0][0x194], RZ ;  /* 0x0000650003037a24 */ /* 0x000fe200078e02ff */
[----:B------:R-:W-:Y:S01]  /*00b0*/  SGXT.U32 R6, R2, 0x1 ;  /* 0x000000010206781a */ /* 0x000fe20000000000 */
[C---:B------:R-:W-:Y:S02]  /*00c0*/  IMAD.SHL.U32 R2, R0.reuse, 0x2, RZ ;  /* 0x0000000200027824 */ /* 0x040fe400078e00ff */
[----:B------:R-:W-:Y:S01]  /*00d0*/  IMAD.HI R0, R0, 0x2, RZ ;  /* 0x0000000200007827 */ /* 0x000fe200078e02ff */
[----:B------:R-:W-:-:S03]  /*00e0*/  SHF.L.U32 R5, R3, 0x1, RZ ;  /* 0x0000000103057819 */ /* 0x000fc600000006ff */
[----:B------:R-:W-:Y:S01]  /*00f0*/  IMAD R7, R6, c[0x0][0x198], RZ ;  /* 0x0000660006077a24 */ /* 0x000fe200078e02ff */
[----:B------:R-:W-:Y:S01]  /*0100*/  IADD3 R2, P0, P1, R5, c[0x0][0x160], R2 ;  /* 0x0000580005027a10 */ /* 0x000fe2000791e002 */
[----:B------:R-:W-:-:S04]  /*0110*/  IMAD.HI R3, R3, 0x2, RZ ;  /* 0x0000000203037827 */ /* 0x000fc800078e02ff */
[C---:B------:R-:W-:Y:S01]  /*0120*/  IMAD R5, R4.reuse, 0x2, R7 ;  /* 0x0000000204057824 */ /* 0x040fe200078e0207 */
[----:B------:R-:W-:Y:S02]  /*0130*/  IADD3.X R0, R3, c[0x0][0x164], R0, P0, P1 ;  /* 0x0000590003007a10 */ /* 0x000fe400007e2400 */
[-C--:B------:R-:W-:Y:S01]  /*0140*/  LEA R16, P0, R7, R2.reuse, 0x1 ;  /* 0x0000000207107211 */ /* 0x080fe200078008ff */
[C---:B------:R-:W-:Y:S01]  /*0150*/  IMAD R3, R4.reuse, 0x2, R5 ;  /* 0x0000000204037824 */ /* 0x040fe200078e0205 */
[----:B------:R-:W-:Y:S02]  /*0160*/  LEA R8, P1, R5, R2, 0x1 ;  /* 0x0000000205087211 */ /* 0x000fe400078208ff */
[----:B------:R-:W-:Y:S02]  /*0170*/  LEA.HI.X.SX32 R17, R7, R0, 0x1, P0 ;  /* 0x0000000007117211 */ /* 0x000fe400000f0eff */
[----:B------:R-:W-:Y:S02]  /*0180*/  LEA R14, P0, R3, R2, 0x1 ;  /* 0x00000002030e7211 */ /* 0x000fe400078008ff */
[-C--:B------:R-:W-:Y:S01]  /*0190*/  LEA.HI.X.SX32 R9, R5, R0.reuse, 0x1, P1 ;  /* 0x0000000005097211 */ /* 0x080fe200008f0eff */
[----:B------:R0:W2:Y:S01]  /*01a0*/  LDG.E.U16 R20, [R16.64] ;  /* 0x0000000610147981 */ /* 0x0000a2000c1e1500 */
[----:B------:R-:W-:Y:S01]  /*01b0*/  LEA.HI.X.SX32 R15, R3, R0, 0x1, P0 ;  /* 0x00000000030f7211 */ /* 0x000fe200000f0eff */
[----:B------:R-:W-:-:S02]  /*01c0*/  IMAD R5, R4, 0x2, R3 ;  /* 0x0000000204057824 */ /* 0x000fc400078e0203 */
[----:B------:R1:W3:Y:S04]  /*01d0*/  LDG.E.U16 R19, [R8.64] ;  /* 0x0000000608137981 */ /* 0x0002e8000c1e1500 */
[----:B------:R4:W5:Y:S01]  /*01e0*/  LDG.E.U16 R14, [R14.64] ;  /* 0x000000060e0e7981 */ /* 0x000962000c1e1500 */
[C---:B------:R-:W-:Y:S02]  /*01f0*/  LEA R3, R4.reuse, R5, 0x1 ;  /* 0x0000000504037211 */ /* 0x040fe400078e08ff */
[-C--:B------:R-:W-:Y:S02]  /*0200*/  LEA R12, P0, R5, R2.reuse, 0x1 ;  /* 0x00000002050c7211 */ /* 0x080fe400078008ff */
[----:B------:R-:W-:Y:S01]  /*0210*/  LEA R10, P1, R3, R2, 0x1 ;  /* 0x00000002030a7211 */ /* 0x000fe200078208ff */
[----:B------:R-:W-:Y:S01]  /*0220*/  IMAD R7, R4, 0x2, R3 ;  /* 0x0000000204077824 */ /* 0x000fe200078e0203 */
[----:B------:R-:W-:-:S02]  /*0230*/  LEA.HI.X.SX32 R13, R5, R0, 0x1, P0 ;  /* 0x00000000050d7211 */ /* 0x000fc400000f0eff */
[----:B------:R-:W-:Y:S01]  /*0240*/  LEA.HI.X.SX32 R11, R3, R0, 0x1, P1 ;  /* 0x00000000030b7211 */ /* 0x000fe200008f0eff */
[C---:B------:R-:W-:Y:S01]  /*0250*/  IMAD R3, R4.reuse, 0x2, R7 ;  /* 0x0000000204037824 */ /* 0x040fe200078e0207 */
[C---:B------:R-:W-:Y:S01]  /*0260*/  LEA R6, P0, R7.reuse, R2, 0x1 ;  /* 0x0000000207067211 */ /* 0x040fe200078008ff */
[----:B------:R0:W5:Y:S02]  /*0270*/  LDG.E.U16 R12, [R12.64] ;  /* 0x000000060c0c7981 */ /* 0x000164000c1e1500 */
[----:B------:R-:W-:Y:S01]  /*0280*/  IMAD R5, R4, 0x2, R3 ;  /* 0x0000000204057824 */ /* 0x000fe200078e0203 */
[----:B------:R-:W-:Y:S01]  /*0290*/  LEA.HI.X.SX32 R7, R7, R0, 0x1, P0 ;  /* 0x0000000007077211 */ /* 0x000fe200000f0eff */
[----:B------:R4:W5:Y:S01]  /*02a0*/  LDG.E.U16 R18, [R10.64] ;  /* 0x000000060a127981 */ /* 0x000962000c1e1500 */
[----:B-1----:R-:W-:-:S04]  /*02b0*/  LEA R8, P0, R3, R2, 0x1 ;  /* 0x0000000203087211 */ /* 0x002fc800078008ff */
[----:B------:R-:W-:Y:S01]  /*02c0*/  LEA.HI.X.SX32 R9, R3, R0, 0x1, P0 ;  /* 0x0000000003097211 */ /* 0x000fe200000f0eff */
[----:B0-----:R0:W5:Y:S01]  /*02d0*/  LDG.E.U16 R13, [R6.64] ;  /* 0x00000006060d7981 */ /* 0x001162000c1e1500 */
[----:B------:R-:W-:-:S03]  /*02e0*/  LEA R3, R4, R5, 0x1 ;  /* 0x0000000504037211 */ /* 0x000fc600078e08ff */
[----:B------:R1:W5:Y:S01]  /*02f0*/  LDG.E.U16 R16, [R8.64] ;  /* 0x0000000608107981 */ /* 0x000362000c1e1500 */
[-C--:B----4-:R-:W-:Y:S01]  /*0300*/  LEA R10, P1, R3, R2.reuse, 0x1 ;  /* 0x00000002030a7211 */ /* 0x090fe200078208ff */
[C---:B------:R-:W-:Y:S01]  /*0310*/  IMAD R15, R4.reuse, 0x2, R3 ;  /* 0x00000002040f7824 */ /* 0x040fe200078e0203 */
[----:B0-----:R-:W-:Y:S02]  /*0320*/  LEA R6, P0, R5, R2, 0x1 ;  /* 0x0000000205067211 */ /* 0x001fe400078008ff */
[-C--:B------:R-:W-:Y:S02]  /*0330*/  LEA.HI.X.SX32 R11, R3, R0.reuse, 0x1, P1 ;  /* 0x00000000030b7211 */ /* 0x080fe400008f0eff */
[----:B------:R-:W-:Y:S02]  /*0340*/  LEA.HI.X.SX32 R7, R5, R0, 0x1, P0 ;  /* 0x0000000005077211 */ /* 0x000fe400000f0eff */
[----:B-1----:R-:W-:Y:S01]  /*0350*/  LEA R8, P0, R15, R2, 0x1 ;  /* 0x000000020f087211 */ /* 0x002fe200078008ff */
[----:B------:R-:W-:-:S02]  /*0360*/  IMAD R5, R4, 0x2, R15 ;  /* 0x0000000204057824 */ /* 0x000fc400078e020f */
[----:B------:R0:W4:Y:S01]  /*0370*/  LDG.E.U16 R17, [R6.64] ;  /* 0x0000000606117981 */ /* 0x000122000c1e1500 */
[----:B------:R-:W-:-:S03]  /*0380*/  LEA.HI.X.SX32 R9, R15, R0, 0x1, P0 ;  /* 0x000000000f097211 */ /* 0x000fc600000f0eff */
[----:B------:R1:W4:Y:S01]  /*0390*/  LDG.E.U16 R15, [R10.64] ;  /* 0x000000060a0f7981 */ /* 0x000322000c1e1500 */
[----:B0-----:R-:W-:-:S04]  /*03a0*/  LEA R6, P0, R5, R2, 0x1 ;  /* 0x0000000205067211 */ /* 0x001fc800078008ff */
[----:B------:R-:W-:Y:S01]  /*03b0*/  LEA.HI.X.SX32 R7, R5, R0, 0x1, P0 ;  /* 0x0000000005077211 */ /* 0x000fe200000f0eff */
[----:B--2---:R-:W-:Y:S04]  /*03c0*/  STL [R1+0x60], R20 ;  /* 0x0000601401007387 */ /* 0x004fe80000100800 */
[----:B---3--:R0:W-:Y:S04]  /*03d0*/  STL [R1+0x8c], R19 ;  /* 0x00008c1301007387 */ /* 0x0081e80000100800 */
[----:B-----5:R2:W-:Y:S04]  /*03e0*/  STL [R1+0xac], R14 ;  /* 0x0000ac0e01007387 */ /* 0x0205e80000100800 */
[----:B0-----:R0:W3:Y:S04]  /*03f0*/  LDG.E.U16 R19, [R8.64] ;  /* 0x0000000608137981 */ /* 0x0010e8000c1e1500 */
[----:B--2---:R2:W5:Y:S01]  /*0400*/  LDG.E.U16 R14, [R6.64] ;  /* 0x00000006060e7981 */ /* 0x004562000c1e1500 */
[----:B------:R-:W-:-:S05]  /*0410*/  IMAD R3, R4, 0x2, R5 ;  /* 0x0000000204037824 */ /* 0x000fca00078e0205 */
[----:B-1----:R-:W-:Y:S02]  /*0420*/  LEA R11, R4, R3, 0x1 ;  /* 0x00000003040b7211 */ /* 0x002fe400078e08ff */
[----:B0-----:R-:W-:-:S03]  /*0430*/  LEA R8, P0, R3, R2, 0x1 ;  /* 0x0000000203087211 */ /* 0x001fc600078008ff */
[C---:B------:R-:W-:Y:S01]  /*0440*/  IMAD R5, R4.reuse, 0x2, R11 ;  /* 0x0000000204057824 */ /* 0x040fe200078e020b */
[----:B------:R-:W-:Y:S02]  /*0450*/  LEA.HI.X.SX32 R9, R3, R0, 0x1, P0 ;  /* 0x0000000003097211 */ /* 0x000fe400000f0eff */
[-C--:B------:R-:W-:Y:S01]  /*0460*/  LEA R10, P1, R11, R2.reuse, 0x1 ;  /* 0x000000020b0a7211 */ /* 0x080fe200078208ff */
[C---:B------:R-:W-:Y:S01]  /*0470*/  IMAD R3, R4.reuse, 0x2, R5 ;  /* 0x0000000204037824 */ /* 0x040fe200078e0205 */
[----:B--2---:R-:W-:Y:S02]  /*0480*/  LEA R6, P0, R5, R2, 0x1 ;  /* 0x0000000205067211 */ /* 0x004fe400078008ff */
[-C--:B------:R-:W-:Y:S02]  /*0490*/  LEA.HI.X.SX32 R11, R11, R0.reuse, 0x1, P1 ;  /* 0x000000000b0b7211 */ /* 0x080fe400008f0eff */
[----:B------:R-:W-:Y:S01]  /*04a0*/  LEA.HI.X.SX32 R7, R5, R0, 0x1, P0 ;  /* 0x0000000005077211 */ /* 0x000fe200000f0eff */
[----:B------:R-:W-:Y:S01]  /*04b0*/  IMAD R5, R4, 0x2, R3 ;  /* 0x0000000204057824 */ /* 0x000fe200078e0203 */
[----:B------:R0:W-:Y:S04]  /*04c0*/  STL [R1+0xa8], R12 ;  /* 0x0000a80c01007387 */ /* 0x0001e80000100800 */
[----:B------:R1:W-:Y:S04]  /*04d0*/  STL [R1+0x58], R18 ;  /* 0x0000581201007387 */ /* 0x0003e80000100800 */
[----:B0-----:R0:W2:Y:S04]  /*04e0*/  LDG.E.U16 R12, [R8.64] ;  /* 0x00000006080c7981 */ /* 0x0010a8000c1e1500 */
[----:B-1----:R1:W2:Y:S01]  /*04f0*/  LDG.E.U16 R18, [R10.64] ;  /* 0x000000060a127981 */ /* 0x0022a2000c1e1500 */
[----:B0-----:R-:W-:-:S03]  /*0500*/  LEA R8, P0, R3, R2, 0x1 ;  /* 0x0000000203087211 */ /* 0x001fc600078008ff */
[----:B------:R0:W-:Y:S01]  /*0510*/  STL [R1+0x88], R13 ;  /* 0x0000880d01007387 */ /* 0x0001e20000100800 */
[----:B-1----:R-:W-:Y:S02]  /*0520*/  LEA R11, R4, R5, 0x1 ;  /* 0x00000005040b7211 */ /* 0x002fe400078e08ff */
[----:B------:R-:W-:-:S03]  /*0530*/  LEA.HI.X.SX32 R9, R3, R0, 0x1, P0 ;  /* 0x0000000003097211 */ /* 0x000fc600000f0eff */
[----:B------:R-:W-:Y:S01]  /*0540*/  IMAD R3, R4, 0x2, R11 ;  /* 0x0000000204037824 */ /* 0x000fe200078e020b */
[----:B0-----:R0:W2:Y:S01]  /*0550*/  LDG.E.U16 R13, [R6.64] ;  /* 0x00000006060d7981 */ /* 0x0010a2000c1e1500 */
[----:B------:R-:W-:-:S03]  /*0560*/  LEA R10, P1, R11, R2, 0x1 ;  /* 0x000000020b0a7211 */ /* 0x000fc600078208ff */
[----:B------:R1:W-:Y:S01]  /*0570*/  STL [R1+0xa4], R16 ;  /* 0x0000a41001007387 */ /* 0x0003e20000100800 */
[----:B0-----:R-:W-:-:S04]  /*0580*/  LEA R6, P0, R5, R2, 0x1 ;  /* 0x0000000205067211 */ /* 0x001fc800078008ff */
[-C--:B------:R-:W-:Y:S01]  /*0590*/  LEA.HI.X.SX32 R7, R5, R0.reuse, 0x1, P0 ;  /* 0x0000000005077211 */ /* 0x080fe200000f0eff */
[----:B-1----:R0:W2:Y:S01]  /*05a0*/  LDG.E.U16 R16, [R8.64] ;  /* 0x0000000608107981 */ /* 0x0020a2000c1e1500 */
[----:B------:R-:W-:Y:S01]  /*05b0*/  LEA.HI.X.SX32 R11, R11, R0, 0x1, P1 ;  /* 0x000000000b0b7211 */ /* 0x000fe200008f0eff */
[----:B------:R-:W-:Y:S02]  /*05c0*/  IMAD R5, R4, 0x2, R3 ;  /* 0x0000000204057824 */ /* 0x000fe400078e0203 */
[----:B----4-:R1:W-:Y:S01]  /*05d0*/  STL [R1+0xa0], R17 ;  /* 0x0000a01101007387 */ /* 0x0103e20000100800 */
[----:B0-----:R-:W-:-:S03]  /*05e0*/  LEA R8, P0, R3, R2, 0x1 ;  /* 0x0000000203087211 */ /* 0x001fc600078008ff */
[----:B------:R0:W-:Y:S01]  /*05f0*/  STL [R1+0x4c], R15 ;  /* 0x00004c0f01007387 */ /* 0x0001e20000100800 */
[----:B------:R-:W-:-:S03]  /*0600*/  LEA.HI.X.SX32 R9, R3, R0, 0x1, P0 ;  /* 0x0000000003097211 */ /* 0x000fc600000f0eff */
[----:B-1----:R1:W4:Y:S01]  /*0610*/  LDG.E.U16 R17, [R6.64] ;  /* 0x0000000606117981 */ /* 0x002322000c1e1500 */
[----:B------:R-:W-:-:S03]  /*0620*/  IMAD R3, R4, 0x2, R5 ;  /* 0x0000000204037824 */ /* 0x000fc600078e0205 */
[----:B------:R1:W4:Y:S04]  /*0630*/  LDG.E.U16 R20, [R8.64] ;  /* 0x0000000608147981 */ /* 0x000328000c1e1500 */
[----:B0-----:R0:W4:Y:S01]  /*0640*/  LDG.E.U16 R15, [R10.64] ;  /* 0x000000060a0f7981 */ /* 0x001122000c1e1500 */
[----:B-1----:R-:W-:-:S04]  /*0650*/  LEA R6, P0, R5, R2, 0x1 ;  /* 0x0000000205067211 */ /* 0x002fc800078008ff */
[----:B------:R-:W-:Y:S02]  /*0660*/  LEA.HI.X.SX32 R7, R5, R0, 0x1, P0 ;  /* 0x0000000005077211 */ /* 0x000fe400000f0eff */
[----:B------:R-:W-:-:S04]  /*0670*/  LEA R8, P0, R3, R2, 0x1 ;  /* 0x0000000203087211 */ /* 0x000fc800078008ff */
[----:B------:R-:W-:Y:S01]  /*0680*/  LEA.HI.X.SX32 R9, R3, R0, 0x1, P0 ;  /* 0x0000000003097211 */ /* 0x000fe200000f0eff */
[----:B---3--:R1:W-:Y:S04]  /*0690*/  STL [R1+0x80], R19 ;  /* 0x0000801301007387 */ /* 0x0083e80000100800 */
[----:B-----5:R3:W-:Y:S04]  /*06a0*/  STL [R1+0x9c], R14 ;  /* 0x00009c0e01007387 */ /* 0x0207e80000100800 */
[----:B-1----:R1:W5:Y:S04]  /*06b0*/  LDG.E.U16 R19, [R8.64] ;  /* 0x0000000608137981 */ /* 0x002368000c1e1500 */
[----:B---3--:R3:W5:Y:S01]  /*06c0*/  LDG.E.U16 R14, [R6.64] ;  /* 0x00000006060e7981 */ /* 0x008762000c1e1500 */
[----:B0-----:R-:W-:-:S05]  /*06d0*/  LEA R11, R4, R3, 0x1 ;  /* 0x00000003040b7211 */ /* 0x001fca00078e08ff */
[----:B------:R-:W-:-:S04]  /*06e0*/  IMAD R5, R4, 0x2, R11 ;  /* 0x0000000204057824 */ /* 0x000fc800078e020b */
[C---:B------:R-:W-:Y:S01]  /*06f0*/  IMAD R3, R4.reuse, 0x2, R5 ;  /* 0x0000000204037824 */ /* 0x040fe200078e0205 */
[-C--:B---3--:R-:W-:Y:S02]  /*0700*/  LEA R6, P0, R5, R2.reuse, 0x1 ;  /* 0x0000000205067211 */ /* 0x088fe400078008ff */
[----:B------:R-:W-:Y:S02]  /*0710*/  LEA R10, P1, R11, R2, 0x1 ;  /* 0x000000020b0a7211 */ /* 0x000fe400078208ff */
[-C--:B------:R-:W-:Y:S01]  /*0720*/  LEA.HI.X.SX32 R7, R5, R0.reuse, 0x1, P0 ;  /* 0x0000000005077211 */ /* 0x080fe200000f0eff */
[----:B--2---:R0:W-:Y:S01]  /*0730*/  STL [R1+0x98], R12 ;  /* 0x0000980c01007387 */ /* 0x0041e20000100800 */
[----:B------:R-:W-:Y:S02]  /*0740*/  LEA.HI.X.SX32 R11, R11, R0, 0x1, P1 ;  /* 0x000000000b0b7211 */ /* 0x000fe400008f0eff */
[C---:B-1----:R-:W-:Y:S01]  /*0750*/  LEA R8, P0, R3.reuse, R2, 0x1 ;  /* 0x0000000203087211 */ /* 0x042fe200078008ff */
[C---:B0-----:R-:W-:Y:S01]  /*0760*/  IMAD R12, R4.reuse, 0x2, R3 ;  /* 0x00000002040c7824 */ /* 0x041fe200078e0203 */
[----:B------:R0:W-:Y:S04]  /*0770*/  STL [R1+0x44], R18 ;  /* 0x0000441201007387 */ /* 0x0001e80000100800 */
[----:B------:R-:W-:Y:S01]  /*0780*/  LEA R5, R4, R12, 0x1 ;  /* 0x0000000c04057211 */ /* 0x000fe200078e08ff */
[----:B------:R1:W2:Y:S01]  /*0790*/  LDG.E.U16 R21, [R10.64] ;  /* 0x000000060a157981 */ /* 0x0002a2000c1e1500 */
[----:B------:R-:W-:-:S03]  /*07a0*/  LEA.HI.X.SX32 R9, R3, R0, 0x1, P0 ;  /* 0x0000000003097211 */ /* 0x000fc600000f0eff */
[----:B------:R3:W-:Y:S04]  /*07b0*/  STL [R1+0x78], R13 ;  /* 0x0000780d01007387 */ /* 0x0007e80000100800 */
[----:B0-----:R0:W2:Y:S01]  /*07c0*/  LDG.E.U16 R18, [R6.64] ;  /* 0x0000000606127981 */ /* 0x0010a2000c1e1500 */
[CC--:B-1----:R-:W-:Y:S01]  /*07d0*/  LEA R10, P1, R5.reuse, R2.reuse, 0x1 ;  /* 0x00000002050a7211 */ /* 0x0c2fe200078208ff */
[----:B---3--:R-:W-:Y:S01]  /*07e0*/  IMAD R13, R4, 0x2, R5 ;  /* 0x00000002040d7824 */ /* 0x008fe200078e0205 */
[----:B0-----:R-:W-:Y:S01]  /*07f0*/  LEA R6, P0, R12, R2, 0x1 ;  /* 0x000000020c067211 */ /* 0x001fe200078008ff */
[----:B------:R0:W-:Y:S02]  /*0800*/  STL [R1+0x94], R16 ;  /* 0x0000941001007387 */ /* 0x0001e40000100800 */
[----:B------:R-:W-:Y:S01]  /*0810*/  IMAD R3, R4, 0x2, R13 ;  /* 0x0000000204037824 */ /* 0x000fe200078e020d */
[----:B------:R-:W-:-:S02]  /*0820*/  LEA.HI.X.SX32 R11, R5, R0, 0x1, P1 ;  /* 0x00000000050b7211 */ /* 0x000fc400008f0eff */
[----:B------:R-:W-:Y:S01]  /*0830*/  LEA.HI.X.SX32 R7, R12, R0, 0x1, P0 ;  /* 0x000000000c077211 */ /* 0x000fe200000f0eff */
[----:B0-----:R0:W3:Y:S01]  /*0840*/  LDG.E.U16 R16, [R8.64] ;  /* 0x0000000608107981 */ /* 0x0010e2000c1e1500 */
[----:B------:R-:W-:-:S03]  /*0850*/  IMAD R12, R4, 0x2, R3 ;  /* 0x00000002040c7824 */ /* 0x000fc600078e0203 */
[----:B----4-:R1:W-:Y:S01]  /*0860*/  STL [R1+0x90], R17 ;  /* 0x0000901101007387 */ /* 0x0103e20000100800 */
[----:B0-----:R-:W-:-:S03]  /*0870*/  LEA R8, P0, R13, R2, 0x1 ;  /* 0x000000020d087211 */ /* 0x001fc600078008ff */
[----:B------:R-:W-:Y:S01]  /*0880*/  STL [R1+0x40], R15 ;  /* 0x0000400f01007387 */ /* 0x000fe20000100800 */
[----:B------:R-:W-:-:S03]  /*0890*/  LEA.HI.X.SX32 R9, R13, R0, 0x1, P0 ;  /* 0x000000000d097211 */ /* 0x000fc600000f0eff */
[----:B-1----:R0:W4:Y:S04]  /*08a0*/  LDG.E.U16 R17, [R6.64] ;  /* 0x0000000606117981 */ /* 0x002128000c1e1500 */
[----:B------:R1:W-:Y:S04]  /*08b0*/  STL [R1+0x74], R20 ;  /* 0x0000741401007387 */ /* 0x0003e80000100800 */
[----:B------:R5:W4:Y:S01]  /*08c0*/  LDG.E.U16 R23, [R8.64] ;  /* 0x0000000608177981 */ /* 0x000b22000c1e1500 */
[----:B0-----:R-:W-:-:S03]  /*08d0*/  LEA R6, P0, R3, R2, 0x1 ;  /* 0x0000000203067211 */ /* 0x001fc600078008ff */
[----:B-1----:R0:W4:Y:S01]  /*08e0*/  LDG.E.U16 R20, [R10.64] ;  /* 0x000000060a147981 */ /* 0x002122000c1e1500 */
[----:B------:R-:W-:-:S05]  /*08f0*/  LEA.HI.X.SX32 R7, R3, R0, 0x1, P0 ;  /* 0x0000000003077211 */ /* 0x000fca00000f0eff */
[----:B------:R1:W4:Y:S01]  /*0900*/  LDG.E.U16 R25, [R6.64] ;  /* 0x0000000606197981 */ /* 0x000322000c1e1500 */
[----:B0-----:R-:W-:-:S04]  /*0910*/  LEA R10, P0, R12, R2, 0x1 ;  /* 0x000000020c0a7211 */ /* 0x001fc800078008ff */
[----:B------:R-:W-:Y:S01]  /*0920*/  LEA.HI.X.SX32 R11, R12, R0, 0x1, P0 ;  /* 0x000000000c0b7211 */ /* 0x000fe200000f0eff */
[----:B-----5:R-:W-:Y:S04]  /*0930*/  STL [R1+0x84], R14 ;  /* 0x0000840e01007387 */ /* 0x020fe80000100800 */
[----:B------:R0:W-:Y:S04]  /*0940*/  STL [R1+0x7c], R19 ;  /* 0x00007c1301007387 */ /* 0x0001e80000100800 */
[----:B0-----:R0:W5:Y:S01]  /*0950*/  LDG.E.U16 R19, [R10.64] ;  /* 0x000000060a137981 */ /* 0x001162000c1e1500 */
[----:B------:R-:W-:-:S05]  /*0960*/  LEA R5, R4, R12, 0x1 ;  /* 0x0000000c04057211 */ /* 0x000fca00078e08ff */
[----:B------:R-:W-:-:S04]  /*0970*/  IMAD R15, R4, 0x2, R5 ;  /* 0x00000002040f7824 */ /* 0x000fc800078e0205 */
[C---:B------:R-:W-:Y:S01]  /*0980*/  IMAD R13, R4.reuse, 0x2, R15 ;  /* 0x00000002040d7824 */ /* 0x040fe200078e020f */
[-C--:B------:R-:W-:Y:S02]  /*0990*/  LEA R8, P1, R5, R2.reuse, 0x1 ;  /* 0x0000000205087211 */ /* 0x080fe400078208ff */
[----:B-1----:R-:W-:Y:S01]  /*09a0*/  LEA R6, P0, R15, R2, 0x1 ;  /* 0x000000020f067211 */ /* 0x002fe200078008ff */
[C---:B------:R-:W-:Y:S01]  /*09b0*/  IMAD R3, R4.reuse, 0x2, R13 ;  /* 0x0000000204037824 */ /* 0x040fe200078e020d */
[-C--:B------:R-:W-:Y:S02]  /*09c0*/  LEA.HI.X.SX32 R9, R5, R0.reuse, 0x1, P1 ;  /* 0x0000000005097211 */ /* 0x080fe400008f0eff */
[----:B------:R-:W-:Y:S02]  /*09d0*/  LEA.HI.X.SX32 R7, R15, R0, 0x1, P0 ;  /* 0x000000000f077211 */ /* 0x000fe400000f0eff */
[C---:B------:R-:W-:Y:S02]  /*09e0*/  LEA R14, R4.reuse, R3, 0x1 ;  /* 0x00000003040e7211 */ /* 0x040fe400078e08ff */
[C---:B0-----:R-:W-:Y:S01]  /*09f0*/  LEA R10, P0, R13.reuse, R2, 0x1 ;  /* 0x000000020d0a7211 */ /* 0x041fe200078008ff */
[----:B------:R0:W5:Y:S02]  /*0a00*/  LDG.E.U16 R22, [R6.64] ;  /* 0x0000000606167981 */ /* 0x000164000c1e1500 */
[C---:B------:R-:W-:Y:S01]  /*0a10*/  IMAD R5, R4.reuse, 0x2, R14 ;  /* 0x0000000204057824 */ /* 0x040fe200078e020e */
[----:B------:R-:W-:Y:S01]  /*0a20*/  LEA.HI.X.SX32 R11, R13, R0, 0x1, P0 ;  /* 0x000000000d0b7211 */ /* 0x000fe200000f0eff */
[----:B--2---:R1:W-:Y:S02]  /*0a30*/  STL [R1+0x34], R21 ;  /* 0x0000341501007387 */ /* 0x0043e40000100800 */
[----:B------:R-:W-:-:S02]  /*0a40*/  IMAD R12, R4, 0x2, R5 ;  /* 0x00000002040c7824 */ /* 0x000fc400078e0205 */
[----:B-1----:R1:W2:Y:S04]  /*0a50*/  LDG.E.U16 R21, [R8.64] ;  /* 0x0000000608157981 */ /* 0x0022a8000c1e1500 */
[----:B------:R0:W-:Y:S01]  /*0a60*/  STL [R1+0x70], R18 ;  /* 0x0000701201007387 */ /* 0x0001e20000100800 */
[----:B-1----:R-:W-:-:S04]  /*0a70*/  LEA R8, P0, R3, R2, 0x1 ;  /* 0x0000000203087211 */ /* 0x002fc800078008ff */
[----:B------:R-:W-:Y:S01]  /*0a80*/  LEA.HI.X.SX32 R9, R3, R0, 0x1, P0 ;  /* 0x0000000003097211 */ /* 0x000fe200000f0eff */
[----:B0-----:R0:W2:Y:S04]  /*0a90*/  LDG.E.U16 R18, [R10.64] ;  /* 0x000000060a127981 */ /* 0x0010a8000c1e1500 */
[----:B---3--:R-:W-:Y:S01]  /*0aa0*/  STL [R1+0x6c], R16 ;  /* 0x00006c1001007387 */ /* 0x008fe20000100800 */
[----:B------:R-:W-:Y:S01]  /*0ab0*/  IMAD R15, R4, 0x2, R12 ;  /* 0x00000002040f7824 */ /* 0x000fe200078e020c */
[----:B0-----:R-:W-:-:S04]  /*0ac0*/  LEA R10, P0, R5, R2, 0x1 ;  /* 0x00000002050a7211 */ /* 0x001fc800078008ff */
[----:B------:R-:W-:Y:S01]  /*0ad0*/  LEA.HI.X.SX32 R11, R5, R0, 0x1, P0 ;  /* 0x00000000050b7211 */ /* 0x000fe200000f0eff */
[----:B----4-:R-:W-:Y:S01]  /*0ae0*/  STL [R1+0x68], R17 ;  /* 0x0000681101007387 */ /* 0x010fe20000100800 */
[----:B------:R-:W-:-:S04]  /*0af0*/  LEA R6, P1, R14, R2, 0x1 ;  /* 0x000000020e067211 */ /* 0x000fc800078208ff */
[----:B------:R-:W-:-:S05]  /*0b00*/  LEA.HI.X.SX32 R7, R14, R0, 0x1, P1 ;  /* 0x000000000e077211 */ /* 0x000fca00008f0eff */
[----:B------:R0:W3:Y:S04]  /*0b10*/  LDG.E.U16 R24, [R6.64] ;  /* 0x0000000606187981 */ /* 0x0000e8000c1e1500 */
[----:B------:R1:W-:Y:S04]  /*0b20*/  STL [R1+0x30], R20 ;  /* 0x0000301401007387 */ /* 0x0003e80000100800 */
[----:B------:R4:W-:Y:S04]  /*0b30*/  STL [R1+0x64], R23 ;  /* 0x0000641701007387 */ /* 0x0009e80000100800 */
[----:B-1----:R1:W3:Y:S04]  /*0b40*/  LDG.E.U16 R20, [R8.64] ;  /* 0x0000000608147981 */ /* 0x0022e8000c1e1500 */
[----:B----4-:R4:W3:Y:S01]  /*0b50*/  LDG.E.U16 R23, [R10.64] ;  /* 0x000000060a177981 */ /* 0x0108e2000c1e1500 */
[----:B-1----:R-:W-:-:S04]  /*0b60*/  LEA R8, P0, R12, R2, 0x1 ;  /* 0x000000020c087211 */ /* 0x002fc800078008ff */
[----:B------:R-:W-:Y:S02]  /*0b70*/  LEA.HI.X.SX32 R9, R12, R0, 0x1, P0 ;  /* 0x000000000c097211 */ /* 0x000fe400000f0eff */
[C---:B----4-:R-:W-:Y:S01]  /*0b80*/  LEA R10, P0, R15.reuse, R2, 0x1 ;  /* 0x000000020f0a7211 */ /* 0x050fe200078008ff */
[----:B------:R-:W-:Y:S03]  /*0b90*/  STL [R1+0x5c], R25 ;  /* 0x00005c1901007387 */ /* 0x000fe60000100800 */
[----:B------:R-:W-:-:S05]  /*0ba0*/  LEA.HI.X.SX32 R11, R15, R0, 0x1, P0 ;  /* 0x000000000f0b7211 */ /* 0x000fca00000f0eff */
[----:B------:R1:W4:Y:S04]  /*0bb0*/  LDG.E.U16 R29, [R10.64] ;  /* 0x000000060a1d7981 */ /* 0x000328000c1e1500 */
[----:B-----5:R5:W-:Y:S04]  /*0bc0*/  STL [R1+0x54], R19 ;  /* 0x0000541301007387 */ /* 0x020be80000100800 */
[----:B-----5:R5:W4:Y:S01]  /*0bd0*/  LDG.E.U16 R19, [R8.64] ;  /* 0x0000000608137981 */ /* 0x020b22000c1e1500 */
[----:B------:R-:W-:-:S05]  /*0be0*/  LEA R13, R4, R15, 0x1 ;  /* 0x0000000f040d7211 */ /* 0x000fca00078e08ff */
[----:B------:R-:W-:-:S04]  /*0bf0*/  IMAD R16, R4, 0x2, R13 ;  /* 0x0000000204107824 */ /* 0x000fc800078e020d */
[----:B------:R-:W-:Y:S01]  /*0c00*/  IMAD R3, R4, 0x2, R16 ;  /* 0x0000000204037824 */ /* 0x000fe200078e0210 */
[----:B-----5:R-:W-:-:S03]  /*0c10*/  LEA R8, P0, R16, R2, 0x1 ;  /* 0x0000000210087211 */ /* 0x020fc600078008ff */
[----:B------:R-:W-:Y:S01]  /*0c20*/  IMAD R17, R4, 0x2, R3 ;  /* 0x0000000204117824 */ /* 0x000fe200078e0203 */
[----:B------:R-:W-:Y:S02]  /*0c30*/  LEA.HI.X.SX32 R9, R16, R0, 0x1, P0 ;  /* 0x0000000010097211 */ /* 0x000fe400000f0eff */
[C---:B-1----:R-:W-:Y:S02]  /*0c40*/  LEA R10, P0, R3.reuse, R2, 0x1 ;  /* 0x00000002030a7211 */ /* 0x042fe400078008ff */
[----:B------:R-:W-:Y:S01]  /*0c50*/  LEA R5, R4, R17, 0x1 ;  /* 0x0000001104057211 */ /* 0x000fe200078e08ff */
[----:B------:R1:W5:Y:S01]  /*0c60*/  LDG.E.U16 R28, [R8.64] ;  /* 0x00000006081c7981 */ /* 0x000362000c1e1500 */
[----:B------:R-:W-:-:S03]  /*0c70*/  LEA.HI.X.SX32 R11, R3, R0, 0x1, P0 ;  /* 0x00000000030b7211 */ /* 0x000fc600000f0eff */
[C---:B0-----:R-:W-:Y:S01]  /*0c80*/  IMAD R6, R4.reuse, 0x2, R5 ;  /* 0x0000000204067824 */ /* 0x041fe200078e0205 */
[-C--:B------:R-:W-:Y:S01]  /*0c90*/  LEA R12, P1, R13, R2.reuse, 0x1 ;  /* 0x000000020d0c7211 */ /* 0x080fe200078208ff */
[----:B------:R0:W5:Y:S02]  /*0ca0*/  LDG.E.U16 R27, [R10.64] ;  /* 0x000000060a1b7981 */ /* 0x000164000c1e1500 */
[C---:B------:R-:W-:Y:S01]  /*0cb0*/  IMAD R14, R4.reuse, 0x2, R6 ;  /* 0x00000002040e7824 */ /* 0x040fe200078e0206 */
[----:B-1----:R-:W-:Y:S02]  /*0cc0*/  LEA R8, P0, R17, R2, 0x1 ;  /* 0x0000000211087211 */ /* 0x002fe400078008ff */
[-C--:B------:R-:W-:Y:S02]  /*0cd0*/  LEA.HI.X.SX32 R13, R13, R0.reuse, 0x1, P1 ;  /* 0x000000000d0d7211 */ /* 0x080fe400008f0eff */
[----:B------:R-:W-:Y:S01]  /*0ce0*/  LEA.HI.X.SX32 R9, R17, R0, 0x1, P0 ;  /* 0x0000000011097211 */ /* 0x000fe200000f0eff */
[----:B------:R-:W-:Y:S01]  /*0cf0*/  IMAD R7, R4, 0x2, R14 ;  /* 0x0000000204077824 */ /* 0x000fe200078e020e */
[C---:B0-----:R-:W-:Y:S01]  /*0d00*/  LEA R10, P0, R6.reuse, R2, 0x1 ;  /* 0x00000002060a7211 */ /* 0x041fe200078008ff */
[----:B--2---:R-:W-:Y:S03]  /*0d10*/  STL [R1+0x2c], R21 ;  /* 0x00002c1501007387 */ /* 0x004fe60000100800 */
[----:B------:R-:W-:Y:S01]  /*0d20*/  LEA.HI.X.SX32 R11, R6, R0, 0x1, P0 ;  /* 0x00000000060b7211 */ /* 0x000fe200000f0eff */
[----:B------:R0:W-:Y:S01]  /*0d30*/  STL [R1+0x50], R22 ;  /* 0x0000501601007387 */ /* 0x0001e20000100800 */
[----:B------:R-:W-:-:S03]  /*0d40*/  LEA R15, R4, R7, 0x1 ;  /* 0x00000007040f7211 */ /* 0x000fc600078e08ff */
[----:B------:R1:W2:Y:S04]  /*0d50*/  LDG.E.U16 R26, [R8.64] ;  /* 0x00000006081a7981 */ /* 0x0002a8000c1e1500 */
[----:B0-----:R0:W2:Y:S01]  /*0d60*/  LDG.E.U16 R22, [R12.64] ;  /* 0x000000060c167981 */ /* 0x0010a2000c1e1500 */
[CC--:B-1----:R-:W-:Y:S02]  /*0d70*/  LEA R8, P0, R14.reuse, R2.reuse, 0x1 ;  /* 0x000000020e087211 */ /* 0x0c2fe400078008ff */
[C---:B0-----:R-:W-:Y:S02]  /*0d80*/  LEA R12, P1, R5.reuse, R2, 0x1 ;  /* 0x00000002050c7211 */ /* 0x041fe400078208ff */
[-C--:B------:R-:W-:Y:S02]  /*0d90*/  LEA.HI.X.SX32 R9, R14, R0.reuse, 0x1, P0 ;  /* 0x000000000e097211 */ /* 0x080fe400000f0eff */
[----:B------:R-:W-:-:S02]  /*0da0*/  LEA.HI.X.SX32 R13, R5, R0, 0x1, P1 ;  /* 0x00000000050d7211 */ /* 0x000fc400008f0eff */
[C---:B------:R-:W-:Y:S01]  /*0db0*/  LEA R14, P1, R15.reuse, R2, 0x1 ;  /* 0x000000020f0e7211 */ /* 0x040fe200078208ff */
[C---:B------:R-:W-:Y:S01]  /*0dc0*/  IMAD R21, R4.reuse, 0x2, R15 ;  /* 0x0000000204157824 */ /* 0x040fe200078e020f */
[----:B------:R-:W-:Y:S02]  /*0dd0*/  STL [R1+0x48], R18 ;  /* 0x0000481201007387 */ /* 0x000fe40000100800 */
[----:B------:R-:W-:Y:S02]  /*0de0*/  LEA.HI.X.SX32 R15, R15, R0, 0x1, P1 ;  /* 0x000000000f0f7211 */ /* 0x000fe400008f0eff */
[----:B------:R0:W5:Y:S04]  /*0df0*/  LDG.E.U16 R25, [R12.64] ;  /* 0x000000060c197981 */ /* 0x000168000c1e1500 */
[----:B---3--:R-:W-:Y:S04]  /*0e00*/  STL [R1+0x3c], R20 ;  /* 0x00003c1401007387 */ /* 0x008fe80000100800 */
[----:B------:R1:W-:Y:S04]  /*0e10*/  STL [R1+0x28], R24 ;  /* 0x0000281801007387 */ /* 0x0003e80000100800 */
[----:B------:R3:W-:Y:S01]  /*0e20*/  STL [R1+0x38], R23 ;  /* 0x0000381701007387 */ /* 0x0007e20000100800 */
[----:B0-----:R-:W-:Y:S01]  /*0e30*/  LEA R12, P0, R7, R2, 0x1 ;  /* 0x00000002070c7211 */ /* 0x001fe200078008ff */
[----:B------:R-:W-:-:S02]  /*0e40*/  IMAD R16, R4, 0x2, R21 ;  /* 0x0000000204107824 */ /* 0x000fc400078e0215 */
[----:B-1----:R0:W5:Y:S04]  /*0e50*/  LDG.E.U16 R24, [R10.64] ;  /* 0x000000060a187981 */ /* 0x002168000c1e1500 */
[----:B---3--:R1:W3:Y:S04]  /*0e60*/  LDG.E.U16 R23, [R8.64] ;  /* 0x0000000608177981 */ /* 0x0082e8000c1e1500 */
[----:B----4-:R-:W-:Y:S04]  /*0e70*/  STL [R1+0x24], R19 ;  /* 0x0000241301007387 */ /* 0x010fe80000100800 */
[----:B------:R4:W-:Y:S04]  /*0e80*/  STL [R1+0x20], R29 ;  /* 0x0000201d01007387 */ /* 0x0009e80000100800 */
[----:B----4-:R-:W4:Y:S04]  /*0e90*/  LDG.E.U16 R29, [R14.64] ;  /* 0x000000060e1d7981 */ /* 0x010f28000c1e1500 */
[----:B--2---:R-:W-:Y:S04]  /*0ea0*/  STL [R1+0x1c], R22 ;  /* 0x00001c1601007387 */ /* 0x004fe80000100800 */
[----:B-----5:R-:W-:Y:S04]  /*0eb0*/  STL [R1+0x18], R28 ;  /* 0x0000181c01007387 */ /* 0x020fe80000100800 */
[----:B----4-:R2:W-:Y:S04]  /*0ec0*/  STL [R1+0x644], R29 ;  /* 0x0006441d01007387 */ /* 0x0105e80000100800 */
[----:B--2---:R-:W2:Y:S04]  /*0ed0*/  LDL.LU R29, [R1+0x2c] ;  /* 0x00002c00011d7983 */ /* 0x004ea80000300800 */
[----:B--2---:R2:W-:Y:S04]  /*0ee0*/  STL [R1+0x648], R29 ;  /* 0x0006481d01007387 */ /* 0x0045e80000100800 */
[----:B--2---:R-:W2:Y:S04]  /*0ef0*/  LDL.LU R29, [R1+0x30] ;  /* 0x00003000011d7983 */ /* 0x004ea80000300800 */
[----:B------:R-:W-:Y:S01]  /*0f00*/  STL [R1+0x14], R27 ;  /* 0x0000141b01007387 */ /* 0x000fe20000100800 */
[----:B------:R-:W-:-:S02]  /*0f10*/  LEA.HI.X.SX32 R13, R7, R0, 0x1, P0 ;  /* 0x00000000070d7211 */ /* 0x000fc400000f0eff */
[----:B0-----:R-:W-:-:S03]  /*0f20*/  LEA R10, P0, R21, R2, 0x1 ;  /* 0x00000002150a7211 */ /* 0x001fc600078008ff */
[----:B------:R0:W4:Y:S04]  /*0f30*/  LDG.E.U16 R22, [R12.64] ;  /* 0x000000060c167981 */ /* 0x000128000c1e1500 */
[----:B--2---:R2:W-:Y:S04]  /*0f40*/  STL [R1+0x64c], R29 ;  /* 0x00064c1d01007387 */ /* 0x0045e80000100800 */
[----:B--2---:R-:W2:Y:S01]  /*0f50*/  LDL.LU R29, [R1+0x34] ;  /* 0x00003400011d7983 */ /* 0x004ea20000300800 */
[----:B------:R-:W-:Y:S02]  /*0f60*/  LEA.HI.X.SX32 R11, R21, R0, 0x1, P0 ;  /* 0x00000000150b7211 */ /* 0x000fe400000f0eff */
[----:B0-----:R-:W-:Y:S01]  /*0f70*/  LEA R12, P0, R16, R2, 0x1 ;  /* 0x00000002100c7211 */ /* 0x001fe200078008ff */
[----:B------:R-:W-:-:S02]  /*0f80*/  IMAD R3, R4, 0x2, R16 ;  /* 0x0000000204037824 */ /* 0x000fc400078e0210 */
[----:B------:R0:W5:Y:S01]  /*0f90*/  LDG.E.U16 R28, [R10.64] ;  /* 0x000000060a1c7981 */ /* 0x000162000c1e1500 */
[----:B------:R-:W-:-:S05]  /*0fa0*/  LEA.HI.X.SX32 R13, R16, R0, 0x1, P0 ;  /* 0x00000000100d7211 */ /* 0x000fca00000f0eff */
[----:B------:R0:W3:Y:S01]  /*0fb0*/  LDG.E.U16 R27, [R12.64] ;  /* 0x000000060c1b7981 */ /* 0x0000e2000c1e1500 */
[----:B------:R-:W-:-:S05]  /*0fc0*/  LEA R18, R4, R3, 0x1 ;  /* 0x0000000304127211 */ /* 0x000fca00078e08ff */
[----:B------:R-:W-:-:S04]  /*0fd0*/  IMAD R20, R4, 0x2, R18 ;  /* 0x0000000204147824 */ /* 0x000fc800078e0212 */
[----:B------:R-:W-:-:S04]  /*0fe0*/  IMAD R5, R4, 0x2, R20 ;  /* 0x0000000204057824 */ /* 0x000fc800078e0214 */
[----:B------:R-:W-:-:S05]  /*0ff0*/  IMAD R6, R4, 0x2, R5 ;  /* 0x0000000204067824 */ /* 0x000fca00078e0205 */
[C---:B------:R-:W-:Y:S01]  /*1000*/  LEA R17, R4.reuse, R6, 0x1 ;  /* 0x0000000604117211 */ /* 0x040fe200078e08ff */
[----:B--2---:R2:W-:Y:S04]  /*1010*/  STL [R1+0x650], R29 ;  /* 0x0006501d01007387 */ /* 0x0045e80000100800 */
[----:B--2---:R-:W2:Y:S01]  /*1020*/  LDL.LU R29, [R1+0x40] ;  /* 0x00004000011d7983 */ /* 0x004ea20000300800 */
[----:B------:R-:W-:-:S04]  /*1030*/  IMAD R19, R4, 0x2, R17 ;  /* 0x0000000204137824 */ /* 0x000fc800078e0211 */
[----:B------:R-:W-:-:S04]  /*1040*/  IMAD R7, R4, 0x2, R19 ;  /* 0x0000000204077824 */ /* 0x000fc800078e0213 */
[----:B-1----:R-:W-:-:S05]  /*1050*/  IMAD R8, R4, 0x2, R7 ;  /* 0x0000000204087824 */ /* 0x002fca00078e0207 */
[----:B------:R-:W-:-:S05]  /*1060*/  LEA R21, R4, R8, 0x1 ;  /* 0x0000000804157211 */ /* 0x000fca00078e08ff */
[----:B------:R-:W-:Y:S01]  /*1070*/  IMAD R9, R4, 0x2, R21 ;  /* 0x0000000204097824 */ /* 0x000fe200078e0215 */
[----:B------:R-:W-:-:S03]  /*1080*/  LEA R14, P0, R18, R2, 0x1 ;  /* 0x00000002120e7211 */ /* 0x000fc600078008ff */
[----:B0-----:R-:W-:Y:S01]  /*1090*/  IMAD R10, R4, 0x2, R9 ;  /* 0x00000002040a7824 */ /* 0x001fe200078e0209 */
[----:B------:R-:W-:-:S03]  /*10a0*/  LEA R16, P1, R17, R2, 0x1 ;  /* 0x0000000211107211 */ /* 0x000fc600078208ff */
[----:B------:R-:W-:Y:S01]  /*10b0*/  IMAD R11, R4, 0x2, R10 ;  /* 0x00000002040b7824 */ /* 0x000fe200078e020a */
[-C--:B------:R-:W-:Y:S01]  /*10c0*/  LEA.HI.X.SX32 R15, R18, R0.reuse, 0x1, P0 ;  /* 0x00000000120f7211 */ /* 0x080fe200000f0eff */
[----:B------:R0:W-:Y:S01]  /*10d0*/  STL [R1+0x10], R26 ;  /* 0x0000101a01007387 */ /* 0x0001e20000100800 */
[----:B------:R-:W-:Y:S02]  /*10e0*/  LEA.HI.X.SX32 R17, R17, R0, 0x1, P1 ;  /* 0x0000000011117211 */ /* 0x000fe400008f0eff */
[----:B------:R-:W-:Y:S02]  /*10f0*/  LEA R18, R4, R11, 0x1 ;  /* 0x0000000b04127211 */ /* 0x000fe400078e08ff */
[C---:B------:R-:W-:Y:S01]  /*1100*/  LEA R12, P0, R21.reuse, R2, 0x1 ;  /* 0x00000002150c7211 */ /* 0x040fe200078008ff */
[----:B0-----:R0:W4:Y:S03]  /*1110*/  LDG.E.U16 R26, [R14.64] ;  /* 0x000000060e1a7981 */ /* 0x001126000c1e1500 */
[----:B------:R-:W-:-:S05]  /*1120*/  LEA.HI.X.SX32 R13, R21, R0, 0x1, P0 ;  /* 0x00000000150d7211 */ /* 0x000fca00000f0eff */
[----:B------:R1:W4:Y:S01]  /*1130*/  LDG.E.U16 R21, [R12.64] ;  /* 0x000000060c157981 */ /* 0x000322000c1e1500 */
[----:B0-----:R-:W-:-:S04]  /*1140*/  LEA R14, P1, R18, R2, 0x1 ;  /* 0x00000002120e7211 */ /* 0x001fc800078208ff */
[----:B------:R-:W-:Y:S02]  /*1150*/  LEA.HI.X.SX32 R15, R18, R0, 0x1, P1 ;  /* 0x00000000120f7211 */ /* 0x000fe400008f0eff */
[----:B-1----:R-:W-:Y:S01]  /*1160*/  LEA R12, P1, R19, R2, 0x1 ;  /* 0x00000002130c7211 */ /* 0x002fe200078208ff */
[----:B------:R-:W-:-:S03]  /*1170*/  IMAD R18, R4, 0x2, R18 ;  /* 0x0000000204127824 */ /* 0x000fc600078e0212 */
[----:B------:R-:W-:Y:S01]  /*1180*/  LEA.HI.X.SX32 R13, R19, R0, 0x1, P1 ;  /* 0x00000000130d7211 */ /* 0x000fe200008f0eff */
[----:B--2---:R0:W-:Y:S04]  /*1190*/  STL [R1+0x654], R29 ;  /* 0x0006541d01007387 */ /* 0x0041e80000100800 */
[----:B0-----:R-:W2:Y:S04]  /*11a0*/  LDL.LU R29, [R1+0x60] ;  /* 0x00006000011d7983 */ /* 0x001ea80000300800 */
[----:B------:R-:W-:Y:S04]  /*11b0*/  STL [R1+0xc], R25 ;  /* 0x00000c1901007387 */ /* 0x000fe80000100800 */
[----:B------:R-:W-:Y:S04]  /*11c0*/  STL [R1+0x8], R24 ;  /* 0x0000081801007387 */ /* 0x000fe80000100800 */
[----:B---3--:R0:W-:Y:S04]  /*11d0*/  STL [R1+0x628], R27 ;  /* 0x0006281b01007387 */ /* 0x0081e80000100800 */
[----:B0-----:R-:W3:Y:S04]  /*11e0*/  LDL.LU R27, [R1+0x50] ;  /* 0x00005000011b7983 */ /* 0x001ee80000300800 */
[----:B------:R0:W-:Y:S04]  /*11f0*/  STL [R1+0x4], R23 ;  /* 0x0000041701007387 */ /* 0x0001e80000100800 */
[----:B0-----:R0:W3:Y:S02]  /*1200*/  LDG.E.U16 R23, [R16.64] ;  /* 0x0000000610177981 */ /* 0x0010e4000c1e1500 */
[----:B0-----:R-:W-:-:S04]  /*1210*/  LEA R16, P0, R20, R2, 0x1 ;  /* 0x0000000214107211 */ /* 0x001fc800078008ff */
[----:B------:R-:W-:Y:S02]  /*1220*/  LEA.HI.X.SX32 R17, R20, R0, 0x1, P0 ;  /* 0x0000000014117211 */ /* 0x000fe400000f0eff */
[----:B------:R0:W3:Y:S04]  /*1230*/  LDG.E.U16 R20, [R14.64] ;  /* 0x000000060e147981 */ /* 0x0000e8000c1e1500 */
[----:B------:R1:W3:Y:S01]  /*1240*/  LDG.E.U16 R19, [R16.64] ;  /* 0x0000000610137981 */ /* 0x0002e2000c1e1500 */
[----:B0-----:R-:W-:-:S04]  /*1250*/  LEA R14, P0, R9, R2, 0x1 ;  /* 0x00000002090e7211 */ /* 0x001fc800078008ff */
[----:B------:R-:W-:Y:S02]  /*1260*/  LEA.HI.X.SX32 R15, R9, R0, 0x1, P0 ;  /* 0x00000000090f7211 */ /* 0x000fe400000f0eff */
[C---:B-1----:R-:W-:Y:S01]  /*1270*/  LEA R16, P1, R18.reuse, R2, 0x1 ;  /* 0x0000000212107211 */ /* 0x042fe200078208ff */
[----:B------:R0:W3:Y:S03]  /*1280*/  LDG.E.U16 R9, [R12.64] ;  /* 0x000000060c097981 */ /* 0x0000e6000c1e1500 */
[----:B------:R-:W-:Y:S01]  /*1290*/  LEA.HI.X.SX32 R17, R18, R0, 0x1, P1 ;  /* 0x0000000012117211 */ /* 0x000fe200008f0eff */
[----:B----4-:R1:W-:Y:S01]  /*12a0*/  STL [R1], R22 ;  /* 0x0000001601007387 */ /* 0x0103e20000100800 */
[----:B------:R-:W-:Y:S01]  /*12b0*/  IMAD R25, R4, 0x2, R18 ;  /* 0x0000000204197824 */ /* 0x000fe200078e0212 */
[C---:B0-----:R-:W-:Y:S02]  /*12c0*/  LEA R12, P0, R5.reuse, R2, 0x1 ;  /* 0x00000002050c7211 */ /* 0x041fe400078008ff */
[----:B-1----:R0:W4:Y:S02]  /*12d0*/  LDG.E.U16 R22, [R14.64] ;  /* 0x000000060e167981 */ /* 0x002124000c1e1500 */
[----:B------:R-:W-:-:S02]  /*12e0*/  LEA.HI.X.SX32 R13, R5, R0, 0x1, P0 ;  /* 0x00000000050d7211 */ /* 0x000fc400000f0eff */
[----:B------:R1:W3:Y:S01]  /*12f0*/  LDG.E.U16 R5, [R16.64] ;  /* 0x0000000610057981 */ /* 0x0002e2000c1e1500 */
[----:B0-----:R-:W-:-:S04]  /*1300*/  LEA R14, P1, R7, R2, 0x1 ;  /* 0x00000002070e7211 */ /* 0x001fc800078208ff */
[----:B------:R-:W-:Y:S02]  /*1310*/  LEA.HI.X.SX32 R15, R7, R0, 0x1, P1 ;  /* 0x00000000070f7211 */ /* 0x000fe400008f0eff */
[C---:B-1----:R-:W-:Y:S01]  /*1320*/  LEA R16, P0, R10.reuse, R2, 0x1 ;  /* 0x000000020a107211 */ /* 0x042fe200078008ff */
[----:B------:R0:W3:Y:S03]  /*1330*/  LDG.E.U16 R7, [R12.64] ;  /* 0x000000060c077981 */ /* 0x0000e6000c1e1500 */
[----:B------:R-:W-:Y:S01]  /*1340*/  LEA.HI.X.SX32 R17, R10, R0, 0x1, P0 ;  /* 0x000000000a117211 */ /* 0x000fe200000f0eff */
[----:B------:R1:W4:Y:S01]  /*1350*/  LDG.E.U16 R18, [R14.64] ;  /* 0x000000060e127981 */ /* 0x000322000c1e1500 */
[----:B------:R-:W-:-:S03]  /*1360*/  IMAD R4, R4, 0x2, R25 ;  /* 0x0000000204047824 */ /* 0x000fc600078e0219 */
[----:B------:R5:W4:Y:S01]  /*1370*/  LDG.E.U16 R24, [R16.64] ;  /* 0x0000000610187981 */ /* 0x000b22000c1e1500 */
[-C--:B0-----:R-:W-:Y:S02]  /*1380*/  LEA R12, P1, R25, R2.reuse, 0x1 ;  /* 0x00000002190c7211 */ /* 0x081fe400078208ff */
[----:B-1----:R-:W-:Y:S02]  /*1390*/  LEA R14, P0, R3, R2, 0x1 ;  /* 0x00000002030e7211 */ /* 0x002fe400078008ff */
[-C--:B------:R-:W-:Y:S02]  /*13a0*/  LEA.HI.X.SX32 R13, R25, R0.reuse, 0x1, P1 ;  /* 0x00000000190d7211 */ /* 0x080fe400008f0eff */
[----:B------:R-:W-:Y:S02]  /*13b0*/  LEA.HI.X.SX32 R15, R3, R0, 0x1, P0 ;  /* 0x00000000030f7211 */ /* 0x000fe400000f0eff */
[C---:B-----5:R-:W-:Y:S01]  /*13c0*/  LEA R16, P0, R6.reuse, R2, 0x1 ;  /* 0x0000000206107211 */ /* 0x060fe200078008ff */
[----:B------:R0:W5:Y:S03]  /*13d0*/  LDG.E.U16 R25, [R12.64] ;  /* 0x000000060c197981 */ /* 0x000166000c1e1500 */
[----:B------:R-:W-:Y:S01]  /*13e0*/  LEA.HI.X.SX32 R17, R6, R0, 0x1, P0 ;  /* 0x0000000006117211 */ /* 0x000fe200000f0eff */
[----:B------:R1:W5:Y:S04]  /*13f0*/  LDG.E.U16 R14, [R14.64] ;  /* 0x000000060e0e7981 */ /* 0x000368000c1e1500 */
[----:B------:R2:W5:Y:S04]  /*1400*/  LDG.E.U16 R16, [R16.64] ;  /* 0x0000000610107981 */ /* 0x000568000c1e1500 */
[----:B-1----:R-:W1:Y:S01]  /*1410*/  S2R R15, SR_TID.X ;  /* 0x00000000000f7919 */ /* 0x002e620000002100 */
[----:B0-----:R-:W-:-:S02]  /*1420*/  LEA R12, P1, R8, R2, 0x1 ;  /* 0x00000002080c7211 */ /* 0x001fc400078208ff */
[C---:B------:R-:W-:Y:S02]  /*1430*/  LEA R10, P0, R11.reuse, R2, 0x1 ;  /* 0x000000020b0a7211 */ /* 0x040fe400078008ff */
[----:B------:R-:W-:Y:S02]  /*1440*/  LEA.HI.X.SX32 R13, R8, R0, 0x1, P1 ;  /* 0x00000000080d7211 */ /* 0x000fe400008f0eff */
[C---:B------:R-:W-:Y:S02]  /*1450*/  LEA R2, P1, R4.reuse, R2, 0x1 ;  /* 0x0000000204027211 */ /* 0x040fe400078208ff */
[-C--:B------:R-:W-:Y:S01]  /*1460*/  LEA.HI.X.SX32 R11, R11, R0.reuse, 0x1, P0 ;  /* 0x000000000b0b7211 */ /* 0x080fe200000f0eff */
[----:B------:R0:W5:Y:S01]  /*1470*/  LDG.E.U16 R12, [R12.64] ;  /* 0x000000060c0c7981 */ /* 0x000162000c1e1500 */
[----:B------:R-:W-:-:S03]  /*1480*/  LEA.HI.X.SX32 R3, R4, R0, 0x1, P1 ;  /* 0x0000000004037211 */ /* 0x000fc600008f0eff */
[----:B------:R0:W5:Y:S04]  /*1490*/  LDG.E.U16 R10, [R10.64] ;  /* 0x000000060a0a7981 */ /* 0x000168000c1e1500 */
[----:B------:R0:W5:Y:S01]  /*14a0*/  LDG.E.U16 R2, [R2.64] ;  /* 0x0000000602027981 */ /* 0x000162000c1e1500 */
[----:B-1----:R-:W-:Y:S02]  /*14b0*/  LOP3.LUT R0, R15, 0xff, RZ, 0xc0, !PT ;  /* 0x000000ff0f007812 */ /* 0x002fe400078ec0ff */
[----:B0-----:R-:W-:Y:S02]  /*14c0*/  SHF.R.S32.HI R3, RZ, 0x8, R15 ;  /* 0x00000008ff037819 */ /* 0x001fe4000001140f */
[----:B------:R-:W-:Y:S02]  /*14d0*/  SHF.L.U32 R0, R0, 0x1, RZ ;  /* 0x0000000100007819 */ /* 0x000fe400000006ff */
[----:B------:R-:W-:-:S04]  /*14e0*/  SGXT R3, R3, 0x1 ;  /* 0x000000010303781a */ /* 0x000fc80000000200 */
[----:B------:R-:W-:-:S05]  /*14f0*/  LOP3.LUT R0, R0, 0x210, R3, 0x78, !PT ;  /* 0x0000021000007812 */ /* 0x000fca00078e7803 */
[----:B--2---:R-:W-:Y:S04]  /*1500*/  STS.U16 [R0], R29 ;  /* 0x0000001d00007388 */ /* 0x004fe80000000400 */
[----:B---3--:R0:W-:Y:S04]  /*1510*/  STL [R1+0x62c], R7 ;  /* 0x00062c0701007387 */ /* 0x0081e80000100800 */
[----:B0-----:R-:W2:Y:S04]  /*1520*/  LDL.LU R7, [R1+0x64] ;  /* 0x0000640001077983 */ /* 0x001ea80000300800 */
[----:B----4-:R0:W-:Y:S04]  /*1530*/  STL [R1+0x630], R18 ;  /* 0x0006301201007387 */ /* 0x0101e80000100800 */
[----:B0-----:R-:W3:Y:S04]  /*1540*/  LDL.LU R18, [R1+0x70] ;  /* 0x0000700001127983 */ /* 0x001ee80000300800 */
[----:B------:R0:W-:Y:S04]  /*1550*/  STL [R1+0x634], R24 ;  /* 0x0006341801007387 */ /* 0x0001e80000100800 */
[----:B0-----:R-:W4:Y:S04]  /*1560*/  LDL.LU R24, [R1+0x74] ;  /* 0x0000740001187983 */ /* 0x001f280000300800 */
[----:B-----5:R0:W-:Y:S04]  /*1570*/  STL [R1+0x638], R25 ;  /* 0x0006381901007387 */ /* 0x0201e80000100800 */
[----:B0-----:R-:W5:Y:S04]  /*1580*/  LDL.LU R25, [R1+0x78] ;  /* 0x0000780001197983 */ /* 0x001f680000300800 */
[----:B------:R-:W2:Y:S04]  /*1590*/  LDL.LU R6, [R1+0x44] ;  /* 0x0000440001067983 */ /* 0x000ea80000300800 */
[----:B------:R0:W-:Y:S04]  /*15a0*/  STL [R1+0x63c], R14 ;  /* 0x00063c0e01007387 */ /* 0x0001e80000100800 */
[----:B0-----:R-:W3:Y:S04]  /*15b0*/  LDL.LU R14, [R1+0x80] ;  /* 0x00008000010e7983 */ /* 0x001ee80000300800 */
[----:B------:R-:W3:Y:S04]  /*15c0*/  LDL.LU R8, [R1+0x4c] ;  /* 0x00004c0001087983 */ /* 0x000ee80000300800 */
[----:B------:R-:W4:Y:S04]  /*15d0*/  LDL.LU R17, [R1+0x58] ;  /* 0x0000580001117983 */ /* 0x000f280000300800 */
[----:B------:R0:W-:Y:S04]  /*15e0*/  STL [R1+0x640], R16 ;  /* 0x0006401001007387 */ /* 0x0001e80000100800 */
[----:B0-----:R-:W5:Y:S04]  /*15f0*/  LDL.LU R16, [R1+0x88] ;  /* 0x0000880001107983 */ /* 0x001f680000300800 */
[----:B------:R-:W5:Y:S04]  /*1600*/  LDL.LU R4, [R1+0x8c] ;  /* 0x00008c0001047983 */ /* 0x000f680000300800 */
[----:B------:R-:W5:Y:S04]  /*1610*/  LDL.LU R13, [R1+0xc] ;  /* 0x00000c00010d7983 */ /* 0x000f680000300800 */
[----:B------:R-:W5:Y:S04]  /*1620*/  LDL.LU R11, [R1+0x1c] ;  /* 0x00001c00010b7983 */ /* 0x000f680000300800 */
[----:B------:R-:W5:Y:S04]  /*1630*/  LDL.LU R3, [R1+0x28] ;  /* 0x0000280001037983 */ /* 0x000f680000300800 */
[----:B------:R-:W5:Y:S04]  /*1640*/  LDL.LU R29, [R1+0x654] ;  /* 0x00065400011d7983 */ /* 0x000f680000300800 */
[----:B--2---:R-:W-:Y:S04]  /*1650*/  STS.U16 [R0+0x3000], R6 ;  /* 0x0030000600007388 */ /* 0x004fe80000000400 */
[----:B---3--:R-:W-:Y:S04]  /*1660*/  STS.U16 [R0+0x2000], R8 ;  /* 0x0020000800007388 */ /* 0x008fe80000000400 */
[----:B----4-:R0:W-:Y:S04]  /*1670*/  STS.U16 [R0+0x1000], R17 ;  /* 0x0010001100007388 */ /* 0x0101e80000000400 */
[----:B0-----:R-:W2:Y:S04]  /*1680*/  LDL.LU R17, [R1+0x38] ;  /* 0x0000380001117983 */ /* 0x001ea80000300800 */
[----:B------:R-:W3:Y:S04]  /*1690*/  LDL.LU R8, [R1+0x18] ;  /* 0x0000180001087983 */ /* 0x000ee80000300800 */
[----:B------:R-:W2:Y:S04]  /*16a0*/  LDL.LU R6, [R1+0x8] ;  /* 0x0000080001067983 */ /* 0x000ea80000300800 */
[----:B-----5:R0:W-:Y:S04]  /*16b0*/  STS.U16 [R0+0x4000], R29 ;  /* 0x0040001d00007388 */ /* 0x0201e80000000400 */
[----:B0-----:R-:W5:Y:S04]  /*16c0*/  LDL.LU R29, [R1+0x650] ;  /* 0x00065000011d7983 */ /* 0x001f680000300800 */
[----:B-----5:R0:W-:Y:S04]  /*16d0*/  STS.U16 [R0+0x5000], R29 ;  /* 0x0050001d00007388 */ /* 0x0201e80000000400 */
[----:B0-----:R-:W5:Y:S04]  /*16e0*/  LDL.LU R29, [R1+0x64c] ;  /* 0x00064c00011d7983 */ /* 0x001f680000300800 */
[----:B-----5:R0:W-:Y:S04]  /*16f0*/  STS.U16 [R0+0x6000], R29 ;  /* 0x0060001d00007388 */ /* 0x0201e80000000400 */
[----:B0-----:R-:W5:Y:S04]  /*1700*/  LDL.LU R29, [R1+0x648] ;  /* 0x00064800011d7983 */ /* 0x001f680000300800 */
[----:B------:R-:W-:Y:S04]  /*1710*/  STS.U16 [R0+0x8000], R3 ;  /* 0x0080000300007388 */ /* 0x000fe80000000400 */
[----:B-----5:R0:W-:Y:S04]  /*1720*/  STS.U16 [R0+0x7000], R29 ;  /* 0x0070001d00007388 */ /* 0x0201e80000000400 */
[----:B0-----:R-:W5:Y:S01]  /*1730*/  LDL.LU R29, [R1+0x644] ;  /* 0x00064400011d7983 */ /* 0x001f620000300800 */
[----:B------:R-:W-:-:S03]  /*1740*/  LOP3.LUT R3, R0, 0x20, RZ, 0x3c, !PT ;  /* 0x0000002000037812 */ /* 0x000fc600078e3cff */
[----:B------:R-:W-:Y:S04]  /*1750*/  STS.U16 [R0+0x9000], R11 ;  /* 0x0090000b00007388 */ /* 0x000fe80000000400 */
[----:B------:R-:W-:Y:S04]  /*1760*/  STS.U16 [R0+0xa000], R13 ;  /* 0x00a0000d00007388 */ /* 0x000fe80000000400 */
[----:B------:R-:W-:Y:S04]  /*1770*/  STS.U16 [R0+0xc000], R26 ;  /* 0x00c0001a00007388 */ /* 0x000fe80000000400 */
[----:B------:R-:W-:Y:S04]  /*1780*/  STS.U16 [R0+0xd000], R23 ;  /* 0x00d0001700007388 */ /* 0x000fe80000000400 */
[----:B------:R-:W-:Y:S04]  /*1790*/  STS.U16 [R0+0xe000], R21 ;  /* 0x00e0001500007388 */ /* 0x000fe80000000400 */
[----:B------:R-:W-:Y:S04]  /*17a0*/  STS.U16 [R0+0xf000], R20 ;  /* 0x00f0001400007388 */ /* 0x000fe80000000400 */
[----:B-----5:R-:W-:Y:S04]  /*17b0*/  STS.U16 [R0+0xb000], R29 ;  /* 0x00b0001d00007388 */ /* 0x020fe80000000400 */
[----:B------:R0:W-:Y:S04]  /*17c0*/  STS.U16 [R3+0x1400], R16 ;  /* 0x0014001003007388 */ /* 0x0001e80000000400 */
[----:B------:R1:W-:Y:S04]  /*17d0*/  STS.U16 [R3+0x2400], R14 ;  /* 0x0024000e03007388 */ /* 0x0003e80000000400 */
[----:B------:R5:W-:Y:S04]  /*17e0*/  STS.U16 [R3+0x3400], R25 ;  /* 0x0034001903007388 */ /* 0x000be80000000400 */
[----:B0-----:R-:W4:Y:S04]  /*17f0*/  LDL.LU R16, [R1+0xac] ;  /* 0x0000ac0001107983 */ /* 0x001f280000300800 */
[----:B-1----:R-:W4:Y:S04]  /*1800*/  LDL.LU R14, [R1+0xa4] ;  /* 0x0000a400010e7983 */ /* 0x002f280000300800 */
[----:B------:R0:W-:Y:S04]  /*1810*/  STS.U16 [R3+0x4400], R24 ;  /* 0x0044001803007388 */ /* 0x0001e80000000400 */
[----:B-----5:R-:W5:Y:S04]  /*1820*/  LDL.LU R25, [R1+0x9c] ;  /* 0x00009c0001197983 */ /* 0x020f680000300800 */
[----:B------:R1:W-:Y:S04]  /*1830*/  STS.U16 [R3+0x5400], R18 ;  /* 0x0054001203007388 */ /* 0x0003e80000000400 */
[----:B0-----:R-:W5:Y:S04]  /*1840*/  LDL.LU R24, [R1+0x94] ;  /* 0x0000940001187983 */ /* 0x001f680000300800 */
[----:B------:R0:W-:Y:S04]  /*1850*/  STS.U16 [R3+0x6400], R7 ;  /* 0x0064000703007388 */ /* 0x0001e80000000400 */
[----:B-1----:R-:W5:Y:S04]  /*1860*/  LDL.LU R18, [R1+0x84] ;  /* 0x0000840001127983 */ /* 0x002f680000300800 */
[----:B------:R1:W-:Y:S04]  /*1870*/  STS.U16 [R3+0x7400], R27 ;  /* 0x0074001b03007388 */ /* 0x0003e80000000400 */
[----:B0-----:R-:W5:Y:S04]  /*1880*/  LDL.LU R7, [R1+0x6c] ;  /* 0x00006c0001077983 */ /* 0x001f680000300800 */
[----:B-1----:R-:W5:Y:S04]  /*1890*/  LDL.LU R27, [R1+0x5c] ;  /* 0x00005c00011b7983 */ /* 0x002f680000300800 */
[----:B------:R-:W5:Y:S04]  /*18a0*/  LDL.LU R20, [R1+0xa0] ;  /* 0x0000a00001147983 */ /* 0x000f680000300800 */
[----:B------:R-:W5:Y:S04]  /*18b0*/  LDL.LU R21, [R1+0x98] ;  /* 0x0000980001157983 */ /* 0x000f680000300800 */
[----:B------:R-:W5:Y:S04]  /*18c0*/  LDL.LU R23, [R1+0x90] ;  /* 0x0000900001177983 */ /* 0x000f680000300800 */
[----:B------:R-:W5:Y:S04]  /*18d0*/  LDL.LU R26, [R1+0x7c] ;  /* 0x00007c00011a7983 */ /* 0x000f680000300800 */
[----:B------:R-:W5:Y:S04]  /*18e0*/  LDL.LU R29, [R1+0x68] ;  /* 0x00006800011d7983 */ /* 0x000f680000300800 */
[----:B------:R-:W5:Y:S04]  /*18f0*/  LDL.LU R11, [R1+0x54] ;  /* 0x00005400010b7983 */ /* 0x000f680000300800 */
[----:B--2---:R0:W-:Y:S04]  /*1900*/  STS.U16 [R3+0x8400], R17 ;  /* 0x0084001103007388 */ /* 0x0041e80000000400 */
[----:B------:R-:W2:Y:S04]  /*1910*/  LDL.LU R13, [R1+0x3c] ;  /* 0x00003c00010d7983 */ /* 0x000ea80000300800 */
[----:B---3--:R1:W-:Y:S04]  /*1920*/  STS.U16 [R3+0x9400], R8 ;  /* 0x0094000803007388 */ /* 0x0083e80000000400 */
[----:B0-----:R-:W3:Y:S04]  /*1930*/  LDL.LU R17, [R1+0x20] ;  /* 0x0000200001117983 */ /* 0x001ee80000300800 */
[----:B------:R0:W-:Y:S04]  /*1940*/  STS.U16 [R3+0x400], R4 ;  /* 0x0004000403007388 */ /* 0x0001e80000000400 */
[----:B------:R0:W-:Y:S04]  /*1950*/  STS.U16 [R3+0xa400], R6 ;  /* 0x00a4000603007388 */ /* 0x0001e80000000400 */
[----:B-1----:R-:W2:Y:S01]  /*1960*/  LDL.LU R8, [R1+0x10] ;  /* 0x0000100001087983 */ /* 0x002ea20000300800 */
[----:B0-----:R-:W-:-:S03]  /*1970*/  LOP3.LUT R4, R0, 0x40, RZ, 0x3c, !PT ;  /* 0x0000004000047812 */ /* 0x001fc600078e3cff */
[----:B------:R0:W-:Y:S04]  /*1980*/  STS.U16 [R3+0xb400], R28 ;  /* 0x00b4001c03007388 */ /* 0x0001e80000000400 */
[----:B------:R-:W2:Y:S04]  /*1990*/  LDL.LU R6, [R1] ;  /* 0x0000000001067983 */ /* 0x000ea80000300800 */
[----:B------:R1:W-:Y:S04]  /*19a0*/  STS.U16 [R3+0xd400], R9 ;  /* 0x00d4000903007388 */ /* 0x0003e80000000400 */
[----:B0-----:R-:W2:Y:S04]  /*19b0*/  LDL.LU R28, [R1+0xa8] ;  /* 0x0000a800011c7983 */ /* 0x001ea80000300800 */
[----:B------:R0:W-:Y:S04]  /*19c0*/  STS.U16 [R3+0xe400], R22 ;  /* 0x00e4001603007388 */ /* 0x0001e80000000400 */
[----:B-1----:R-:W2:Y:S04]  /*19d0*/  LDL.LU R9, [R1+0x4] ;  /* 0x0000040001097983 */ /* 0x002ea80000300800 */
[----:B------:R1:W-:Y:S04]  /*19e0*/  STS.U16 [R3+0xf400], R5 ;  /* 0x00f4000503007388 */ /* 0x0003e80000000400 */
[----:B0-----:R-:W3:Y:S04]  /*19f0*/  LDL.LU R22, [R1+0x14] ;  /* 0x0000140001167983 */ /* 0x001ee80000300800 */
[----:B------:R0:W-:Y:S04]  /*1a00*/  STS.U16 [R3+0xc400], R19 ;  /* 0x00c4001303007388 */ /* 0x0001e80000000400 */
[----:B-1----:R-:W3:Y:S04]  /*1a10*/  LDL.LU R5, [R1+0x48] ;  /* 0x0000480001057983 */ /* 0x002ee80000300800 */
[----:B0-----:R-:W3:Y:S04]  /*1a20*/  LDL.LU R3, [R1+0x24] ;  /* 0x0000240001037983 */ /* 0x001ee80000300800 */
[----:B----4-:R0:W-:Y:S04]  /*1a30*/  STS.U16 [R4+0x800], R16 ;  /* 0x0008001004007388 */ /* 0x0101e80000000400 */
[----:B------:R1:W-:Y:S04]  /*1a40*/  STS.U16 [R4+0x1800], R14 ;  /* 0x0018000e04007388 */ /* 0x0003e80000000400 */
[----:B0-----:R-:W4:Y:S04]  /*1a50*/  LDL.LU R16, [R1+0x640] ;  /* 0x0006400001107983 */ /* 0x001f280000300800 */
[----:B-1----:R-:W4:Y:S04]  /*1a60*/  LDL.LU R14, [R1+0x63c] ;  /* 0x00063c00010e7983 */ /* 0x002f280000300800 */
[----:B-----5:R0:W-:Y:S04]  /*1a70*/  STS.U16 [R4+0x2800], R25 ;  /* 0x0028001904007388 */ /* 0x0201e80000000400 */
[----:B------:R1:W-:Y:S04]  /*1a80*/  STS.U16 [R4+0x3800], R24 ;  /* 0x0038001804007388 */ /* 0x0003e80000000400 */
[----:B0-----:R-:W5:Y:S04]  /*1a90*/  LDL.LU R25, [R1+0x638] ;  /* 0x0006380001197983 */ /* 0x001f680000300800 */
[----:B-1----:R-:W4:Y:S04]  /*1aa0*/  LDL.LU R24, [R1+0x634] ;  /* 0x0006340001187983 */ /* 0x002f280000300800 */
[----:B------:R0:W-:Y:S04]  /*1ab0*/  STS.U16 [R4+0x4800], R18 ;  /* 0x0048001204007388 */ /* 0x0001e80000000400 */
[----:B------:R1:W-:Y:S04]  /*1ac0*/  STS.U16 [R4+0x5800], R7 ;  /* 0x0058000704007388 */ /* 0x0003e80000000400 */
[----:B------:R1:W-:Y:S04]  /*1ad0*/  STS.U16 [R4+0x6800], R27 ;  /* 0x0068001b04007388 */ /* 0x0003e80000000400 */
[----:B0-----:R-:W4:Y:S04]  /*1ae0*/  LDL.LU R18, [R1+0x630] ;  /* 0x0006300001127983 */ /* 0x001f280000300800 */
[----:B-1----:R-:W4:Y:S04]  /*1af0*/  LDL.LU R7, [R1+0x62c] ;  /* 0x00062c0001077983 */ /* 0x002f280000300800 */
[----:B------:R-:W4:Y:S04]  /*1b00*/  LDL.LU R27, [R1+0x628] ;  /* 0x00062800011b7983 */ /* 0x000f280000300800 */
[----:B--2---:R-:W-:Y:S04]  /*1b10*/  STS.U16 [R4+0xa800], R9 ;  /* 0x00a8000904007388 */ /* 0x004fe80000000400 */
[----:B---3--:R-:W-:Y:S04]  /*1b20*/  STS.U16 [R4+0x9800], R22 ;  /* 0x0098001604007388 */ /* 0x008fe80000000400 */
[----:B------:R-:W-:Y:S04]  /*1b30*/  STS.U16 [R4+0x7800], R5 ;  /* 0x0078000504007388 */ /* 0x000fe80000000400 */
[----:B------:R0:W-:Y:S02]  /*1b40*/  STS.U16 [R4+0x8800], R3 ;  /* 0x0088000304007388 */ /* 0x0001e40000000400 */
[----:B0-----:R-:W-:Y:S01]  /*1b50*/  LOP3.LUT R3, R0, 0x60, RZ, 0x3c, !PT ;  /* 0x0000006000037812 */ /* 0x001fe200078e3cff */
[----:B------:R-:W-:-:S05]  /*1b60*/  IMAD.MOV.U32 R0, RZ, RZ, -0x800000 ;  /* 0xff800000ff007424 */ /* 0x000fca00078e00ff */
[----:B------:R-:W-:Y:S04]  /*1b70*/  STL [R1+0x158], R0 ;  /* 0x0001580001007387 */ /* 0x000fe80000100800 */
[----:B-----5:R-:W-:Y:S04]  /*1b80*/  STS.U16 [R4+0xf800], R25 ;  /* 0x00f8001904007388 */ /* 0x020fe80000000400 */
[----:B----4-:R-:W-:Y:S04]  /*1b90*/  STS.U16 [R4+0xe800], R24 ;  /* 0x00e8001804007388 */ /* 0x010fe80000000400 */
[----:B------:R-:W-:Y:S04]  /*1ba0*/  STS.U16 [R4+0xd800], R18 ;  /* 0x00d8001204007388 */ /* 0x000fe80000000400 */
        /* <DEDUP_REMOVED lines=17> */
[----:B------:R0:W-:Y:S02]  /*1cc0*/  STS.U16 [R3+0xfc00], R2 ;  /* 0x00fc000203007388 */ /* 0x0001e40000000400 */
[----:B0-----:R-:W-:-:S02]  /*1cd0*/  IMAD.MOV.U32 R3, RZ, RZ, 0x3f800000 ;  /* 0x3f800000ff037424 */ /* 0x001fc400078e00ff */
[----:B------:R-:W-:-:S03]  /*1ce0*/  IMAD.MOV.U32 R2, RZ, RZ, 0x3f800000 ;  /* 0x3f800000ff027424 */ /* 0x000fc600078e00ff */
[----:B------:R-:W-:Y:S04]  /*1cf0*/  STL [R1+0x410], R3 ;  /* 0x0004100301007387 */ /* 0x000fe80000100800 */
[----:B------:R-:W-:Y:S04]  /*1d00*/  STL [R1+0x414], R2 ;  /* 0x0004140201007387 */ /* 0x000fe80000100800 */
[----:B------:R-:W-:Y:S04]  /*1d10*/  STL [R1+0x260], RZ ;  /* 0x000260ff01007387 */ /* 0x000fe80000100800 */
[----:B------:R0:W-:Y:S04]  /*1d20*/  STL [R1+0x154], R0 ;  /* 0x0001540001007387 */ /* 0x0001e80000100800 */
[----:B------:R1:W-:Y:S04]  /*1d30*/  STL [R1+0x264], RZ ;  /* 0x000264ff01007387 */ /* 0x0003e80000100800 */
        /* <DEDUP_REMOVED lines=35> */
[----:B------:R-:W0:Y:S04]  /*1f70*/  S2R R6, SR_CTAID.X ;  /* 0x0000000000067919 */ /* 0x000e280000002500 */
        /* <DEDUP_REMOVED lines=19> */
[----:B------:R1:W-:Y:S01]  /*20b0*/  STL [R1+0x340], RZ ;  /* 0x000340ff01007387 */ /* 0x0003e20000100800 */
[----:B0-----:R-:W-:-:S03]  /*20c0*/  SHF.L.U32 R0, R6, 0x8, RZ ;  /* 0x0000000806007819 */ /* 0x001fc600000006ff */
[----:B------:R1:W-:Y:S04]  /*20d0*/  STL [R1+0x344], RZ ;  /* 0x000344ff01007387 */ /* 0x0003e80000100800 */
[----:B------:R1:W-:Y:S04]  /*20e0*/  STL [R1+0x348], RZ ;  /* 0x000348ff01007387 */ /* 0x0003e80000100800 */
[----:B------:R1:W-:Y:S04]  /*20f0*/  STL [R1+0x34c], RZ ;  /* 0x00034cff01007387 */ /* 0x0003e80000100800 */
[----:B------:R1:W-:Y:S01]  /*2100*/  STL [R1+0x350], RZ ;  /* 0x000350ff01007387 */ /* 0x0003e20000100800 */
[----:B------:R-:W-:-:S03]  /*2110*/  IADD3 R2, R0, 0x100, RZ ;  /* 0x0000010000027810 */ /* 0x000fc60007ffe0ff */
[----:B------:R1:W-:Y:S04]  /*2120*/  STL [R1+0x354], RZ ;  /* 0x000354ff01007387 */ /* 0x0003e80000100800 */
[----:B------:R1:W-:Y:S04]  /*2130*/  STL [R1+0x358], RZ ;  /* 0x000358ff01007387 */ /* 0x0003e80000100800 */
[----:B------:R1:W-:Y:S01]  /*2140*/  STL [R1+0x35c], RZ ;  /* 0x00035cff01007387 */ /* 0x0003e20000100800 */
[----:B------:R-:W-:Y:S01]  /*2150*/  ISETP.GE.AND P0, PT, R2, 0x1, PT ;  /* 0x000000010200780c */ /* 0x000fe20003f06270 */
[C---:B------:R-:W-:Y:S01]  /*2160*/  IMAD.SHL.U32 R4, R15.reuse, 0x2, RZ ;  /* 0x000000020f047824 */ /* 0x040fe200078e00ff */
[----:B------:R-:W-:-:S02]  /*2170*/  LOP3.LUT R6, R15, 0x1ff, RZ, 0xc0, !PT ;  /* 0x000001ff0f067812 */ /* 0x000fc400078ec0ff */
[C---:B------:R-:W-:Y:S02]  /*2180*/  LOP3.LUT R2, R15.reuse, 0x1e0, RZ, 0xc0, !PT ;  /* 0x000001e00f027812 */ /* 0x040fe400078ec0ff */
[----:B------:R-:W-:-:S07]  /*2190*/  LOP3.LUT R3, R15, 0x1c, RZ, 0xc0, !PT ;  /* 0x0000001c0f037812 */ /* 0x000fce00078ec0ff */
[----:B------:R-:W-:Y:S05]  /*21a0*/  @!P0 BRA `(.L_x_0) ;  /* 0x0001636000008947 */ /* 0x000fea0003800000 */
[----:B-1----:R-:W-:Y:S01]  /*21b0*/  SHF.R.U32.HI R2, RZ, 0x1, R2 ;  /* 0x00000001ff027819 */ /* 0x002fe20000011602 */
[----:B------:R-:W0:Y:S01]  /*21c0*/  S2R R8, SR_CTAID.Y ;  /* 0x0000000000087919 */ /* 0x000e220000002600 */
[----:B------:R-:W-:Y:S02]  /*21d0*/  SHF.R.U32.HI R21, RZ, 0x7, R15 ;  /* 0x00000007ff157819 */ /* 0x000fe4000001160f */
[----:B------:R-:W-:Y:S02]  /*21e0*/  LEA.HI R3, R3, R2, RZ, 0x1e ;  /* 0x0000000203037211 */ /* 0x000fe400078ff0ff */
[----:B------:R-:W-:Y:S02]  /*21f0*/  SGXT.U32 R21, R21, 0x2 ;  /* 0x000000021515781a */ /* 0x000fe40000000000 */
[C---:B------:R-:W-:Y:S01]  /*2200*/  LOP3.LUT R2, R15.reuse, 0x180, RZ, 0xc0, !PT ;  /* 0x000001800f027812 */ /* 0x040fe200078ec0ff */
[----:B------:R-:W-:Y:S01]  /*2210*/  IMAD.IADD R0, R0, 0x1, R3 ;  /* 0x0000000100007824 */ /* 0x000fe200078e0203 */
[----:B------:R-:W-:-:S02]  /*2220*/  LOP3.LUT R5, R15, 0x7, RZ, 0xc0, !PT ;  /* 0x000000070f057812 */ /* 0x000fc400078ec0ff */
[----:B------:R-:W-:Y:S02]  /*2230*/  LOP3.LUT R4, R4, 0x10, RZ, 0xc0, !PT ;  /* 0x0000001004047812 */ /* 0x000fe400078ec0ff */
[----:B------:R1:W-:Y:S01]  /*2240*/  STL [R1+0x274], R0 ;  /* 0x0002740001007387 */ /* 0x0003e20000100800 */
[----:B------:R-:W-:Y:S02]  /*2250*/  MOV R9, c[0x0][0x1a4] ;  /* 0x0000690000097a02 */ /* 0x000fe40000000f00 */
[----:B------:R-:W-:Y:S01]  /*2260*/  SHF.R.U32.HI R3, RZ, 0x3, R2 ;  /* 0x00000003ff037819 */ /* 0x000fe20000011602 */
[----:B------:R-:W-:Y:S01]  /*2270*/  IMAD R2, R5, 0x210, RZ ;  /* 0x0000021005027824 */ /* 0x000fe200078e02ff */
[----:B------:R-:W-:Y:S02]  /*2280*/  LOP3.LUT R5, R4, 0x1e0, R15, 0xf8, !PT ;  /* 0x000001e004057812 */ /* 0x000fe400078ef80f */
[----:B------:R-:W-:Y:S01]  /*2290*/  LOP3.LUT R4, R15, 0x7f, RZ, 0xc0, !PT ;  /* 0x0000007f0f047812 */ /* 0x000fe200078ec0ff */
[----:B-1----:R-:W-:-:S02]  /*22a0*/  IMAD.SHL.U32 R0, R6, 0x2, RZ ;  /* 0x0000000206007824 */ /* 0x002fc400078e00ff */
[----:B------:R-:W-:Y:S02]  /*22b0*/  IMAD R6, R21, c[0x0][0x1a4], RZ ;  /* 0x0000690015067a24 */ /* 0x000fe400078e02ff */
[----:B------:R-:W-:Y:S01]  /*22c0*/  IMAD R10, R4, c[0x0][0x1a8], RZ ;  /* 0x00006a00040a7a24 */ /* 0x000fe200078e02ff */
[----:B------:R-:W-:Y:S01]  /*22d0*/  LOP3.LUT R0, R0, R3, RZ, 0x3c, !PT ;  /* 0x0000000300007212 */ /* 0x000fe200078e3cff */
[C---:B------:R-:W-:Y:S01]  /*22e0*/  IMAD R17, R9.reuse, 0x4, R6 ;  /* 0x0000000409117824 */ /* 0x040fe200078e0206 */
[----:B------:R-:W-:Y:S01]  /*22f0*/  LOP3.LUT R3, R2, R5, RZ, 0x3c, !PT ;  /* 0x0000000502037212 */ /* 0x000fe200078e3cff */
[----:B0-----:R-:W-:Y:S02]  /*2300*/  IMAD R7, R8, c[0x0][0x1b0], RZ ;  /* 0x00006c0008077a24 */ /* 0x001fe400078e02ff */
[----:B------:R-:W-:Y:S01]  /*2310*/  IMAD R16, R9, 0x4, R17 ;  /* 0x0000000409107824 */ /* 0x000fe200078e0211 */
[----:B------:R0:W-:Y:S01]  /*2320*/  STL [R1+0x278], R0 ;  /* 0x0002780001007387 */ /* 0x0001e20000100800 */
[----:B------:R-:W-:-:S02]  /*2330*/  IMAD R4, R4, c[0x0][0x1b4], RZ ;  /* 0x00006d0004047a24 */ /* 0x000fc400078e02ff */
[----:B------:R-:W-:Y:S02]  /*2340*/  IMAD R13, R9, 0x4, R16 ;  /* 0x00000004090d7824 */ /* 0x000fe400078e0210 */
[----:B------:R-:W-:Y:S02]  /*2350*/  IMAD.SHL.U32 R14, R7, 0x2, RZ ;  /* 0x00000002070e7824 */ /* 0x000fe400078e00ff */
[----:B------:R-:W-:Y:S02]  /*2360*/  IMAD R11, R8, c[0x0][0x1a0], RZ ;  /* 0x00006800080b7a24 */ /* 0x000fe400078e02ff */
[----:B------:R-:W-:Y:S01]  /*2370*/  IMAD.SHL.U32 R5, R15, 0x100, RZ ;  /* 0x000001000f057824 */ /* 0x000fe200078e00ff */
[----:B0-----:R-:W-:Y:S01]  /*2380*/  SHF.L.U32 R0, R4, 0x1, RZ ;  /* 0x0000000104007819 */ /* 0x001fe200000006ff */
[----:B------:R-:W-:Y:S01]  /*2390*/  IMAD R2, R9, 0x4, R13 ;  /* 0x0000000409027824 */ /* 0x000fe200078e020d */
[----:B------:R-:W-:Y:S01]  /*23a0*/  SHF.L.U32 R12, R11, 0x1, RZ ;  /* 0x000000010b0c7819 */ /* 0x000fe200000006ff */
[----:B------:R-:W-:Y:S01]  /*23b0*/  IMAD.SHL.U32 R8, R10, 0x2, RZ ;  /* 0x000000020a087824 */ /* 0x000fe200078e00ff */
[----:B------:R-:W-:Y:S01]  /*23c0*/  IADD3 R14, P2, P3, R0, c[0x0][0x170], R14 ;  /* 0x00005c00000e7a10 */ /* 0x000fe20007b5e00e */
[----:B------:R-:W-:Y:S01]  /*23d0*/  IMAD R0, R9, 0x4, R2 ;  /* 0x0000000409007824 */ /* 0x000fe200078e0202 */
[----:B------:R-:W-:Y:S01]  /*23e0*/  LOP3.LUT R5, R5, 0x1000, RZ, 0xc0, !PT ;  /* 0x0000100005057812 */ /* 0x000fe200078ec0ff */
[----:B------:R-:W-:Y:S01]  /*23f0*/  IMAD.HI R7, R7, 0x2, RZ ;  /* 0x0000000207077827 */ /* 0x000fe200078e02ff */
[----:B------:R-:W-:-:S02]  /*2400*/  IADD3 R12, P0, P1, R8, c[0x0][0x168], R12 ;  /* 0x00005a00080c7a10 */ /* 0x000fc4000791e00c */
[----:B------:R-:W-:Y:S01]  /*2410*/  LEA R8, R9, R0, 0x2 ;  /* 0x0000000009087211 */ /* 0x000fe200078e10ff */
[----:B------:R-:W-:Y:S02]  /*2420*/  IMAD.IADD R3, R5, 0x1, R3 ;  /* 0x0000000105037824 */ /* 0x000fe400078e0203 */
[----:B------:R-:W-:-:S03]  /*2430*/  IMAD.HI R4, R4, 0x2, RZ ;  /* 0x0000000204047827 */ /* 0x000fc600078e02ff */
[----:B------:R0:W-:Y:S01]  /*2440*/  STL [R1+0x380], R3 ;  /* 0x0003800301007387 */ /* 0x0001e20000100800 */
[----:B------:R-:W-:Y:S01]  /*2450*/  IMAD.HI R11, R11, 0x2, RZ ;  /* 0x000000020b0b7827 */ /* 0x000fe200078e02ff */
[----:B------:R-:W-:Y:S02]  /*2460*/  IADD3.X R7, R4, c[0x0][0x174], R7, P2, P3 ;  /* 0x00005d0004077a10 */ /* 0x000fe400017e6407 */
[----:B------:R-:W-:Y:S01]  /*2470*/  LEA R24, P2, R17, R12, 0x1 ;  /* 0x0000000c11187211 */ /* 0x000fe200078408ff */
[----:B------:R-:W-:-:S04]  /*2480*/  IMAD.HI R10, R10, 0x2, RZ ;  /* 0x000000020a0a7827 */ /* 0x000fc800078e02ff */
[----:B------:R-:W-:Y:S01]  /*2490*/  IMAD R5, R9, 0x4, R8 ;  /* 0x0000000409057824 */ /* 0x000fe200078e0208 */
[----:B------:R-:W-:Y:S01]  /*24a0*/  IADD3.X R11, R10, c[0x0][0x16c], R11, P0, P1 ;  /* 0x00005b000a0b7a10 */ /* 0x000fe200007e240b */
[----:B------:R-:W-:Y:S01]  /*24b0*/  IMAD R21, R21, c[0x0][0x1b8], RZ ;  /* 0x00006e0015157a24 */ /* 0x000fe200078e02ff */
[C---:B------:R-:W-:Y:S01]  /*24c0*/  LEA R26, P1, R6.reuse, R12, 0x1 ;  /* 0x0000000c061a7211 */ /* 0x040fe200078208ff */
[----:B0-----:R-:W-:Y:S01]  /*24d0*/  IMAD.MOV.U32 R3, RZ, RZ, c[0x0][0x1b8] ;  /* 0x00006e00ff037624 */ /* 0x001fe200078e00ff */
[-C--:B------:R-:W-:Y:S01]  /*24e0*/  LEA.HI.X.SX32 R25, R17, R11.reuse, 0x1, P2 ;  /* 0x0000000b11197211 */ /* 0x080fe200010f0eff */
[----:B------:R-:W-:Y:S01]  /*24f0*/  IMAD R4, R9, 0x4, R5 ;  /* 0x0000000409047824 */ /* 0x000fe200078e0205 */
[----:B------:R-:W-:Y:S02]  /*2500*/  LEA.HI.X.SX32 R27, R6, R11, 0x1, P1 ;  /* 0x0000000b061b7211 */ /* 0x000fe400008f0eff */
[----:B------:R-:W-:Y:S01]  /*2510*/  LEA R22, R3, R21, 0x2 ;  /* 0x0000001503167211 */ /* 0x000fe200078e10ff */
[----:B------:R-:W-:Y:S01]  /*2520*/  IMAD R10, R9, 0x4, R4 ;  /* 0x00000004090a7824 */ /* 0x000fe200078e0204 */
[----:B------:R0:W-:Y:S01]  /*2530*/  STL.64 [R1+0x658], R4 ;  /* 0x0006580401007387 */ /* 0x0001e20000100a00 */
[----:B------:R-:W-:-:S02]  /*2540*/  LEA R18, P0, R21, R14, 0x1 ;  /* 0x0000000e15127211 */ /* 0x000fc400078008ff */
[----:B------:R-:W-:Y:S02]  /*2550*/  IMAD R15, R3, 0x4, R22 ;  /* 0x00000004030f7824 */ /* 0x000fe400078e0216 */
[----:B------:R-:W-:Y:S01]  /*2560*/  IMAD R6, R9, 0x4, R10 ;  /* 0x0000000409067824 */ /* 0x000fe200078e020a */
[----:B------:R-:W-:Y:S02]  /*2570*/  STL [R1+0x5c8], R18 ;  /* 0x0005c81201007387 */ /* 0x000fe40000100800 */
[----:B------:R-:W-:Y:S02]  /*2580*/  LEA R28, R3, R15, 0x2 ;  /* 0x0000000f031c7211 */ /* 0x000fe400078e10ff */
[----:B------:R1:W-:Y:S01]  /*2590*/  STL.64 [R1+0x610], R26 ;  /* 0x0006101a01007387 */ /* 0x0003e20000100a00 */
[----:B0-----:R-:W-:-:S03]  /*25a0*/  LEA R4, P1, R16, R12, 0x1 ;  /* 0x0000000c10047211 */ /* 0x001fc600078208ff */
[----:B------:R0:W-:Y:S01]  /*25b0*/  STL.64 [R1+0x630], R14 ;  /* 0x0006300e01007387 */ /* 0x0001e20000100a00 */
[----:B------:R-:W-:-:S03]  /*25c0*/  LEA.HI.X.SX32 R5, R16, R11, 0x1, P1 ;  /* 0x0000000b10057211 */ /* 0x000fc600008f0eff */
[----:B------:R2:W-:Y:S04]  /*25d0*/  STL.64 [R1+0x608], R24 ;  /* 0x0006081801007387 */ /* 0x0005e80000100a00 */
[----:B------:R3:W-:Y:S01]  /*25e0*/  STL.64 [R1+0x600], R4 ;  /* 0x0006000401007387 */ /* 0x0007e20000100a00 */
[----:B-1----:R-:W-:Y:S01]  /*25f0*/  IMAD R26, R9, 0x4, R6 ;  /* 0x00000004091a7824 */ /* 0x002fe200078e0206 */
[----:B0-----:R-:W-:-:S03]  /*2600*/  LEA R14, P1, R13, R12, 0x1 ;  /* 0x0000000c0d0e7211 */ /* 0x001fc600078208ff */
[----:B------:R-:W-:Y:S01]  /*2610*/  IMAD R27, R9, 0x4, R26 ;  /* 0x00000004091b7824 */ /* 0x000fe200078e021a */
[-C--:B------:R-:W-:Y:S01]  /*2620*/  LEA.HI.X.SX32 R15, R13, R11.reuse, 0x1, P1 ;  /* 0x0000000b0d0f7211 */ /* 0x080fe200008f0eff */
[----:B--2---:R-:W-:Y:S02]  /*2630*/  IMAD R24, R3, 0x4, R28 ;  /* 0x0000000403187824 */ /* 0x004fe400078e021c */
[----:B------:R-:W-:Y:S01]  /*2640*/  IMAD R13, R9, 0x4, R27 ;  /* 0x00000004090d7824 */ /* 0x000fe200078e021b */
[C---:B---3--:R-:W-:Y:S01]  /*2650*/  LEA R4, P2, R2.reuse, R12, 0x1 ;  /* 0x0000000c02047211 */ /* 0x048fe200078408ff */
[----:B------:R0:W-:Y:S01]  /*2660*/  STL.64 [R1+0x5f8], R14 ;  /* 0x0005f80e01007387 */ /* 0x0001e20000100a00 */
[----:B------:R-:W-:Y:S02]  /*2670*/  LEA R29, R3, R24, 0x2 ;  /* 0x00000018031d7211 */ /* 0x000fe400078e10ff */
[----:B------:R-:W-:Y:S01]  /*2680*/  LEA.HI.X.SX32 R5, R2, R11, 0x1, P2 ;  /* 0x0000000b02057211 */ /* 0x000fe200010f0eff */
[----:B------:R-:W-:Y:S01]  /*2690*/  IMAD R2, R9, 0x4, R13 ;  /* 0x0000000409027824 */ /* 0x000fe200078e020d */
[----:B------:R-:W-:-:S03]  /*26a0*/  LEA R16, R3, R29, 0x2 ;  /* 0x0000001d03107211 */ /* 0x000fc600078e10ff */
[----:B------:R1:W-:Y:S04]  /*26b0*/  STL.64 [R1+0x5f0], R4 ;  /* 0x0005f00401007387 */ /* 0x0003e80000100a00 */
[----:B------:R-:W-:Y:S01]  /*26c0*/  STL.64 [R1+0x638], R28 ;  /* 0x0006381c01007387 */ /* 0x000fe20000100a00 */
[----:B0-----:R-:W-:Y:S01]  /*26d0*/  IMAD.MOV.U32 R14, RZ, RZ, R18 ;  /* 0x000000ffff0e7224 */ /* 0x001fe200078e0012 */
[-C--:B------:R-:W-:Y:S01]  /*26e0*/  LEA R18, P2, R8, R12.reuse, 0x1 ;  /* 0x0000000c08127211 */ /* 0x080fe200078408ff */
[----:B------:R-:W-:Y:S01]  /*26f0*/  IMAD.MOV.U32 R15, RZ, RZ, R19 ;  /* 0x000000ffff0f7224 */ /* 0x000fe200078e0013 */
[----:B-1----:R-:W-:-:S04]  /*2700*/  LEA R4, P1, R0, R12, 0x1 ;  /* 0x0000000c00047211 */ /* 0x002fc800078208ff */
[----:B------:R-:W-:-:S05]  /*2710*/  LEA.HI.X.SX32 R5, R0, R11, 0x1, P1 ;  /* 0x0000000b00057211 */ /* 0x000fca00008f0eff */
[----:B------:R0:W-:Y:S04]  /*2720*/  STL.64 [R1+0x5e8], R4 ;  /* 0x0005e80401007387 */ /* 0x0001e80000100a00 */
[----:B0-----:R-:W2:Y:S01]  /*2730*/  LDL.LU.64 R4, [R1+0x658] ;  /* 0x0006580001047983 */ /* 0x001ea20000300a00 */
[----:B------:R-:W-:Y:S01]  /*2740*/  LEA.HI.X.SX32 R19, R8, R11, 0x1, P2 ;  /* 0x0000000b08137211 */ /* 0x000fe200010f0eff */
[----:B------:R-:W-:Y:S02]  /*2750*/  IMAD R23, R3, 0x4, R16 ;  /* 0x0000000403177824 */ /* 0x000fe400078e0210 */
[C---:B------:R-:W-:Y:S02]  /*2760*/  IMAD R0, R9.reuse, 0x4, R2 ;  /* 0x0000000409007824 */ /* 0x040fe400078e0202 */
[----:B------:R0:W-:Y:S02]  /*2770*/  STL.64 [R1+0x5e0], R18 ;  /* 0x0005e01201007387 */ /* 0x0001e40000100a00 */
[----:B------:R-:W-:-:S02]  /*2780*/  IMAD R8, R9, 0x4, R0 ;  /* 0x0000000409087824 */ /* 0x000fc400078e0200 */
[----:B------:R1:W-:Y:S01]  /*2790*/  STL.64 [R1+0x648], R22 ;  /* 0x0006481601007387 */ /* 0x0003e20000100a00 */
[----:B0-----:R-:W-:Y:S01]  /*27a0*/  LEA R18, R3, R23, 0x2 ;  /* 0x0000001703127211 */ /* 0x001fe200078e10ff */
[----:B-1----:R-:W-:-:S03]  /*27b0*/  IMAD.MOV.U32 R23, RZ, RZ, R29 ;  /* 0x000000ffff177224 */ /* 0x002fc600078e001d */
[----:B------:R-:W-:-:S05]  /*27c0*/  LEA R17, R3, R18, 0x2 ;  /* 0x0000001203117211 */ /* 0x000fca00078e10ff */
[----:B------:R-:W-:-:S05]  /*27d0*/  IMAD R25, R3, 0x4, R17 ;  /* 0x0000000403197824 */ /* 0x000fca00078e0211 */
[----:B------:R-:W-:-:S05]  /*27e0*/  LEA R20, R3, R25, 0x2 ;  /* 0x0000001903147211 */ /* 0x000fca00078e10ff */
[----:B------:R-:W-:Y:S01]  /*27f0*/  IMAD R19, R3, 0x4, R20 ;  /* 0x0000000403137824 */ /* 0x000fe200078e0214 */
[----:B--2---:R-:W-:-:S04]  /*2800*/  LEA R28, P1, R5, R12, 0x1 ;  /* 0x0000000c051c7211 */ /* 0x004fc800078208ff */
[----:B------:R-:W-:Y:S01]  /*2810*/  LEA.HI.X.SX32 R23, R5, R11, 0x1, P1 ;  /* 0x0000000b05177211 */ /* 0x000fe200008f0eff */
[----:B------:R0:W-:Y:S01]  /*2820*/  STL [R1+0x5d8], R28 ;  /* 0x0005d81c01007387 */ /* 0x0001e20000100800 */
[----:B------:R-:W-:Y:S02]  /*2830*/  IMAD.MOV.U32 R22, RZ, RZ, R28 ;  /* 0x000000ffff167224 */ /* 0x000fe400078e001c */
[----:B------:R-:W-:Y:S01]  /*2840*/  IMAD R5, R9, 0x4, R8 ;  /* 0x0000000409057824 */ /* 0x000fe200078e0208 */
[----:B------:R1:W-:Y:S01]  /*2850*/  STL [R1+0x5dc], R23 ;  /* 0x0005dc1701007387 */ /* 0x0003e20000100800 */
[----:B0-----:R-:W-:-:S04]  /*2860*/  LEA R28, P2, R4, R12, 0x1 ;  /* 0x0000000c041c7211 */ /* 0x001fc800078408ff */
[----:B------:R-:W-:Y:S01]  /*2870*/  LEA.HI.X.SX32 R29, R4, R11, 0x1, P2 ;  /* 0x0000000b041d7211 */ /* 0x000fe200010f0eff */
[----:B------:R-:W-:Y:S01]  /*2880*/  IMAD R4, R9, 0x4, R5 ;  /* 0x0000000409047824 */ /* 0x000fe200078e0205 */
[----:B------:R-:W-:-:S03]  /*2890*/  LEA R22, P2, R6, R12, 0x1 ;  /* 0x0000000c06167211 */ /* 0x000fc600078408ff */
[----:B------:R0:W-:Y:S01]  /*28a0*/  STL.64 [R1+0x5d0], R28 ;  /* 0x0005d01c01007387 */ /* 0x0001e20000100a00 */
[----:B-1----:R-:W-:-:S03]  /*28b0*/  LEA.HI.X.SX32 R23, R6, R11, 0x1, P2 ;  /* 0x0000000b06177211 */ /* 0x002fc600010f0eff */
[----:B------:R1:W-:Y:S04]  /*28c0*/  STL.64 [R1+0x640], R16 ;  /* 0x0006401001007387 */ /* 0x0003e80000100a00 */
[----:B------:R2:W-:Y:S01]  /*28d0*/  STL [R1+0x650], R17 ;  /* 0x0006501101007387 */ /* 0x0005e20000100800 */
[----:B0-----:R-:W-:-:S04]  /*28e0*/  LEA R28, P1, R10, R12, 0x1 ;  /* 0x0000000c0a1c7211 */ /* 0x001fc800078208ff */
[----:B------:R-:W-:Y:S01]  /*28f0*/  LEA.HI.X.SX32 R29, R10, R11, 0x1, P1 ;  /* 0x0000000b0a1d7211 */ /* 0x000fe200008f0eff */
[----:B------:R-:W-:Y:S01]  /*2900*/  IMAD R10, R9, 0x4, R4 ;  /* 0x00000004090a7824 */ /* 0x000fe200078e0204 */
[----:B-1----:R-:W-:-:S03]  /*2910*/  LEA R16, P2, R27, R12, 0x1 ;  /* 0x0000000c1b107211 */ /* 0x002fc600078408ff */
[----:B------:R0:W-:Y:S01]  /*2920*/  STL.64 [R1+0x5c0], R28 ;  /* 0x0005c01c01007387 */ /* 0x0001e20000100a00 */
[-C--:B--2---:R-:W-:Y:S01]  /*2930*/  LEA.HI.X.SX32 R17, R27, R11.reuse, 0x1, P2 ;  /* 0x0000000b1b117211 */ /* 0x084fe200010f0eff */
[----:B------:R-:W-:Y:S02]  /*2940*/  IMAD R6, R9, 0x4, R10 ;  /* 0x0000000409067824 */ /* 0x000fe400078e020a */
[----:B------:R1:W-:Y:S01]  /*2950*/  STL.64 [R1+0x5b8], R22 ;  /* 0x0005b81601007387 */ /* 0x0003e20000100a00 */
[----:B0-----:R-:W-:Y:S01]  /*2960*/  MOV R28, R14 ;  /* 0x0000000e001c7202 */ /* 0x001fe20000000f00 */
[----:B------:R-:W-:Y:S01]  /*2970*/  IMAD.MOV.U32 R29, RZ, RZ, R15 ;  /* 0x000000ffff1d7224 */ /* 0x000fe200078e000f */
[-C--:B------:R-:W-:Y:S02]  /*2980*/  LEA R14, P3, R0, R12.reuse, 0x1 ;  /* 0x0000000c000e7211 */ /* 0x080fe400078608ff */
[----:B-1----:R-:W-:Y:S02]  /*2990*/  LEA R22, P1, R26, R12, 0x1 ;  /* 0x0000000c1a167211 */ /* 0x002fe400078208ff */
[----:B------:R-:W-:-:S02]  /*29a0*/  LEA.HI.X.SX32 R15, R0, R11, 0x1, P3 ;  /* 0x0000000b000f7211 */ /* 0x000fc400018f0eff */
[----:B------:R-:W-:Y:S01]  /*29b0*/  LEA.HI.X.SX32 R23, R26, R11, 0x1, P1 ;  /* 0x0000000b1a177211 */ /* 0x000fe200008f0eff */
[----:B------:R-:W-:-:S04]  /*29c0*/  IMAD R26, R9, 0x4, R6 ;  /* 0x00000004091a7824 */ /* 0x000fc800078e0206 */
[----:B------:R0:W-:Y:S01]  /*29d0*/  STL.64 [R1+0x5b0], R22 ;  /* 0x0005b01601007387 */ /* 0x0001e20000100a00 */
[----:B------:R-:W-:-:S03]  /*29e0*/  IMAD R27, R9, 0x4, R26 ;  /* 0x00000004091b7824 */ /* 0x000fc600078e021a */
[----:B------:R1:W-:Y:S02]  /*29f0*/  STL.64 [R1+0x5a8], R16 ;  /* 0x0005a81001007387 */ /* 0x0003e40000100a00 */
[----:B------:R-:W-:Y:S02]  /*2a00*/  LEA R0, R9, R27, 0x2 ;  /* 0x0000001b09007211 */ /* 0x000fe400078e10ff */
[CC--:B0-----:R-:W-:Y:S02]  /*2a10*/  LEA R22, P1, R13.reuse, R12.reuse, 0x1 ;  /* 0x0000000c0d167211 */ /* 0x0c1fe400078208ff */
[C---:B-1----:R-:W-:Y:S02]  /*2a20*/  LEA R16, P2, R2.reuse, R12, 0x1 ;  /* 0x0000000c02107211 */ /* 0x042fe400078408ff */
[-C--:B------:R-:W-:Y:S02]  /*2a30*/  LEA.HI.X.SX32 R23, R13, R11.reuse, 0x1, P1 ;  /* 0x0000000b0d177211 */ /* 0x080fe400008f0eff */
[----:B------:R-:W-:Y:S01]  /*2a40*/  LEA.HI.X.SX32 R17, R2, R11, 0x1, P2 ;  /* 0x0000000b02117211 */ /* 0x000fe200010f0eff */
[----:B------:R-:W-:-:S02]  /*2a50*/  IMAD R2, R9, 0x4, R0 ;  /* 0x0000000409027824 */ /* 0x000fc400078e0200 */
[----:B------:R0:W-:Y:S04]  /*2a60*/  STL.64 [R1+0x5a0], R22 ;  /* 0x0005a01601007387 */ /* 0x0001e80000100a00 */
[----:B------:R1:W-:Y:S04]  /*2a70*/  STL.64 [R1+0x598], R16 ;  /* 0x0005981001007387 */ /* 0x0003e80000100a00 */
[----:B------:R2:W-:Y:S01]  /*2a80*/  STL.64 [R1+0x590], R14 ;  /* 0x0005900e01007387 */ /* 0x0005e20000100a00 */
[-C--:B0-----:R-:W-:Y:S02]  /*2a90*/  LEA R22, P1, R8, R12.reuse, 0x1 ;  /* 0x0000000c08167211 */ /* 0x081fe400078208ff */
[----:B-1----:R-:W-:-:S02]  /*2aa0*/  LEA R16, P2, R5, R12, 0x1 ;  /* 0x0000000c05107211 */ /* 0x002fc400078408ff */
[-C--:B------:R-:W-:Y:S02]  /*2ab0*/  LEA.HI.X.SX32 R23, R8, R11.reuse, 0x1, P1 ;  /* 0x0000000b08177211 */ /* 0x080fe400008f0eff */
[-C--:B------:R-:W-:Y:S02]  /*2ac0*/  LEA.HI.X.SX32 R17, R5, R11.reuse, 0x1, P2 ;  /* 0x0000000b05117211 */ /* 0x080fe400010f0eff */
[C---:B--2---:R-:W-:Y:S01]  /*2ad0*/  LEA R14, P3, R4.reuse, R12, 0x1 ;  /* 0x0000000c040e7211 */ /* 0x044fe200078608ff */
[----:B------:R0:W-:Y:S03]  /*2ae0*/  STL.64 [R1+0x588], R22 ;  /* 0x0005881601007387 */ /* 0x0001e60000100a00 */
[----:B------:R-:W-:Y:S01]  /*2af0*/  LEA.HI.X.SX32 R15, R4, R11, 0x1, P3 ;  /* 0x0000000b040f7211 */ /* 0x000fe200018f0eff */
[----:B------:R1:W-:Y:S01]  /*2b00*/  STL.64 [R1+0x580], R16 ;  /* 0x0005801001007387 */ /* 0x0003e20000100a00 */
[----:B------:R-:W-:-:S03]  /*2b10*/  IMAD R4, R9, 0x4, R2 ;  /* 0x0000000409047824 */ /* 0x000fc600078e0202 */
[----:B------:R2:W-:Y:S01]  /*2b20*/  STL.64 [R1+0x578], R14 ;  /* 0x0005780e01007387 */ /* 0x0005e20000100a00 */
[C---:B------:R-:W-:Y:S01]  /*2b30*/  IMAD R5, R9.reuse, 0x4, R4 ;  /* 0x0000000409057824 */ /* 0x040fe200078e0204 */
[-C--:B0-----:R-:W-:Y:S02]  /*2b40*/  LEA R22, P1, R10, R12.reuse, 0x1 ;  /* 0x0000000c0a167211 */ /* 0x081fe400078208ff */
[-C--:B-1----:R-:W-:Y:S02]  /*2b50*/  LEA R16, P2, R6, R12.reuse, 0x1 ;  /* 0x0000000c06107211 */ /* 0x082fe400078408ff */
[-C--:B------:R-:W-:Y:S02]  /*2b60*/  LEA.HI.X.SX32 R23, R10, R11.reuse, 0x1, P1 ;  /* 0x0000000b0a177211 */ /* 0x080fe400008f0eff */
[----:B------:R-:W-:Y:S02]  /*2b70*/  LEA.HI.X.SX32 R17, R6, R11, 0x1, P2 ;  /* 0x0000000b06117211 */ /* 0x000fe400010f0eff */
[----:B--2---:R-:W-:Y:S01]  /*2b80*/  LEA R14, P3, R26, R12, 0x1 ;  /* 0x0000000c1a0e7211 */ /* 0x004fe200078608ff */
[----:B------:R0:W-:Y:S01]  /*2b90*/  STL.64 [R1+0x570], R22 ;  /* 0x0005701601007387 */ /* 0x0001e20000100a00 */
[----:B------:R-:W-:-:S02]  /*2ba0*/  LEA R6, R9, R5, 0x2 ;  /* 0x0000000509067211 */ /* 0x000fc400078e10ff */
[----:B------:R-:W-:Y:S01]  /*2bb0*/  LEA.HI.X.SX32 R15, R26, R11, 0x1, P3 ;  /* 0x0000000b1a0f7211 */ /* 0x000fe200018f0eff */
[----:B------:R1:W-:Y:S02]  /*2bc0*/  STL.64 [R1+0x568], R16 ;  /* 0x0005681001007387 */ /* 0x0003e40000100a00 */
[----:B------:R-:W-:Y:S02]  /*2bd0*/  IMAD R8, R9, 0x4, R6 ;  /* 0x0000000409087824 */ /* 0x000fe400078e0206 */
[----:B------:R2:W-:Y:S01]  /*2be0*/  STL.64 [R1+0x560], R14 ;  /* 0x0005600e01007387 */ /* 0x0005e20000100a00 */
[-C--:B0-----:R-:W-:Y:S02]  /*2bf0*/  LEA R22, P2, R0, R12.reuse, 0x1 ;  /* 0x0000000c00167211 */ /* 0x081fe400078408ff */
[----:B-1----:R-:W-:-:S04]  /*2c00*/  LEA R16, P1, R27, R12, 0x1 ;  /* 0x0000000c1b107211 */ /* 0x002fc800078208ff */
[----:B------:R-:W-:Y:S02]  /*2c10*/  LEA.HI.X.SX32 R17, R27, R11, 0x1, P1 ;  /* 0x0000000b1b117211 */ /* 0x000fe400008f0eff */
[----:B--2---:R-:W-:-:S03]  /*2c20*/  LEA R14, P3, R2, R12, 0x1 ;  /* 0x0000000c020e7211 */ /* 0x004fc600078608ff */
[----:B------:R0:W-:Y:S04]  /*2c30*/  STL.64 [R1+0x558], R16 ;  /* 0x0005581001007387 */ /* 0x0001e80000100a00 */
[----:B0-----:R-:W2:Y:S01]  /*2c40*/  LDL.LU R17, [R1+0x650] ;  /* 0x0006500001117983 */ /* 0x001ea20000300800 */
[-C--:B------:R-:W-:Y:S01]  /*2c50*/  LEA.HI.X.SX32 R23, R0, R11.reuse, 0x1, P2 ;  /* 0x0000000b00177211 */ /* 0x080fe200010f0eff */
[----:B------:R-:W-:Y:S01]  /*2c60*/  IMAD.MOV.U32 R26, RZ, RZ, R28 ;  /* 0x000000ffff1a7224 */ /* 0x000fe200078e001c */
[----:B------:R-:W-:Y:S01]  /*2c70*/  LEA.HI.X.SX32 R15, R2, R11, 0x1, P3 ;  /* 0x0000000b020f7211 */ /* 0x000fe200018f0eff */
[----:B------:R-:W-:Y:S01]  /*2c80*/  IMAD.MOV.U32 R27, RZ, RZ, R29 ;  /* 0x000000ffff1b7224 */ /* 0x000fe200078e001d */
[----:B------:R-:W-:Y:S01]  /*2c90*/  LEA R28, P2, R5, R12, 0x1 ;  /* 0x0000000c051c7211 */ /* 0x000fe200078408ff */
[----:B------:R0:W-:Y:S01]  /*2ca0*/  STL.64 [R1+0x550], R22 ;  /* 0x0005501601007387 */ /* 0x0001e20000100a00 */
[----:B------:R-:W-:-:S03]  /*2cb0*/  LEA R0, R9, R8, 0x2 ;  /* 0x0000000809007211 */ /* 0x000fc600078e10ff */
[----:B------:R1:W-:Y:S01]  /*2cc0*/  STL.64 [R1+0x548], R14 ;  /* 0x0005480e01007387 */ /* 0x0003e20000100a00 */
[-C--:B------:R-:W-:Y:S01]  /*2cd0*/  LEA.HI.X.SX32 R29, R5, R11.reuse, 0x1, P2 ;  /* 0x0000000b051d7211 */ /* 0x080fe200010f0eff */
[----:B------:R-:W-:Y:S01]  /*2ce0*/  IMAD R2, R9, 0x4, R0 ;  /* 0x0000000409027824 */ /* 0x000fe200078e0200 */
[-C--:B0-----:R-:W-:Y:S02]  /*2cf0*/  LEA R22, P1, R4, R12.reuse, 0x1 ;  /* 0x0000000c04167211 */ /* 0x081fe400078208ff */
[----:B-1----:R-:W-:Y:S02]  /*2d00*/  LEA R14, P3, R6, R12, 0x1 ;  /* 0x0000000c060e7211 */ /* 0x002fe400078608ff */
[-C--:B------:R-:W-:Y:S02]  /*2d10*/  LEA.HI.X.SX32 R23, R4, R11.reuse, 0x1, P1 ;  /* 0x0000000b04177211 */ /* 0x080fe400008f0eff */
[----:B------:R-:W-:-:S03]  /*2d20*/  LEA.HI.X.SX32 R15, R6, R11, 0x1, P3 ;  /* 0x0000000b060f7211 */ /* 0x000fc600018f0eff */
[----:B------:R0:W-:Y:S01]  /*2d30*/  STL.64 [R1+0x540], R22 ;  /* 0x0005401601007387 */ /* 0x0001e20000100a00 */
[----:B------:R-:W-:Y:S01]  /*2d40*/  IMAD R9, R9, 0x4, R2 ;  /* 0x0000000409097824 */ /* 0x000fe200078e0202 */
[-C--:B------:R-:W-:Y:S02]  /*2d50*/  LEA R16, P3, R2, R12.reuse, 0x1 ;  /* 0x0000000c02107211 */ /* 0x080fe400078608ff */
[----:B0-----:R-:W3:Y:S02]  /*2d60*/  LDL.LU.64 R22, [R1+0x648] ;  /* 0x0006480001167983 */ /* 0x001ee40000300a00 */
[-C--:B------:R-:W-:Y:S02]  /*2d70*/  LEA R4, P4, R9, R12.reuse, 0x1 ;  /* 0x0000000c09047211 */ /* 0x080fe400078808ff */
[----:B------:R0:W-:Y:S04]  /*2d80*/  STL.64 [R1+0x538], R28 ;  /* 0x0005381c01007387 */ /* 0x0001e80000100a00 */
[----:B------:R1:W-:Y:S04]  /*2d90*/  STL.64 [R1+0x530], R14 ;  /* 0x0005300e01007387 */ /* 0x0003e80000100a00 */
[----:B------:R4:W-:Y:S01]  /*2da0*/  STL [R1+0x518], R16 ;  /* 0x0005181001007387 */ /* 0x0009e20000100800 */
[----:B0-----:R-:W-:-:S02]  /*2db0*/  LEA R28, P1, R8, R12, 0x1 ;  /* 0x0000000c081c7211 */ /* 0x001fc400078208ff */
[----:B-1----:R-:W-:Y:S01]  /*2dc0*/  LEA R14, P2, R0, R12, 0x1 ;  /* 0x0000000c000e7211 */ /* 0x002fe200078408ff */
[----:B------:R-:W-:Y:S01]  /*2dd0*/  IMAD.MOV.U32 R12, RZ, RZ, R16 ;  /* 0x000000ffff0c7224 */ /* 0x000fe200078e0010 */
[-C--:B------:R-:W-:Y:S02]  /*2de0*/  LEA.HI.X.SX32 R29, R8, R11.reuse, 0x1, P1 ;  /* 0x0000000b081d7211 */ /* 0x080fe400008f0eff */
[----:B------:R-:W-:Y:S02]  /*2df0*/  LEA.HI.X.SX32 R15, R0, R11, 0x1, P2 ;  /* 0x0000000b000f7211 */ /* 0x000fe400010f0eff */
[----:B--2---:R-:W-:Y:S02]  /*2e00*/  MOV R13, R17 ;  /* 0x00000011000d7202 */ /* 0x004fe40000000f00 */
[----:B----4-:R-:W2:Y:S04]  /*2e10*/  LDL.LU.64 R16, [R1+0x640] ;  /* 0x0006400001107983 */ /* 0x010ea80000300a00 */
[----:B------:R0:W-:Y:S04]  /*2e20*/  STL.64 [R1+0x528], R28 ;  /* 0x0005281c01007387 */ /* 0x0001e80000100a00 */
[----:B0-----:R-:W4:Y:S04]  /*2e30*/  LDL.LU.64 R28, [R1+0x638] ;  /* 0x00063800011c7983 */ /* 0x001f280000300a00 */
[----:B------:R0:W-:Y:S04]  /*2e40*/  STL.64 [R1+0x520], R14 ;  /* 0x0005200e01007387 */ /* 0x0001e80000100a00 */
[----:B0-----:R-:W5:Y:S01]  /*2e50*/  LDL.LU.64 R14, [R1+0x630] ;  /* 0x00063000010e7983 */ /* 0x001f620000300a00 */
[-C--:B------:R-:W-:Y:S01]  /*2e60*/  LEA.HI.X.SX32 R13, R2, R11.reuse, 0x1, P3 ;  /* 0x0000000b020d7211 */ /* 0x080fe200018f0eff */
[----:B------:R-:W-:Y:S01]  /*2e70*/  IMAD R2, R3, 0x4, R19 ;  /* 0x0000000403027824 */ /* 0x000fe200078e0213 */
[----:B------:R-:W-:-:S02]  /*2e80*/  LEA.HI.X.SX32 R5, R9, R11, 0x1, P4 ;  /* 0x0000000b09057211 */ /* 0x000fc400020f0eff */
[----:B------:R-:W-:Y:S01]  /*2e90*/  LEA.HI.X.SX32 R27, R21, R7, 0x1, P0 ;  /* 0x00000007151b7211 */ /* 0x000fe200000f0eff */
[----:B------:R-:W-:Y:S01]  /*2ea0*/  STL [R1+0x51c], R13 ;  /* 0x00051c0d01007387 */ /* 0x000fe20000100800 */
[----:B------:R-:W-:-:S03]  /*2eb0*/  IMAD R9, R3, 0x4, R2 ;  /* 0x0000000403097824 */ /* 0x000fc600078e0202 */
[----:B------:R4:W-:Y:S04]  /*2ec0*/  STL.64 [R1+0x510], R4 ;  /* 0x0005100401007387 */ /* 0x0009e80000100a00 */
[----:B------:R0:W-:Y:S04]  /*2ed0*/  STL [R1+0x628], R20 ;  /* 0x0006281401007387 */ /* 0x0001e80000100800 */
[----:B------:R1:W-:Y:S01]  /*2ee0*/  STL [R1+0x5cc], R27 ;  /* 0x0005cc1b01007387 */ /* 0x0003e20000100800 */
[-C--:B-----5:R-:W-:Y:S02]  /*2ef0*/  LEA R10, P0, R15, R14.reuse, 0x1 ;  /* 0x0000000e0f0a7211 */ /* 0x0a0fe400078008ff */
[----:B---3--:R-:W-:-:S02]  /*2f00*/  LEA R12, P1, R22, R14, 0x1 ;  /* 0x0000000e160c7211 */ /* 0x008fc400078208ff */
[-C--:B----4-:R-:W-:Y:S02]  /*2f10*/  LEA R4, P2, R28, R14.reuse, 0x1 ;  /* 0x0000000e1c047211 */ /* 0x090fe400078408ff */
[-C--:B------:R-:W-:Y:S02]  /*2f20*/  LEA.HI.X.SX32 R11, R15, R7.reuse, 0x1, P0 ;  /* 0x000000070f0b7211 */ /* 0x080fe400000f0eff */
[-C--:B------:R-:W-:Y:S02]  /*2f30*/  LEA.HI.X.SX32 R13, R22, R7.reuse, 0x1, P1 ;  /* 0x00000007160d7211 */ /* 0x080fe400008f0eff */
[-C--:B------:R-:W-:Y:S02]  /*2f40*/  LEA R26, P0, R24, R14.reuse, 0x1 ;  /* 0x0000000e181a7211 */ /* 0x080fe400078008ff */
[----:B0-----:R-:W-:Y:S01]  /*2f50*/  LEA R20, P1, R29, R14, 0x1 ;  /* 0x0000000e1d147211 */ /* 0x001fe200078208ff */
[----:B------:R0:W-:Y:S01]  /*2f60*/  STL.64 [R1+0x508], R12 ;  /* 0x0005080c01007387 */ /* 0x0001e20000100a00 */
[----:B------:R-:W-:-:S02]  /*2f70*/  LEA.HI.X.SX32 R5, R28, R7, 0x1, P2 ;  /* 0x000000071c057211 */ /* 0x000fc400010f0eff */
[-C--:B-1----:R-:W-:Y:S01]  /*2f80*/  LEA.HI.X.SX32 R27, R24, R7.reuse, 0x1, P0 ;  /* 0x00000007181b7211 */ /* 0x082fe200000f0eff */
[----:B------:R2:W-:Y:S01]  /*2f90*/  STL.64 [R1+0x500], R10 ;  /* 0x0005000a01007387 */ /* 0x0005e20000100a00 */
[----:B------:R-:W-:Y:S02]  /*2fa0*/  LEA.HI.X.SX32 R21, R29, R7, 0x1, P1 ;  /* 0x000000071d157211 */ /* 0x000fe400008f0eff */
[-C--:B------:R-:W-:Y:S01]  /*2fb0*/  LEA R28, P1, R18, R14.reuse, 0x1 ;  /* 0x0000000e121c7211 */ /* 0x080fe200078208ff */
[----:B------:R1:W-:Y:S04]  /*2fc0*/  STL.64 [R1+0x4f8], R4 ;  /* 0x0004f80401007387 */ /* 0x0003e80000100a00 */
[----:B------:R3:W-:Y:S01]  /*2fd0*/  STL.64 [R1+0x4f0], R26 ;  /* 0x0004f01a01007387 */ /* 0x0007e20000100a00 */
[----:B0-----:R-:W-:Y:S01]  /*2fe0*/  IMAD R12, R3, 0x4, R9 ;  /* 0x00000004030c7824 */ /* 0x001fe200078e0209 */
[----:B--2---:R-:W-:-:S02]  /*2ff0*/  LEA R10, P2, R16, R14, 0x1 ;  /* 0x0000000e100a7211 */ /* 0x004fc400078408ff */
[----:B------:R0:W-:Y:S02]  /*3000*/  STL.64 [R1+0x4e8], R20 ;  /* 0x0004e81401007387 */ /* 0x0001e40000100a00 */
[-C--:B------:R-:W-:Y:S02]  /*3010*/  LEA.HI.X.SX32 R11, R16, R7.reuse, 0x1, P2 ;  /* 0x00000007100b7211 */ /* 0x080fe400010f0eff */
[----:B-1----:R-:W-:Y:S02]  /*3020*/  LEA R5, R3, R12, 0x2 ;  /* 0x0000000c03057211 */ /* 0x002fe400078e10ff */
[----:B------:R-:W-:Y:S01]  /*3030*/  LEA.HI.X.SX32 R29, R18, R7, 0x1, P1 ;  /* 0x00000007121d7211 */ /* 0x000fe200008f0eff */
[----:B------:R1:W-:Y:S01]  /*3040*/  STL.64 [R1+0x4e0], R10 ;  /* 0x0004e00a01007387 */ /* 0x0003e20000100a00 */
[-C--:B---3--:R-:W-:Y:S01]  /*3050*/  LEA R26, P2, R17, R14.reuse, 0x1 ;  /* 0x0000000e111a7211 */ /* 0x088fe200078408ff */
[----:B------:R-:W-:Y:S01]  /*3060*/  IMAD R6, R3, 0x4, R5 ;  /* 0x0000000403067824 */ /* 0x000fe200078e0205 */
[----:B0-----:R-:W-:-:S04]  /*3070*/  LEA R20, P0, R23, R14, 0x1 ;  /* 0x0000000e17147211 */ /* 0x001fc800078008ff */
[-C--:B------:R-:W-:Y:S02]  /*3080*/  LEA.HI.X.SX32 R21, R23, R7.reuse, 0x1, P0 ;  /* 0x0000000717157211 */ /* 0x080fe400000f0eff */
[-C--:B------:R-:W-:Y:S01]  /*3090*/  LEA.HI.X.SX32 R27, R17, R7.reuse, 0x1, P2 ;  /* 0x00000007111b7211 */ /* 0x080fe200010f0eff */
[----:B-1----:R-:W-:Y:S02]  /*30a0*/  IMAD R11, R3, 0x4, R6 ;  /* 0x00000004030b7824 */ /* 0x002fe400078e0206 */
[----:B------:R0:W-:Y:S04]  /*30b0*/  STL.64 [R1+0x4d8], R20 ;  /* 0x0004d81401007387 */ /* 0x0001e80000100a00 */
[----:B0-----:R-:W2:Y:S01]  /*30c0*/  LDL.LU R20, [R1+0x628] ;  /* 0x0006280001147983 */ /* 0x001ea20000300800 */
[----:B------:R-:W-:Y:S01]  /*30d0*/  LEA R22, P2, R19, R14, 0x1 ;  /* 0x0000000e13167211 */ /* 0x000fe200078408ff */
[----:B------:R-:W-:Y:S01]  /*30e0*/  IMAD R4, R3, 0x4, R11 ;  /* 0x0000000403047824 */ /* 0x000fe200078e020b */
[----:B------:R-:W-:Y:S01]  /*30f0*/  UMOV UR4, URZ ;  /* 0x0000003f00047c82 */ /* 0x000fe20008000000 */
[----:B------:R0:W-:Y:S01]  /*3100*/  STL.64 [R1+0x4d0], R28 ;  /* 0x0004d01c01007387 */ /* 0x0001e20000100a00 */
[----:B------:R-:W-:-:S02]  /*3110*/  LEA.HI.X.SX32 R23, R19, R7, 0x1, P2 ;  /* 0x0000000713177211 */ /* 0x000fc400010f0eff */
[----:B------:R-:W-:Y:S01]  /*3120*/  LEA R8, R3, R4, 0x2 ;  /* 0x0000000403087211 */ /* 0x000fe200078e10ff */
[----:B------:R-:W-:Y:S01]  /*3130*/  STL.64 [R1+0x4c8], R26 ;  /* 0x0004c81a01007387 */ /* 0x000fe20000100a00 */
[----:B------:R-:W-:-:S03]  /*3140*/  LEA R16, P2, R12, R14, 0x1 ;  /* 0x0000000e0c107211 */ /* 0x000fc600078408ff */
[----:B------:R-:W-:Y:S01]  /*3150*/  IMAD R10, R3, 0x4, R8 ;  /* 0x00000004030a7824 */ /* 0x000fe200078e0208 */
[----:B------:R-:W-:Y:S02]  /*3160*/  LEA.HI.X.SX32 R17, R12, R7, 0x1, P2 ;  /* 0x000000070c117211 */ /* 0x000fe400010f0eff */
[----:B0-----:R-:W-:Y:S01]  /*3170*/  LEA R28, P0, R25, R14, 0x1 ;  /* 0x0000000e191c7211 */ /* 0x001fe200078008ff */
[----:B------:R-:W-:-:S03]  /*3180*/  IMAD R0, R3, 0x4, R10 ;  /* 0x0000000403007824 */ /* 0x000fc600078e020a */
[----:B------:R-:W-:-:S05]  /*3190*/  LEA.HI.X.SX32 R29, R25, R7, 0x1, P0 ;  /* 0x00000007191d7211 */ /* 0x000fca00000f0eff */
[----:B------:R-:W-:Y:S04]  /*31a0*/  STL.64 [R1+0x4c0], R28 ;  /* 0x0004c01c01007387 */ /* 0x000fe80000100a00 */
[----:B------:R0:W-:Y:S02]  /*31b0*/  STL.64 [R1+0x4b0], R22 ;  /* 0x0004b01601007387 */ /* 0x0001e40000100a00 */
[----:B0-----:R-:W-:-:S04]  /*31c0*/  LEA R22, P0, R2, R14, 0x1 ;  /* 0x0000000e02167211 */ /* 0x001fc800078008ff */
[----:B------:R-:W-:Y:S01]  /*31d0*/  LEA.HI.X.SX32 R23, R2, R7, 0x1, P0 ;  /* 0x0000000702177211 */ /* 0x000fe200000f0eff */
[----:B------:R-:W-:Y:S01]  /*31e0*/  IMAD R2, R3, 0x4, R0 ;  /* 0x0000000403027824 */ /* 0x000fe200078e0200 */
[----:B--2---:R-:W-:-:S04]  /*31f0*/  LEA R26, P1, R20, R14, 0x1 ;  /* 0x0000000e141a7211 */ /* 0x004fc800078208ff */
[----:B------:R-:W-:Y:S02]  /*3200*/  LEA.HI.X.SX32 R27, R20, R7, 0x1, P1 ;  /* 0x00000007141b7211 */ /* 0x000fe400008f0eff */
[----:B------:R-:W-:-:S03]  /*3210*/  LEA R20, P1, R9, R14, 0x1 ;  /* 0x0000000e09147211 */ /* 0x000fc600078208ff */
[----:B------:R-:W-:Y:S01]  /*3220*/  STL.64 [R1+0x4b8], R26 ;  /* 0x0004b81a01007387 */ /* 0x000fe20000100a00 */
[-C--:B------:R-:W-:Y:S02]  /*3230*/  LEA.HI.X.SX32 R21, R9, R7.reuse, 0x1, P1 ;  /* 0x0000000709157211 */ /* 0x080fe400008f0eff */
[C---:B------:R-:W-:Y:S01]  /*3240*/  LEA R18, P1, R6.reuse, R14, 0x1 ;  /* 0x0000000e06127211 */ /* 0x040fe200078208ff */
[----:B------:R-:W-:Y:S01]  /*3250*/  STL.64 [R1+0x4a8], R22 ;  /* 0x0004a81601007387 */ /* 0x000fe20000100a00 */
[----:B------:R-:W-:Y:S02]  /*3260*/  LEA R9, R3, R2, 0x2 ;  /* 0x0000000203097211 */ /* 0x000fe400078e10ff */
[----:B------:R-:W-:Y:S01]  /*3270*/  LEA.HI.X.SX32 R19, R6, R7, 0x1, P1 ;  /* 0x0000000706137211 */ /* 0x000fe200008f0eff */
[----:B------:R0:W-:Y:S04]  /*3280*/  STL.64 [R1+0x4a0], R20 ;  /* 0x0004a01401007387 */ /* 0x0001e80000100a00 */
[----:B------:R1:W-:Y:S01]  /*3290*/  STL.64 [R1+0x498], R16 ;  /* 0x0004981001007387 */ /* 0x0003e20000100a00 */
[----:B0-----:R-:W-:-:S02]  /*32a0*/  LEA R20, P0, R5, R14, 0x1 ;  /* 0x0000000e05147211 */ /* 0x001fc400078008ff */
[-C--:B-1----:R-:W-:Y:S02]  /*32b0*/  LEA R16, P2, R11, R14.reuse, 0x1 ;  /* 0x0000000e0b107211 */ /* 0x082fe400078408ff */
[-C--:B------:R-:W-:Y:S01]  /*32c0*/  LEA.HI.X.SX32 R21, R5, R7.reuse, 0x1, P0 ;  /* 0x0000000705157211 */ /* 0x080fe200000f0eff */
[----:B------:R-:W-:Y:S01]  /*32d0*/  IMAD R5, R3, 0x4, R9 ;  /* 0x0000000403057824 */ /* 0x000fe200078e0209 */
[-C--:B------:R-:W-:Y:S02]  /*32e0*/  LEA.HI.X.SX32 R17, R11, R7.reuse, 0x1, P2 ;  /* 0x000000070b117211 */ /* 0x080fe400010f0eff */
[CC--:B------:R-:W-:Y:S01]  /*32f0*/  LEA R12, P2, R10.reuse, R14.reuse, 0x1 ;  /* 0x0000000e0a0c7211 */ /* 0x0c0fe200078408ff */
[----:B------:R-:W-:Y:S01]  /*3300*/  STL.64 [R1+0x490], R20 ;  /* 0x0004901401007387 */ /* 0x000fe20000100a00 */
[----:B------:R-:W-:Y:S02]  /*3310*/  IMAD R6, R3, 0x4, R5 ;  /* 0x0000000403067824 */ /* 0x000fe400078e0205 */
[----:B------:R-:W-:Y:S01]  /*3320*/  LEA.HI.X.SX32 R13, R10, R7, 0x1, P2 ;  /* 0x000000070a0d7211 */ /* 0x000fe200010f0eff */
[----:B------:R0:W-:Y:S04]  /*3330*/  STL.64 [R1+0x488], R18 ;  /* 0x0004881201007387 */ /* 0x0001e80000100a00 */
[----:B------:R1:W-:Y:S01]  /*3340*/  STL.64 [R1+0x480], R16 ;  /* 0x0004801001007387 */ /* 0x0003e20000100a00 */
[----:B0-----:R-:W-:-:S02]  /*3350*/  LEA R18, P0, R4, R14, 0x1 ;  /* 0x0000000e04127211 */ /* 0x001fc400078008ff */
[----:B-1----:R-:W-:Y:S02]  /*3360*/  LEA R16, P1, R8, R14, 0x1 ;  /* 0x0000000e08107211 */ /* 0x002fe400078208ff */
[-C--:B------:R-:W-:Y:S02]  /*3370*/  LEA.HI.X.SX32 R19, R4, R7.reuse, 0x1, P0 ;  /* 0x0000000704137211 */ /* 0x080fe400000f0eff */
[----:B------:R-:W-:Y:S01]  /*3380*/  LEA.HI.X.SX32 R17, R8, R7, 0x1, P1 ;  /* 0x0000000708117211 */ /* 0x000fe200008f0eff */
[C---:B------:R-:W-:Y:S02]  /*3390*/  IMAD R8, R3.reuse, 0x4, R6 ;  /* 0x0000000403087824 */ /* 0x040fe400078e0206 */
[----:B------:R0:W-:Y:S03]  /*33a0*/  STL.64 [R1+0x478], R18 ;  /* 0x0004781201007387 */ /* 0x0001e60000100a00 */
[----:B------:R-:W-:Y:S01]  /*33b0*/  LEA R4, R3, R8, 0x2 ;  /* 0x0000000803047211 */ /* 0x000fe200078e10ff */
[----:B------:R1:W-:Y:S04]  /*33c0*/  STL.64 [R1+0x470], R16 ;  /* 0x0004701001007387 */ /* 0x0003e80000100a00 */
[----:B------:R2:W-:Y:S01]  /*33d0*/  STL.64 [R1+0x468], R12 ;  /* 0x0004680c01007387 */ /* 0x0005e20000100a00 */
[----:B0-----:R-:W-:-:S02]  /*33e0*/  LEA R18, P0, R0, R14, 0x1 ;  /* 0x0000000e00127211 */ /* 0x001fc400078008ff */
[-C--:B-1----:R-:W-:Y:S02]  /*33f0*/  LEA R16, P1, R2, R14.reuse, 0x1 ;  /* 0x0000000e02107211 */ /* 0x082fe400078208ff */
[-C--:B------:R-:W-:Y:S02]  /*3400*/  LEA.HI.X.SX32 R19, R0, R7.reuse, 0x1, P0 ;  /* 0x0000000700137211 */ /* 0x080fe400000f0eff */
[CC--:B--2---:R-:W-:Y:S02]  /*3410*/  LEA R12, P2, R9.reuse, R14.reuse, 0x1 ;  /* 0x0000000e090c7211 */ /* 0x0c4fe400078408ff */
[-C--:B------:R-:W-:Y:S01]  /*3420*/  LEA.HI.X.SX32 R17, R2, R7.reuse, 0x1, P1 ;  /* 0x0000000702117211 */ /* 0x080fe200008f0eff */
[----:B------:R-:W-:Y:S01]  /*3430*/  STL.64 [R1+0x460], R18 ;  /* 0x0004601201007387 */ /* 0x000fe20000100a00 */
[-C--:B------:R-:W-:Y:S01]  /*3440*/  LEA.HI.X.SX32 R13, R9, R7.reuse, 0x1, P2 ;  /* 0x00000007090d7211 */ /* 0x080fe200010f0eff */
[C---:B------:R-:W-:Y:S01]  /*3450*/  IMAD R2, R3.reuse, 0x4, R4 ;  /* 0x0000000403027824 */ /* 0x040fe200078e0204 */
[CC--:B------:R-:W-:Y:S01]  /*3460*/  LEA R10, P2, R8.reuse, R14.reuse, 0x1 ;  /* 0x0000000e080a7211 */ /* 0x0c0fe200078408ff */
[----:B------:R0:W-:Y:S02]  /*3470*/  STL.64 [R1+0x458], R16 ;  /* 0x0004581001007387 */ /* 0x0001e40000100a00 */
[C---:B------:R-:W-:Y:S01]  /*3480*/  IMAD R0, R3.reuse, 0x4, R2 ;  /* 0x0000000403007824 */ /* 0x040fe200078e0202 */
[----:B------:R-:W-:Y:S01]  /*3490*/  LEA.HI.X.SX32 R11, R8, R7, 0x1, P2 ;  /* 0x00000007080b7211 */ /* 0x000fe200010f0eff */
[----:B------:R1:W-:Y:S02]  /*34a0*/  STL.64 [R1+0x450], R12 ;  /* 0x0004500c01007387 */ /* 0x0003e40000100a00 */
[----:B------:R-:W-:Y:S01]  /*34b0*/  IMAD R3, R3, 0x4, R0 ;  /* 0x0000000403037824 */ /* 0x000fe200078e0200 */
[----:B0-----:R-:W-:-:S02]  /*34c0*/  LEA R16, P0, R5, R14, 0x1 ;  /* 0x0000000e05107211 */ /* 0x001fc400078008ff */
[CC--:B-1----:R-:W-:Y:S02]  /*34d0*/  LEA R12, P1, R6.reuse, R14.reuse, 0x1 ;  /* 0x0000000e060c7211 */ /* 0x0c2fe400078208ff */
[-C--:B------:R-:W-:Y:S02]  /*34e0*/  LEA.HI.X.SX32 R17, R5, R7.reuse, 0x1, P0 ;  /* 0x0000000705117211 */ /* 0x080fe400000f0eff */
[-C--:B------:R-:W-:Y:S02]  /*34f0*/  LEA.HI.X.SX32 R13, R6, R7.reuse, 0x1, P1 ;  /* 0x00000007060d7211 */ /* 0x080fe400008f0eff */
[CC--:B------:R-:W-:Y:S01]  /*3500*/  LEA R18, P0, R4.reuse, R14.reuse, 0x1 ;  /* 0x0000000e04127211 */ /* 0x0c0fe200078008ff */
[----:B------:R0:W-:Y:S03]  /*3510*/  STL.64 [R1+0x448], R16 ;  /* 0x0004481001007387 */ /* 0x0001e60000100a00 */
[----:B------:R-:W-:Y:S01]  /*3520*/  LEA.HI.X.SX32 R19, R4, R7, 0x1, P0 ;  /* 0x0000000704137211 */ /* 0x000fe200000f0eff */
[----:B------:R1:W-:Y:S04]  /*3530*/  STL.64 [R1+0x440], R12 ;  /* 0x0004400c01007387 */ /* 0x0003e80000100a00 */
[----:B------:R2:W-:Y:S01]  /*3540*/  STL.64 [R1+0x438], R10 ;  /* 0x0004380a01007387 */ /* 0x0005e20000100a00 */
[----:B0-----:R-:W-:-:S03]  /*3550*/  LEA R16, P1, R2, R14, 0x1 ;  /* 0x0000000e02107211 */ /* 0x001fc600078208ff */
[----:B------:R-:W-:Y:S01]  /*3560*/  STL.64 [R1+0x430], R18 ;  /* 0x0004301201007387 */ /* 0x000fe20000100a00 */
[-C--:B-1----:R-:W-:Y:S02]  /*3570*/  LEA R12, P2, R0, R14.reuse, 0x1 ;  /* 0x0000000e000c7211 */ /* 0x082fe400078408ff */
[-C--:B------:R-:W-:Y:S02]  /*3580*/  LEA.HI.X.SX32 R17, R2, R7.reuse, 0x1, P1 ;  /* 0x0000000702117211 */ /* 0x080fe400008f0eff */
[C---:B--2---:R-:W-:Y:S02]  /*3590*/  LEA R10, P3, R3.reuse, R14, 0x1 ;  /* 0x0000000e030a7211 */ /* 0x044fe400078608ff */
[-C--:B------:R-:W-:Y:S01]  /*35a0*/  LEA.HI.X.SX32 R13, R0, R7.reuse, 0x1, P2 ;  /* 0x00000007000d7211 */ /* 0x080fe200010f0eff */
[----:B------:R-:W-:Y:S01]  /*35b0*/  STL.64 [R1+0x428], R16 ;  /* 0x0004281001007387 */ /* 0x000fe20000100a00 */
[----:B------:R-:W-:Y:S01]  /*35c0*/  LEA.HI.X.SX32 R11, R3, R7, 0x1, P3 ;  /* 0x00000007030b7211 */ /* 0x000fe200018f0eff */
[----:B------:R-:W-:Y:S01]  /*35d0*/  IMAD.MOV.U32 R0, RZ, RZ, -0x800000 ;  /* 0xff800000ff007424 */ /* 0x000fe200078e00ff */
[----:B------:R-:W-:Y:S01]  /*35e0*/  MOV R2, 0x3f800000 ;  /* 0x3f80000000027802 */ /* 0x000fe20000000f00 */
[----:B------:R-:W-:Y:S04]  /*35f0*/  STL.64 [R1+0x420], R12 ;  /* 0x0004200c01007387 */ /* 0x000fe80000100a00 */
[----:B------:R-:W-:Y:S04]  /*3600*/  STL.64 [R1+0x418], R10 ;  /* 0x0004180a01007387 */ /* 0x000fe80000100a00 */
[----:B------:R0:W-:Y:S04]  /*3610*/  STL [R1+0x410], R2 ;  /* 0x0004100201007387 */ /* 0x0001e80000100800 */
[----:B------:R-:W-:Y:S04]  /*3620*/  STL [R1+0x280], RZ ;  /* 0x000280ff01007387 */ /* 0x000fe80000100800 */
[----:B------:R1:W-:Y:S01]  /*3630*/  STL [R1+0x2b0], R0 ;  /* 0x0002b00001007387 */ /* 0x0003e20000100800 */
[----:B0-----:R-:W-:-:S03]  /*3640*/  IMAD.MOV.U32 R2, RZ, RZ, -0x800000 ;  /* 0xff800000ff027424 */ /* 0x001fc600078e00ff */
[----:B------:R-:W-:Y:S04]  /*3650*/  STL [R1+0x27c], RZ ;  /* 0x00027cff01007387 */ /* 0x000fe80000100800 */
[----:B------:R-:W-:Y:S01]  /*3660*/  STL [R1+0x388], R2 ;  /* 0x0003880201007387 */ /* 0x000fe20000100800 */
[----:B-1----:R-:W-:-:S03]  /*3670*/  IMAD.MOV.U32 R0, RZ, RZ, 0x3f800000 ;  /* 0x3f800000ff007424 */ /* 0x002fc600078e00ff */
        /* <DEDUP_REMOVED lines=37> */
[----:B------:R-:W2:Y:S04]  /*38d0*/  LDL R26, [R1+0x274] ;  /* 0x00027400011a7983 */ /* 0x000ea80000100800 */
[----:B------:R-:W3:Y:S04]  /*38e0*/  LDL R13, [R1+0x278] ;  /* 0x00027800010d7983 */ /* 0x000ee80000100800 */
        /* <DEDUP_REMOVED lines=11> */
[----:B------:R-:W4:Y:S04]  /*39a0*/  S2R R27, SR_TID.X ;  /* 0x00000000001b7919 */ /* 0x000f280000002100 */
        /* <DEDUP_REMOVED lines=17> */
[----:B----4-:R-:W-:-:S02]  /*3ac0*/  LOP3.LUT R21, R27, 0x7, RZ, 0xc0, !PT ;  /* 0x000000071b157812 */ /* 0x010fc400078ec0ff */
[----:B------:R-:W-:-:S03]  /*3ad0*/  SHF.L.U32 R27, R27, 0x1, RZ ;  /* 0x000000011b1b7819 */ /* 0x000fc600000006ff */
[----:B0-----:R-:W-:-:S05]  /*3ae0*/  IMAD R0, R21, 0x110, RZ ;  /* 0x0000011015007824 */ /* 0x001fca00078e02ff */
[----:B------:R-:W-:Y:S01]  /*3af0*/  LOP3.LUT R0, R0, 0x30, R27, 0x78, !PT ;  /* 0x0000003000007812 */ /* 0x000fe200078e781b */
[----:B------:R-:W-:-:S03]  /*3b00*/  UMOV UR5, URZ ;  /* 0x0000003f00057c82 */ /* 0x000fc60008000000 */
[----:B------:R-:W-:Y:S02]  /*3b10*/  LOP3.LUT R0, R0, 0x40, RZ, 0x3c, !PT ;  /* 0x0000004000007812 */ /* 0x000fe400078e3cff */
[----:B--2---:R-:W-:Y:S02]  /*3b20*/  IADD3 R3, R26, 0x8, RZ ;  /* 0x000000081a037810 */ /* 0x004fe40007ffe0ff */
[----:B---3--:R-:W-:-:S03]  /*3b30*/  LOP3.LUT R2, R13, 0x40, RZ, 0x3c, !PT ;  /* 0x000000400d027812 */ /* 0x008fc600078e3cff */
[----:B------:R1:W-:Y:S04]  /*3b40*/  STL [R1+0x61c], R3 ;  /* 0x00061c0301007387 */ /* 0x0003e80000100800 */
[----:B------:R1:W-:Y:S02]  /*3b50*/  STL [R1+0x618], R2 ;  /* 0x0006180201007387 */ /* 0x0003e40000100800 */
.L_x_2:
[----:B------:R-:W2:Y:S04]  /*3b60*/  LDL.64 R4, [R1+0x610] ;  /* 0x0006100001047983 */ /* 0x000ea80000100a00 */
[----:B0-----:R-:W2:Y:S04]  /*3b70*/  LDL R0, [R1+0x280] ;  /* 0x0002800001007983 */ /* 0x001ea80000100800 */
[----:B-1----:R-:W3:Y:S04]  /*3b80*/  LDL.64 R2, [R1+0x608] ;  /* 0x0006080001027983 */ /* 0x002ee80000100a00 */
[----:B------:R-:W4:Y:S04]  /*3b90*/  LDL.64 R10, [R1+0x600] ;  /* 0x00060000010a7983 */ /* 0x000f280000100a00 */
[----:B------:R-:W5:Y:S04]  /*3ba0*/  LDL.64 R8, [R1+0x5f8] ;  /* 0x0005f80001087983 */ /* 0x000f680000100a00 */
[----:B------:R-:W5:Y:S04]  /*3bb0*/  LDL.64 R6, [R1+0x5f0] ;  /* 0x0005f00001067983 */ /* 0x000f680000100a00 */
[----:B------:R-:W5:Y:S04]  /*3bc0*/  LDL.64 R24, [R1+0x5e8] ;  /* 0x0005e80001187983 */ /* 0x000f680000100a00 */
[----:B------:R-:W5:Y:S04]  /*3bd0*/  LDL.64 R22, [R1+0x5e0] ;  /* 0x0005e00001167983 */ /* 0x000f680000100a00 */
[----:B------:R-:W5:Y:S04]  /*3be0*/  LDL.64 R20, [R1+0x5d8] ;  /* 0x0005d80001147983 */ /* 0x000f680000100a00 */
[----:B------:R-:W5:Y:S04]  /*3bf0*/  LDL.64 R18, [R1+0x5d0] ;  /* 0x0005d00001127983 */ /* 0x000f680000100a00 */
[----:B------:R-:W5:Y:S04]  /*3c00*/  LDL.64 R16, [R1+0x5c0] ;  /* 0x0005c00001107983 */ /* 0x000f680000100a00 */
[----:B------:R-:W5:Y:S04]  /*3c10*/  LDL.64 R14, [R1+0x5b8] ;  /* 0x0005b800010e7983 */ /* 0x000f680000100a00 */
[----:B------:R-:W5:Y:S01]  /*3c20*/  LDL.64 R12, [R1+0x5b0] ;  /* 0x0005b000010c7983 */ /* 0x000f620000100a00 */
[----:B--2---:R-:W-:-:S05]  /*3c30*/  IMAD.WIDE R4, R0, 0x2, R4 ;  /* 0x0000000200047825 */ /* 0x004fca00078e0204 */
[----:B------:R0:W2:Y:S01]  /*3c40*/  LDG.E.U16 R29, [R4.64] ;  /* 0x00000006041d7981 */ /* 0x0000a2000c1e1500 */
[----:B---3--:R-:W-:-:S04]  /*3c50*/  IMAD.WIDE R2, R0, 0x2, R2 ;  /* 0x0000000200027825 */ /* 0x008fc800078e0202 */
[C---:B----4-:R-:W-:Y:S01]  /*3c60*/  IMAD.WIDE R10, R0.reuse, 0x2, R10 ;  /* 0x00000002000a7825 */ /* 0x050fe200078e020a */
[----:B------:R1:W3:Y:S03]  /*3c70*/  LDG.E.U16 R28, [R2.64] ;  /* 0x00000006021c7981 */ /* 0x0002e6000c1e1500 */
[C---:B-----5:R-:W-:Y:S01]  /*3c80*/  IMAD.WIDE R8, R0.reuse, 0x2, R8 ;  /* 0x0000000200087825 */ /* 0x060fe200078e0208 */
[----:B------:R4:W5:Y:S03]  /*3c90*/  LDG.E.U16 R26, [R10.64] ;  /* 0x000000060a1a7981 */ /* 0x000966000c1e1500 */
[C---:B------:R-:W-:Y:S01]  /*3ca0*/  IMAD.WIDE R6, R0.reuse, 0x2, R6 ;  /* 0x0000000200067825 */ /* 0x040fe200078e0206 */
[----:B------:R4:W3:Y:S03]  /*3cb0*/  LDG.E.U16 R27, [R8.64] ;  /* 0x00000006081b7981 */ /* 0x0008e6000c1e1500 */
[----:B0-----:R-:W-:-:S02]  /*3cc0*/  IMAD.WIDE R4, R0, 0x2, R24 ;  /* 0x0000000200047825 */ /* 0x001fc400078e0218 */
[----:B------:R0:W3:Y:S02]  /*3cd0*/  LDG.E.U16 R24, [R6.64] ;  /* 0x0000000606187981 */ /* 0x0000e4000c1e1500 */
[C---:B-1----:R-:W-:Y:S02]  /*3ce0*/  IMAD.WIDE R2, R0.reuse, 0x2, R22 ;  /* 0x0000000200027825 */ /* 0x042fe400078e0216 */
[----:B------:R1:W3:Y:S02]  /*3cf0*/  LDG.E.U16 R22, [R4.64] ;  /* 0x0000000604167981 */ /* 0x0002e4000c1e1500 */
[C---:B----4-:R-:W-:Y:S02]  /*3d00*/  IMAD.WIDE R10, R0.reuse, 0x2, R20 ;  /* 0x00000002000a7825 */ /* 0x050fe400078e0214 */
[----:B------:R4:W3:Y:S02]  /*3d10*/  LDG.E.U16 R25, [R2.64] ;  /* 0x0000000602197981 */ /* 0x0008e4000c1e1500 */
[----:B------:R-:W-:-:S02]  /*3d20*/  IMAD.WIDE R8, R0, 0x2, R18 ;  /* 0x0000000200087825 */ /* 0x000fc400078e0212 */
[----:B------:R4:W3:Y:S02]  /*3d30*/  LDG.E.U16 R23, [R10.64] ;  /* 0x000000060a177981 */ /* 0x0008e4000c1e1500 */
[C---:B0-----:R-:W-:Y:S02]  /*3d40*/  IMAD.WIDE R6, R0.reuse, 0x2, R16 ;  /* 0x0000000200067825 */ /* 0x041fe400078e0210 */
[----:B------:R-:W3:Y:S02]  /*3d50*/  LDL.64 R20, [R1+0x598] ;  /* 0x0005980001147983 */ /* 0x000ee40000100a00 */
[C---:B-1----:R-:W-:Y:S02]  /*3d60*/  IMAD.WIDE R4, R0.reuse, 0x2, R14 ;  /* 0x0000000200047825 */ /* 0x042fe400078e020e */
[----:B------:R-:W3:Y:S02]  /*3d70*/  LDL.64 R18, [R1+0x590] ;  /* 0x0005900001127983 */ /* 0x000ee40000100a00 */
[----:B----4-:R-:W-:-:S02]  /*3d80*/  IMAD.WIDE R2, R0, 0x2, R12 ;  /* 0x0000000200027825 */ /* 0x010fc400078e020c */
[----:B------:R-:W4:Y:S04]  /*3d90*/  LDL.64 R10, [R1+0x5a8] ;  /* 0x0005a800010a7983 */ /* 0x000f280000100a00 */
[----:B------:R-:W3:Y:S04]  /*3da0*/  LDL.64 R16, [R1+0x588] ;  /* 0x0005880001107983 */ /* 0x000ee80000100a00 */
[----:B------:R-:W3:Y:S04]  /*3db0*/  LDL.64 R14, [R1+0x580] ;  /* 0x00058000010e7983 */ /* 0x000ee80000100a00 */
[----:B------:R-:W3:Y:S04]  /*3dc0*/  LDL.64 R12, [R1+0x570] ;  /* 0x00057000010c7983 */ /* 0x000ee80000100a00 */
[----:B--2---:R0:W-:Y:S04]  /*3dd0*/  STL [R1+0x1c], R29 ;  /* 0x00001c1d01007387 */ /* 0x0041e80000100800 */
[----:B0-----:R0:W2:Y:S04]  /*3de0*/  LDG.E.U16 R29, [R8.64] ;  /* 0x00000006081d7981 */ /* 0x0010a8000c1e1500 */
[----:B0-----:R-:W4:Y:S04]  /*3df0*/  LDL.64 R8, [R1+0x5a0] ;  /* 0x0005a00001087983 */ /* 0x001f280000100a00 */
[----:B--2---:R-:W-:Y:S04]  /*3e00*/  STL [R1+0x1710], R29 ;  /* 0x0017101d01007387 */ /* 0x004fe80000100800 */
[----:B---3--:R0:W-:Y:S04]  /*3e10*/  STL [R1+0x18], R28 ;  /* 0x0000181c01007387 */ /* 0x0081e80000100800 */
[----:B0-----:R-:W2:Y:S04]  /*3e20*/  LDL.64 R28, [R1+0x558] ;  /* 0x00055800011c7983 */ /* 0x001ea80000100a00 */
[----:B-----5:R0:W-:Y:S04]  /*3e30*/  STL [R1+0x14], R26 ;  /* 0x0000141a01007387 */ /* 0x0201e80000100800 */
[----:B0-----:R-:W3:Y:S04]  /*3e40*/  LDG.E.U16 R26, [R6.64] ;  /* 0x00000006061a7981 */ /* 0x001ee8000c1e1500 */
[----:B---3--:R-:W-:Y:S04]  /*3e50*/  STL [R1+0x1714], R26 ;  /* 0x0017141a01007387 */ /* 0x008fe80000100800 */
[----:B------:R0:W-:Y:S04]  /*3e60*/  STL [R1+0x10], R27 ;  /* 0x0000101b01007387 */ /* 0x0001e80000100800 */
[----:B0-----:R-:W3:Y:S04]  /*3e70*/  LDL.64 R26, [R1+0x568] ;  /* 0x00056800011a7983 */ /* 0x001ee80000100a00 */
[----:B------:R0:W-:Y:S04]  /*3e80*/  STL [R1+0xc], R24 ;  /* 0x00000c1801007387 */ /* 0x0001e80000100800 */
[----:B0-----:R-:W5:Y:S04]  /*3e90*/  LDG.E.U16 R24, [R4.64] ;  /* 0x0000000604187981 */ /* 0x001f68000c1e1500 */
[----:B-----5:R0:W-:Y:S04]  /*3ea0*/  STL [R1+0x1718], R24 ;  /* 0x0017181801007387 */ /* 0x0201e80000100800 */
[----:B0-----:R-:W4:Y:S04]  /*3eb0*/  LDL R24, [R1+0x280] ;  /* 0x0002800001187983 */ /* 0x001f280000100800 */
[----:B------:R0:W-:Y:S04]  /*3ec0*/  STL [R1+0x8], R22 ;  /* 0x0000081601007387 */ /* 0x0001e80000100800 */
[----:B0-----:R0:W5:Y:S01]  /*3ed0*/  LDG.E.U16 R22, [R2.64] ;  /* 0x0000000602167981 */ /* 0x001162000c1e1500 */
[----:B----4-:R-:W-:-:S04]  /*3ee0*/  IMAD.WIDE R10, R24, 0x2, R10 ;  /* 0x00000002180a7825 */ /* 0x010fc800078e020a */
[C---:B------:R-:W-:Y:S02]  /*3ef0*/  IMAD.WIDE R6, R24.reuse, 0x2, R18 ;  /* 0x0000000218067825 */ /* 0x040fe400078e0212 */
[----:B------:R-:W4:Y:S02]  /*3f00*/  LDL.64 R18, [R1+0x560] ;  /* 0x0005600001127983 */ /* 0x000f240000100a00 */
[C---:B------:R-:W-:Y:S02]  /*3f10*/  IMAD.WIDE R4, R24.reuse, 0x2, R16 ;  /* 0x0000000218047825 */ /* 0x040fe400078e0210 */
[----:B------:R-:W2:Y:S02]  /*3f20*/  LDL.64 R16, [R1+0x518] ;  /* 0x0005180001107983 */ /* 0x000ea40000100a00 */
[C---:B0-----:R-:W-:Y:S02]  /*3f30*/  IMAD.WIDE R2, R24.reuse, 0x2, R20 ;  /* 0x0000000218027825 */ /* 0x041fe400078e0214 */
[----:B------:R0:W-:Y:S04]  /*3f40*/  STL [R1+0x4], R25 ;  /* 0x0000041901007387 */ /* 0x0001e80000100800 */
[----:B------:R1:W2:Y:S01]  /*3f50*/  LDG.E.U16 R20, [R10.64] ;  /* 0x000000060a147981 */ /* 0x0002a2000c1e1500 */
[----:B------:R-:W-:-:S03]  /*3f60*/  IMAD.WIDE R8, R24, 0x2, R8 ;  /* 0x0000000218087825 */ /* 0x000fc600078e0208 */
[----:B------:R0:W2:Y:S01]  /*3f70*/  LDG.E.U16 R2, [R2.64] ;  /* 0x0000000602027981 */ /* 0x0000a2000c1e1500 */
[----:B------:R-:W-:-:S03]  /*3f80*/  IMAD.WIDE R14, R24, 0x2, R14 ;  /* 0x00000002180e7825 */ /* 0x000fc600078e020e */
[----:B------:R3:W2:Y:S04]  /*3f90*/  LDG.E.U16 R0, [R8.64] ;  /* 0x0000000608007981 */ /* 0x0006a8000c1e1500 */
[----:B-1----:R-:W2:Y:S01]  /*3fa0*/  LDL.64 R10, [R1+0x578] ;  /* 0x00057800010a7983 */ /* 0x002ea20000100a00 */
[----:B------:R-:W-:-:S03]  /*3fb0*/  IMAD.WIDE R12, R24, 0x2, R12 ;  /* 0x00000002180c7825 */ /* 0x000fc600078e020c */
[----:B0-----:R2:W4:Y:S01]  /*3fc0*/  LDG.E.U16 R3, [R6.64] ;  /* 0x0000000606037981 */ /* 0x001522000c1e1500 */
[----:B---3--:R-:W-:-:S03]  /*3fd0*/  IMAD.WIDE R8, R24, 0x2, R26 ;  /* 0x0000000218087825 */ /* 0x008fc600078e021a */
[----:B------:R0:W-:Y:S04]  /*3fe0*/  STL [R1], R23 ;  /* 0x0000001701007387 */ /* 0x0001e80000100800 */
[----:B------:R1:W3:Y:S04]  /*3ff0*/  LDG.E.U16 R4, [R4.64] ;  /* 0x0000000604047981 */ /* 0x0002e8000c1e1500 */
[----:B------:R-:W3:Y:S04]  /*4000*/  LDL.LU R26, [R1+0x1c] ;  /* 0x00001c00011a7983 */ /* 0x000ee80000300800 */
[----:B------:R0:W3:Y:S04]  /*4010*/  LDG.E.U16 R8, [R8.64] ;  /* 0x0000000608087981 */ /* 0x0000e8000c1e1500 */
[----:B-1----:R1:W3:Y:S01]  /*4020*/  LDG.E.U16 R5, [R14.64] ;  /* 0x000000060e057981 */ /* 0x0022e2000c1e1500 */
[----:B--2---:R-:W-:-:S04]  /*4030*/  IMAD.WIDE R6, R24, 0x2, R10 ;  /* 0x0000000218067825 */ /* 0x004fc800078e020a */
[C---:B------:R-:W-:Y:S02]  /*4040*/  IMAD.WIDE R10, R24.reuse, 0x2, R28 ;  /* 0x00000002180a7825 */ /* 0x040fe400078e021c */
[----:B------:R-:W2:Y:S04]  /*4050*/  LDL.LU R29, [R1+0x14] ;  /* 0x00001400011d7983 */ /* 0x000ea80000300800 */
[----:B-1----:R-:W2:Y:S04]  /*4060*/  LDL.64 R14, [R1+0x528] ;  /* 0x00052800010e7983 */ /* 0x002ea80000100a00 */
[----:B------:R1:W3:Y:S04]  /*4070*/  LDG.E.U16 R6, [R6.64] ;  /* 0x0000000606067981 */ /* 0x0002e8000c1e1500 */
[----:B0-----:R0:W3:Y:S04]  /*4080*/  LDG.E.U16 R9, [R10.64] ;  /* 0x000000060a097981 */ /* 0x0010e8000c1e1500 */
[----:B-1----:R1:W3:Y:S04]  /*4090*/  LDG.E.U16 R7, [R12.64] ;  /* 0x000000060c077981 */ /* 0x0022e8000c1e1500 */
[----:B0-----:R-:W3:Y:S04]  /*40a0*/  LDL.64 R10, [R1+0x548] ;  /* 0x00054800010a7983 */ /* 0x001ee80000100a00 */
[----:B-1----:R-:W5:Y:S01]  /*40b0*/  LDL.64 R12, [R1+0x538] ;  /* 0x00053800010c7983 */ /* 0x002f620000100a00 */
[----:B------:R-:W-:-:S04]  /*40c0*/  IMAD.WIDE R16, R24, 0x2, R16 ;  /* 0x0000000218107825 */ /* 0x000fc800078e0210 */
[C---:B----4-:R-:W-:Y:S01]  /*40d0*/  IMAD.WIDE R18, R24.reuse, 0x2, R18 ;  /* 0x0000000218127825 */ /* 0x050fe200078e0212 */
[----:B------:R0:W4:Y:S04]  /*40e0*/  LDG.E.U16 R27, [R16.64] ;  /* 0x00000006101b7981 */ /* 0x000128000c1e1500 */
[----:B------:R1:W4:Y:S04]  /*40f0*/  LDG.E.U16 R28, [R18.64] ;  /* 0x00000006121c7981 */ /* 0x000328000c1e1500 */
[----:B0-----:R-:W4:Y:S04]  /*4100*/  LDL.64 R16, [R1+0x520] ;  /* 0x0005200001107983 */ /* 0x001f280000100a00 */
[----:B-1----:R-:W4:Y:S01]  /*4110*/  LDL.64 R18, [R1+0x510] ;  /* 0x0005100001127983 */ /* 0x002f220000100a00 */
[----:B--2---:R-:W-:-:S05]  /*4120*/  IMAD.WIDE R14, R24, 0x2, R14 ;  /* 0x00000002180e7825 */ /* 0x004fca00078e020e */
[----:B------:R0:W2:Y:S04]  /*4130*/  LDG.E.U16 R25, [R14.64] ;  /* 0x000000060e197981 */ /* 0x0000a8000c1e1500 */
[----:B0-----:R-:W2:Y:S01]  /*4140*/  LDL.64 R14, [R1+0x530] ;  /* 0x00053000010e7983 */ /* 0x001ea20000100a00 */
[----:B---3--:R-:W-:-:S05]  /*4150*/  IMAD.WIDE R10, R24, 0x2, R10 ;  /* 0x00000002180a7825 */ /* 0x008fca00078e020a */
[----:B------:R0:W3:Y:S01]  /*4160*/  LDG.E.U16 R21, [R10.64] ;  /* 0x000000060a157981 */ /* 0x0000e2000c1e1500 */
[----:B-----5:R-:W-:-:S05]  /*4170*/  IMAD.WIDE R12, R24, 0x2, R12 ;  /* 0x00000002180c7825 */ /* 0x020fca00078e020c */
[----:B------:R1:W5:Y:S04]  /*4180*/  LDG.E.U16 R23, [R12.64] ;  /* 0x000000060c177981 */ /* 0x000368000c1e1500 */
[----:B0-----:R-:W3:Y:S04]  /*4190*/  LDL.64 R10, [R1+0x550] ;  /* 0x00055000010a7983 */ /* 0x001ee80000100a00 */
[----:B-1----:R-:W5:Y:S01]  /*41a0*/  LDL.64 R12, [R1+0x540] ;  /* 0x00054000010c7983 */ /* 0x002f620000100a00 */
[----:B----4-:R-:W-:-:S04]  /*41b0*/  IMAD.WIDE R16, R24, 0x2, R16 ;  /* 0x0000000218107825 */ /* 0x010fc800078e0210 */
[----:B------:R-:W-:-:S04]  /*41c0*/  IMAD.WIDE R18, R24, 0x2, R18 ;  /* 0x0000000218127825 */ /* 0x000fc800078e0212 */
[----:B--2---:R-:W-:-:S06]  /*41d0*/  IMAD.WIDE R14, R24, 0x2, R14 ;  /* 0x00000002180e7825 */ /* 0x004fcc00078e020e */
[----:B------:R0:W2:Y:S01]  /*41e0*/  LDG.E.U16 R14, [R14.64] ;  /* 0x000000060e0e7981 */ /* 0x0000a2000c1e1500 */
[----:B---3--:R-:W-:-:S04]  /*41f0*/  IMAD.WIDE R10, R24, 0x2, R10 ;  /* 0x00000002180a7825 */ /* 0x008fc800078e020a */
[----:B-----5:R-:W-:Y:S02]  /*4200*/  IMAD.WIDE R12, R24, 0x2, R12 ;  /* 0x00000002180c7825 */ /* 0x020fe400078e020c */
[----:B------:R1:W3:Y:S04]  /*4210*/  LDG.E.U16 R10, [R10.64] ;  /* 0x000000060a0a7981 */ /* 0x0002e8000c1e1500 */
[----:B------:R-:W4:Y:S04]  /*4220*/  LDL.LU R24, [R1+0x1718] ;  /* 0x0017180001187983 */ /* 0x000f280000300800 */
[----:B0-----:R-:W5:Y:S04]  /*4230*/  LDL R15, [R1+0x278] ;  /* 0x00027800010f7983 */ /* 0x001f680000100800 */
[----:B-1----:R0:W2:Y:S04]  /*4240*/  LDG.E.U16 R11, [R12.64] ;  /* 0x000000060c0b7981 */ /* 0x0020a8000c1e1500 */
[----:B0-----:R0:W2:Y:S04]  /*4250*/  LDG.E.U16 R12, [R16.64] ;  /* 0x00000006100c7981 */ /* 0x0010a8000c1e1500 */
[----:B------:R1:W2:Y:S04]  /*4260*/  LDG.E.U16 R13, [R18.64] ;  /* 0x00000006120d7981 */ /* 0x0002a8000c1e1500 */
[----:B------:R-:W-:Y:S06]  /*4270*/  BAR.SYNC.DEFER_BLOCKING 0x0 ;  /* 0x0000000000007b1d */ /* 0x000fec0000010000 */
[----:B0-----:R-:W2:Y:S04]  /*4280*/  LDL.LU R16, [R1+0xc] ;  /* 0x00000c0001107983 */ /* 0x001ea80000300800 */
[----:B------:R-:W3:Y:S04]  /*4290*/  LDL.LU R17, [R1+0x4] ;  /* 0x0000040001117983 */ /* 0x000ee80000300800 */
[----:B-1----:R-:W4:Y:S04]  /*42a0*/  LDL.LU R18, [R1+0x8] ;  /* 0x0000080001127983 */ /* 0x002f280000300800 */
[----:B------:R-:W4:Y:S04]  /*42b0*/  LDL.LU R19, [R1] ;  /* 0x0000000001137983 */ /* 0x000f280000300800 */
[----:B-----5:R0:W-:Y:S04]  /*42c0*/  STS.U16 [R15+0x10000], R26 ;  /* 0x0100001a0f007388 */ /* 0x0201e80000000400 */
[----:B------:R1:W-:Y:S04]  /*42d0*/  STS.U16 [R15+0x10800], R29 ;  /* 0x0108001d0f007388 */ /* 0x0003e80000000400 */
[----:B0-----:R-:W5:Y:S04]  /*42e0*/  LDL.LU R26, [R1+0x1714] ;  /* 0x00171400011a7983 */ /* 0x001f680000300800 */
[----:B-1----:R-:W4:Y:S04]  /*42f0*/  LDL.LU R29, [R1+0x1710] ;  /* 0x00171000011d7983 */ /* 0x002f280000300800 */
[----:B--2---:R-:W-:Y:S04]  /*4300*/  STS.U16 [R15+0x11000], R16 ;  /* 0x011000100f007388 */ /* 0x004fe80000000400 */
[----:B---3--:R0:W-:Y:S04]  /*4310*/  STS.U16 [R15+0x11800], R17 ;  /* 0x011800110f007388 */ /* 0x0081e80000000400 */
[----:B0-----:R-:W0:Y:S04]  /*4320*/  S2R R17, SR_TID.X ;  /* 0x0000000000117919 */ /* 0x001e280000002100 */
[----:B----4-:R1:W-:Y:S04]  /*4330*/  STS.U16 [R15+0x12000], R29 ;  /* 0x0120001d0f007388 */ /* 0x0103e80000000400 */
[----:B------:R2:W-:Y:S04]  /*4340*/  STS.U16 [R15+0x12800], R24 ;  /* 0x012800180f007388 */ /* 0x0005e80000000400 */
[----:B-1----:R-:W3:Y:S04]  /*4350*/  LDL.LU R29, [R1+0x10] ;  /* 0x00001000011d7983 */ /* 0x002ee80000300800 */
[----:B--2---:R-:W2:Y:S04]  /*4360*/  LDL.LU R24, [R1+0x18] ;  /* 0x0000180001187983 */ /* 0x004ea80000300800 */
[----:B------:R1:W-:Y:S02]  /*4370*/  STS.U16 [R15+0x13000], R20 ;  /* 0x013000140f007388 */ /* 0x0003e40000000400 */
[----:B-1----:R-:W-:-:S05]  /*4380*/  IMAD.MOV.U32 R20, RZ, RZ, R15 ;  /* 0x000000ffff147224 */ /* 0x002fca00078e000f */
[----:B------:R-:W-:Y:S04]  /*4390*/  STS.U16 [R20+0x13800], R2 ;  /* 0x0138000214007388 */ /* 0x000fe80000000400 */
[----:B------:R-:W-:Y:S04]  /*43a0*/  STS.U16 [R20+0x14000], R4 ;  /* 0x0140000414007388 */ /* 0x000fe80000000400 */
[----:B------:R-:W-:Y:S04]  /*43b0*/  STS.U16 [R20+0x14800], R6 ;  /* 0x0148000614007388 */ /* 0x000fe80000000400 */
[----:B------:R1:W-:Y:S04]  /*43c0*/  STS.U16 [R20+0x15000], R8 ;  /* 0x0150000814007388 */ /* 0x0003e80000000400 */
[----:B-1----:R-:W4:Y:S04]  /*43d0*/  LDL R8, [R1+0x380] ;  /* 0x0003800001087983 */ /* 0x002f280000100800 */
[----:B------:R-:W1:Y:S01]  /*43e0*/  S2R R15, SR_TID.X ;  /* 0x00000000000f7919 */ /* 0x000e620000002100 */
[----:B0-----:R-:W-:-:S04]  /*43f0*/  LOP3.LUT R16, R17, 0x180, RZ, 0xc0, !PT ;  /* 0x0000018011107812 */ /* 0x001fc800078ec0ff */
[----:B------:R-:W-:Y:S01]  /*4400*/  SHF.R.U32.HI R16, RZ, 0x3, R16 ;  /* 0x00000003ff107819 */ /* 0x000fe20000011610 */
[----:B------:R-:W-:Y:S01]  /*4410*/  STS.U16 [R20+0x15800], R9 ;  /* 0x0158000914007388 */ /* 0x000fe20000000400 */
[----:B-1----:R-:W-:-:S05]  /*4420*/  LOP3.LUT R15, R15, 0x1ff, RZ, 0xc0, !PT ;  /* 0x000001ff0f0f7812 */ /* 0x002fca00078ec0ff */
[----:B------:R-:W-:-:S05]  /*4430*/  IMAD.SHL.U32 R15, R15, 0x2, RZ ;  /* 0x000000020f0f7824 */ /* 0x000fca00078e00ff */
[----:B------:R-:W-:Y:S01]  /*4440*/  LOP3.LUT R15, R15, R16, RZ, 0x3c, !PT ;  /* 0x000000100f0f7212 */ /* 0x000fe200078e3cff */
[----:B------:R-:W-:Y:S03]  /*4450*/  STS.U16 [R20+0x16000], R21 ;  /* 0x0160001514007388 */ /* 0x000fe60000000400 */
[----:B------:R-:W-:Y:S01]  /*4460*/  LOP3.LUT R15, R15, 0x40, RZ, 0x3c, !PT ;  /* 0x000000400f0f7812 */ /* 0x000fe200078e3cff */
[----:B------:R-:W-:Y:S04]  /*4470*/  STS.U16 [R20+0x16800], R23 ;  /* 0x0168001714007388 */ /* 0x000fe80000000400 */
[----:B------:R-:W-:Y:S04]  /*4480*/  STS.U16 [R20+0x17000], R25 ;  /* 0x0170001914007388 */ /* 0x000fe80000000400 */
[----:B------:R-:W-:Y:S04]  /*4490*/  STS.U16 [R20+0x17800], R27 ;  /* 0x0178001b14007388 */ /* 0x000fe80000000400 */
[----:B--2---:R-:W-:Y:S04]  /*44a0*/  STS.U16 [R15+0x10400], R24 ;  /* 0x010400180f007388 */ /* 0x004fe80000000400 */
[----:B---3--:R0:W-:Y:S04]  /*44b0*/  STS.U16 [R15+0x10c00], R29 ;  /* 0x010c001d0f007388 */ /* 0x0081e80000000400 */
[----:B------:R-:W-:Y:S04]  /*44c0*/  STS.U16 [R15+0x11400], R18 ;  /* 0x011400120f007388 */ /* 0x000fe80000000400 */
[----:B------:R-:W-:Y:S04]  /*44d0*/  STS.U16 [R15+0x11c00], R19 ;  /* 0x011c00130f007388 */ /* 0x000fe80000000400 */
[----:B-----5:R-:W-:Y:S04]  /*44e0*/  STS.U16 [R15+0x12400], R26 ;  /* 0x0124001a0f007388 */ /* 0x020fe80000000400 */
[----:B------:R-:W-:Y:S04]  /*44f0*/  STS.U16 [R15+0x12c00], R22 ;  /* 0x012c00160f007388 */ /* 0x000fe80000000400 */
[----:B------:R-:W-:Y:S04]  /*4500*/  STS.U16 [R15+0x13400], R0 ;  /* 0x013400000f007388 */ /* 0x000fe80000000400 */
[----:B------:R-:W-:Y:S04]  /*4510*/  STS.U16 [R15+0x13c00], R3 ;  /* 0x013c00030f007388 */ /* 0x000fe80000000400 */
[----:B------:R-:W-:Y:S04]  /*4520*/  STS.U16 [R15+0x14400], R5 ;  /* 0x014400050f007388 */ /* 0x000fe80000000400 */
[----:B------:R-:W-:Y:S04]  /*4530*/  STS.U16 [R15+0x14c00], R7 ;  /* 0x014c00070f007388 */ /* 0x000fe80000000400 */
[----:B------:R1:W-:Y:S04]  /*4540*/  STS.U16 [R15+0x15400], R28 ;  /* 0x0154001c0f007388 */ /* 0x0003e80000000400 */
[----:B------:R-:W-:Y:S04]  /*4550*/  STS.U16 [R15+0x15c00], R10 ;  /* 0x015c000a0f007388 */ /* 0x000fe80000000400 */
[----:B------:R-:W-:Y:S04]  /*4560*/  STS.U16 [R15+0x16400], R11 ;  /* 0x0164000b0f007388 */ /* 0x000fe80000000400 */
[----:B------:R-:W-:Y:S04]  /*4570*/  STS.U16 [R15+0x16c00], R14 ;  /* 0x016c000e0f007388 */ /* 0x000fe80000000400 */
[----:B------:R-:W-:Y:S04]  /*4580*/  STS.U16 [R15+0x17400], R12 ;  /* 0x0174000c0f007388 */ /* 0x000fe80000000400 */
[----:B------:R-:W-:Y:S04]  /*4590*/  STS.U16 [R15+0x17c00], R13 ;  /* 0x017c000d0f007388 */ /* 0x000fe80000000400 */
[----:B------:R-:W-:Y:S01]  /*45a0*/  BAR.SYNC.DEFER_BLOCKING 0x0 ;  /* 0x0000000000007b1d */ /* 0x000fe20000010000 */
[C---:B0-----:R-:W-:Y:S01]  /*45b0*/  LOP3.LUT R29, R17.reuse, 0x7, RZ, 0xc0, !PT ;  /* 0x00000007111d7812 */ /* 0x041fe200078ec0ff */
[----:B-1----:R-:W-:-:S04]  /*45c0*/  IMAD.SHL.U32 R28, R17, 0x2, RZ ;  /* 0x00000002111c7824 */ /* 0x002fc800078e00ff */
[----:B------:R-:W-:-:S05]  /*45d0*/  IMAD R3, R29, 0x110, RZ ;  /* 0x000001101d037824 */ /* 0x000fca00078e02ff */
[----:B------:R-:W-:-:S05]  /*45e0*/  LOP3.LUT R3, R3, 0x30, R28, 0x78, !PT ;  /* 0x0000003003037812 */ /* 0x000fca00078e781c */
[----:B------:R-:W0:Y:S04]  /*45f0*/  LDSM.16.M88.4 R16, [R3+0x10000] ;  /* 0x010000000310783b */ /* 0x000e280000000200 */
[----:B----4-:R-:W1:Y:S04]  /*4600*/  LDSM.16.MT88.4 R4, [R8] ;  /* 0x000000000804783b */ /* 0x010e680000004200 */
[----:B------:R-:W2:Y:S04]  /*4610*/  LDSM.16.M88.4 R24, [R3+0x11000] ;  /* 0x011000000318783b */ /* 0x000ea80000000200 */
[----:B------:R0:W-:Y:S04]  /*4620*/  STL [R1+0x1680], R29 ;  /* 0x0016801d01007387 */ /* 0x0001e80000100800 */
[----:B------:R3:W-:Y:S04]  /*4630*/  STL [R1+0x1684], R28 ;  /* 0x0016841c01007387 */ /* 0x0007e80000100800 */
[----:B------:R-:W4:Y:S04]  /*4640*/  LDSM.16.M88.4 R12, [R3+0x11800] ;  /* 0x01180000030c783b */ /* 0x000f280000000200 */
[----:B------:R-:W5:Y:S04]  /*4650*/  LDSM.16.M88.4 R20, [R3+0x10800] ;  /* 0x010800000314783b */ /* 0x000f680000000200 */
[----:B------:R-:W-:Y:S01]  /*4660*/  LDSM.16.MT88.4 R8, [R8+0x2000] ;  /* 0x002000000808783b */ /* 0x000fe20000004200 */
[----:B0-----:R-:W-:Y:S01]  /*4670*/  MOV R29, R18 ;  /* 0x00000012001d7202 */ /* 0x001fe20000000f00 */
[----:B---3--:R-:W-:-:S02]  /*4680*/  IMAD.MOV.U32 R28, RZ, RZ, R19 ;  /* 0x000000ffff1c7224 */ /* 0x008fc400078e0013 */
[----:B-1----:R-:W-:Y:S11]  /*4690*/  HMMA.16816.F32.BF16 R16, R4, R16, RZ ;  /* 0x000000100410723c */ /* 0x002ff600000418ff */
[----:B------:R-:W-:Y:S11]  /*46a0*/  @!UPT UIADD3 URZ, URZ, URZ, URZ ;  /* 0x0000003f3f3ff290 */ /* 0x000ff6000fffe03f */
[----:B------:R-:W-:Y:S01]  /*46b0*/  @!UPT UIADD3 URZ, URZ, URZ, URZ ;  /* 0x0000003f3f3ff290 */ /* 0x000fe2000fffe03f */
[----:B------:R-:W-:Y:S04]  /*46c0*/  STL.64 [R1+0x1708], R18 ;  /* 0x0017081201007387 */ /* 0x000fe80000100a00 */
[----:B--2---:R-:W-:Y:S04]  /*46d0*/  STL.64 [R1+0x18], R26 ;  /* 0x0000181a01007387 */ /* 0x004fe80000100a00 */
[----:B------:R-:W-:Y:S04]  /*46e0*/  STL.64 [R1+0x1700], R16 ;  /* 0x0017001001007387 */ /* 0x000fe80000100a00 */
[----:B------:R-:W0:Y:S04]  /*46f0*/  LDSM.16.M88.4 R16, [R3+0x12000] ;  /* 0x012000000310783b */ /* 0x000e280000000200 */
[----:B----4-:R-:W-:Y:S01]  /*4700*/  STL.64 [R1+0x8], R14 ;  /* 0x0000080e01007387 */ /* 0x010fe20000100a00 */
[----:B-----5:R-:W-:-:S02]  /*4710*/  IMAD.MOV.U32 R2, RZ, RZ, R22 ;  /* 0x000000ffff027224 */ /* 0x020fc400078e0016 */
[----:B------:R-:W-:Y:S02]  /*4720*/  IMAD.MOV.U32 R0, RZ, RZ, R23 ;  /* 0x000000ffff007224 */ /* 0x000fe400078e0017 */
[----:B------:R-:W-:Y:S01]  /*4730*/  HMMA.16816.F32.BF16 R20, R4, R20, RZ ;  /* 0x000000140414723c */ /* 0x000fe200000418ff */
[----:B0-----:R-:W-:Y:S04]  /*4740*/  STL.64 [R1+0xa0], R16 ;  /* 0x0000a01001007387 */ /* 0x001fe80000100a00 */
[----:B------:R-:W-:Y:S04]  /*4750*/  STL.64 [R1+0xa8], R18 ;  /* 0x0000a81201007387 */ /* 0x000fe80000100a00 */
[----:B------:R-:W0:Y:S11]  /*4760*/  LDSM.16.M88.4 R16, [R3+0x12800] ;  /* 0x012800000310783b */ /* 0x000e360000000200 */
[----:B------:R-:W-:Y:S03]  /*4770*/  @!UPT UIADD3 URZ, URZ, URZ, URZ ;  /* 0x0000003f3f3ff290 */ /* 0x000fe6000fffe03f */
[----:B------:R-:W-:Y:S04]  /*4780*/  STL [R1+0x16e4], R20 ;  /* 0x0016e41401007387 */ /* 0x000fe80000100800 */
[----:B------:R-:W-:Y:S04]  /*4790*/  STL [R1+0x16e0], R21 ;  /* 0x0016e01501007387 */ /* 0x000fe80000100800 */
[----:B------:R-:W-:Y:S04]  /*47a0*/  STL [R1+0x16dc], R22 ;  /* 0x0016dc1601007387 */ /* 0x000fe80000100800 */
[----:B------:R-:W-:Y:S04]  /*47b0*/  STL [R1+0x16d8], R23 ;  /* 0x0016d81701007387 */ /* 0x000fe80000100800 */
[----:B------:R-:W1:Y:S04]  /*47c0*/  LDSM.16.M88.4 R20, [R3+0x13000] ;  /* 0x013000000314783b */ /* 0x000e680000000200 */
[----:B0-----:R-:W-:Y:S04]  /*47d0*/  STL.64 [R1+0x70], R16 ;  /* 0x0000701001007387 */ /* 0x001fe80000100a00 */
[----:B------:R-:W-:Y:S04]  /*47e0*/  STL.64 [R1+0x78], R18 ;  /* 0x0000781201007387 */ /* 0x000fe80000100a00 */
[----:B------:R-:W0:Y:S04]  /*47f0*/  LDSM.16.M88.4 R16, [R3+0x13800] ;  /* 0x013800000310783b */ /* 0x000e280000000200 */
[----:B-1----:R-:W-:Y:S04]  /*4800*/  STL.64 [R1+0x60], R20 ;  /* 0x0000601401007387 */ /* 0x002fe80000100a00 */
[----:B------:R0:W-:Y:S02]  /*4810*/  STL.64 [R1+0x68], R22 ;  /* 0x0000681601007387 */ /* 0x0001e40000100a00 */
[----:B0-----:R-:W-:-:S02]  /*4820*/  MOV R22, R16 ;  /* 0x0000001000167202 */ /* 0x001fc40000000f00 */
[----:B------:R-:W-:Y:S01]  /*4830*/  STL.64 [R1+0xb8], R18 ;  /* 0x0000b81201007387 */ /* 0x000fe20000100a00 */
[----:B------:R-:W-:-:S03]  /*4840*/  IMAD.MOV.U32 R23, RZ, RZ, R17 ;  /* 0x000000ffff177224 */ /* 0x000fc600078e0011 */
[----:B------:R-:W0:Y:S04]  /*4850*/  LDSM.16.M88.4 R16, [R3+0x14000] ;  /* 0x014000000310783b */ /* 0x000e280000000200 */
[----:B------:R-:W-:Y:S01]  /*4860*/  STL [R1+0x16e8], R23 ;  /* 0x0016e81701007387 */ /* 0x000fe20000100800 */
[----:B0-----:R-:W-:-:S03]  /*4870*/  IMAD.MOV.U32 R20, RZ, RZ, R16 ;  /* 0x000000ffff147224 */ /* 0x001fc600078e0010 */
[----:B------:R-:W-:Y:S01]  /*4880*/  STL.64 [R1+0xe8], R18 ;  /* 0x0000e81201007387 */ /* 0x000fe20000100a00 */
[----:B------:R-:W-:-:S03]  /*4890*/  IMAD.MOV.U32 R21, RZ, RZ, R17 ;  /* 0x000000ffff157224 */ /* 0x000fc600078e0011 */
[----:B------:R-:W0:Y:S04]  /*48a0*/  LDSM.16.M88.4 R16, [R3+0x14800] ;  /* 0x014800000310783b */ /* 0x000e280000000200 */
[----:B0-----:R-:W-:Y:S04]  /*48b0*/  STL.64 [R1+0x100], R16 ;  /* 0x0001001001007387 */ /* 0x001fe80000100a00 */
[----:B------:R-:W-:Y:S04]  /*48c0*/  STL.64 [R1+0x108], R18 ;  /* 0x0001081201007387 */ /* 0x000fe80000100a00 */
[----:B------:R-:W0:Y:S01]  /*48d0*/  LDSM.16.M88.4 R16, [R3+0x15000] ;  /* 0x015000000310783b */ /* 0x000e220000000200 */
[----:B------:R-:W-:Y:S03]  /*48e0*/  HMMA.16816.F32.BF16 R24, R4, R24, RZ ;  /* 0x000000180418723c */ /* 0x000fe600000418ff */
[----:B0-----:R-:W-:Y:S01]  /*48f0*/  STL [R1+0x114], R17 ;  /* 0x0001141101007387 */ /* 0x001fe20000100800 */
[----:B------:R-:W-:-:S03]  /*4900*/  MOV R23, R16 ;  /* 0x0000001000177202 */ /* 0x000fc60000000f00 */
[----:B------:R-:W-:Y:S04]  /*4910*/  STL.64 [R1+0x118], R18 ;  /* 0x0001181201007387 */ /* 0x000fe80000100a00 */
[----:B------:R-:W0:Y:S04]  /*4920*/  LDSM.16.M88.4 R16, [R3+0x15800] ;  /* 0x015800000310783b */ /* 0x000e280000000200 */
[----:B------:R-:W-:Y:S04]  /*4930*/  STL.64 [R1+0x16f8], R22 ;  /* 0x0016f81601007387 */ /* 0x000fe80000100a00 */
[----:B------:R-:W-:Y:S04]  /*4940*/  STL.64 [R1+0x16f0], R20 ;  /* 0x0016f01401007387 */ /* 0x000fe80000100a00 */
[----:B------:R-:W-:Y:S04]  /*4950*/  STL.64 [R1+0x16d0], R26 ;  /* 0x0016d01a01007387 */ /* 0x000fe80000100a00 */
[----:B0-----:R-:W-:Y:S04]  /*4960*/  STL.64 [R1+0x130], R16 ;  /* 0x0001301001007387 */ /* 0x001fe80000100a00 */
[----:B------:R-:W-:Y:S04]  /*4970*/  STL.64 [R1+0x138], R18 ;  /* 0x0001381201007387 */ /* 0x000fe80000100a00 */
[----:B------:R-:W0:Y:S04]  /*4980*/  LDSM.16.M88.4 R16, [R3+0x16000] ;  /* 0x016000000310783b */ /* 0x000e280000000200 */
[----:B------:R-:W-:Y:S04]  /*4990*/  STL.64 [R1+0x16c8], R24 ;  /* 0x0016c81801007387 */ /* 0x000fe80000100a00 */
[----:B0-----:R-:W-:Y:S04]  /*49a0*/  STL.64 [R1+0x140], R16 ;  /* 0x0001401001007387 */ /* 0x001fe80000100a00 */
[----:B------:R-:W-:Y:S04]  /*49b0*/  STL.64 [R1+0x148], R18 ;  /* 0x0001481201007387 */ /* 0x000fe80000100a00 */
[----:B------:R-:W0:Y:S01]  /*49c0*/  LDSM.16.M88.4 R16, [R3+0x16800] ;  /* 0x016800000310783b */ /* 0x000e220000000200 */
[----:B------:R-:W-:Y:S01]  /*49d0*/  IMAD.MOV.U32 R26, RZ, RZ, R2 ;  /* 0x000000ffff1a7224 */ /* 0x000fe200078e0002 */
[----:B------:R-:W-:Y:S01]  /*49e0*/  MOV R27, R0 ;  /* 0x00000000001b7202 */ /* 0x000fe20000000f00 */
[----:B0-----:R-:W-:Y:S01]  /*49f0*/  IMAD.MOV.U32 R2, RZ, RZ, R16 ;  /* 0x000000ffff027224 */ /* 0x001fe200078e0010 */
[----:B------:R-:W-:Y:S01]  /*4a00*/  STL.64 [R1+0x168], R18 ;  /* 0x0001681201007387 */ /* 0x000fe20000100a00 */
[----:B------:R-:W-:-:S03]  /*4a10*/  IMAD.MOV.U32 R0, RZ, RZ, R17 ;  /* 0x000000ffff007224 */ /* 0x000fc600078e0011 */
[----:B------:R-:W0:Y:S01]  /*4a20*/  LDSM.16.M88.4 R16, [R3+0x17000] ;  /* 0x017000000310783b */ /* 0x000e220000000200 */
[----:B------:R-:W-:Y:S02]  /*4a30*/  IMAD.MOV.U32 R22, RZ, RZ, R29 ;  /* 0x000000ffff167224 */ /* 0x000fe400078e001d */
[----:B------:R-:W-:Y:S02]  /*4a40*/  IMAD.MOV.U32 R23, RZ, RZ, R28 ;  /* 0x000000ffff177224 */ /* 0x000fe400078e001c */
[----:B0-----:R-:W-:Y:S01]  /*4a50*/  IMAD.MOV.U32 R28, RZ, RZ, R16 ;  /* 0x000000ffff1c7224 */ /* 0x001fe200078e0010 */
[----:B------:R-:W-:Y:S01]  /*4a60*/  STL.64 [R1+0x188], R18 ;  /* 0x0001881201007387 */ /* 0x000fe20000100a00 */
[----:B------:R-:W-:-:S03]  /*4a70*/  MOV R29, R17 ;  /* 0x00000011001d7202 */ /* 0x000fc60000000f00 */
[----:B------:R-:W0:Y:S04]  /*4a80*/  LDSM.16.M88.4 R16, [R3+0x17800] ;  /* 0x017800000310783b */ /* 0x000e280000000200 */
[----:B0-----:R-:W-:Y:S04]  /*4a90*/  STL.64 [R1+0x190], R16 ;  /* 0x0001901001007387 */ /* 0x001fe80000100a00 */
[----:B------:R0:W-:Y:S04]  /*4aa0*/  STL.64 [R1+0x198], R18 ;  /* 0x0001981201007387 */ /* 0x0001e80000100a00 */
[----:B0-----:R-:W2:Y:S04]  /*4ab0*/  LDL.LU.64 R18, [R1+0x1708] ;  /* 0x0017080001127983 */ /* 0x001ea80000300a00 */
[----:B------:R-:W2:Y:S01]  /*4ac0*/  LDL.LU.64 R16, [R1+0x1700] ;  /* 0x0017000001107983 */ /* 0x000ea20000300a00 */
[----:B------:R-:W-:Y:S03]  /*4ad0*/  HMMA.16816.F32.BF16 R12, R4, R12, RZ ;  /* 0x0000000c040c723c */ /* 0x000fe600000418ff */
[----:B------:R-:W-:Y:S11]  /*4ae0*/  STL [R1+0x1458], R3 ;  /* 0x0014580301007387 */ /* 0x000ff60000100800 */
[----:B------:R-:W-:Y:S09]  /*4af0*/  @!UPT UIADD3 URZ, URZ, URZ, URZ ;  /* 0x0000003f3f3ff290 */ /* 0x000ff2000fffe03f */
[----:B------:R0:W-:Y:S04]  /*4b00*/  STL.64 [R1+0x16c0], R14 ;  /* 0x0016c00e01007387 */ /* 0x0001e80000100a00 */
[----:B------:R-:W-:Y:S04]  /*4b10*/  STL.64 [R1+0x16b8], R12 ;  /* 0x0016b80c01007387 */ /* 0x000fe80000100a00 */
[----:B0-----:R-:W3:Y:S04]  /*4b20*/  LDL.LU R14, [R1+0x18] ;  /* 0x00001800010e7983 */ /* 0x001ee80000300800 */
[----:B------:R-:W3:Y:S04]  /*4b30*/  LDL.LU R15, [R1+0x1c] ;  /* 0x00001c00010f7983 */ /* 0x000ee80000300800 */
[----:B------:R0:W-:Y:S04]  /*4b40*/  STL.64 [R1+0x16b0], R6 ;  /* 0x0016b00601007387 */ /* 0x0001e80000100a00 */
[----:B------:R-:W-:Y:S04]  /*4b50*/  STL.64 [R1+0x16a8], R4 ;  /* 0x0016a80401007387 */ /* 0x000fe80000100a00 */
[----:B0-----:R-:W4:Y:S04]  /*4b60*/  LDL.LU R6, [R1+0x8] ;  /* 0x0000080001067983 */ /* 0x001f280000300800 */
[----:B------:R-:W4:Y:S01]  /*4b70*/  LDL.LU R7, [R1+0xc] ;  /* 0x00000c0001077983 */ /* 0x000f220000300800 */
[----:B--2---:R-:W-:Y:S03]  /*4b80*/  HMMA.16816.F32.BF16 R16, R8, R22, R16 ;  /* 0x000000160810723c */ /* 0x004fe60000041810 */
[----:B------:R-:W2:Y:S04]  /*4b90*/  LDL.LU.64 R22, [R1+0x16f8] ;  /* 0x0016f80001167983 */ /* 0x000ea80000300a00 */
[----:B------:R-:W5:Y:S11]  /*4ba0*/  LDL.LU.64 R20, [R1+0x16f0] ;  /* 0x0016f00001147983 */ /* 0x000f760000300a00 */
[----:B------:R-:W-:Y:S05]  /*4bb0*/  @!UPT UIADD3 URZ, URZ, URZ, URZ ;  /* 0x0000003f3f3ff290 */ /* 0x000fea000fffe03f */
[----:B------:R2:W-:Y:S04]  /*4bc0*/  STL.64 [R1+0x170], R16 ;  /* 0x0001701001007387 */ /* 0x0005e80000100a00 */
[----:B------:R-:W-:Y:S01]  /*4bd0*/  STL.64 [R1+0x178], R18 ;  /* 0x0001781201007387 */ /* 0x000fe20000100a00 */
[----:B--2---:R-:W-:-:S03]  /*4be0*/  IMAD.MOV.U32 R16, RZ, RZ, R23 ;  /* 0x000000ffff107224 */ /* 0x004fc600078e0017 */
[----:B------:R-:W2:Y:S04]  /*4bf0*/  LDL.LU R23, [R1+0x16e8] ;  /* 0x0016e80001177983 */ /* 0x000ea80000300800 */
[----:B------:R-:W2:Y:S04]  /*4c00*/  LDL.LU R17, [R1+0x114] ;  /* 0x0001140001117983 */ /* 0x000ea80000300800 */
[----:B--2---:R5:W-:Y:S02]  /*4c10*/  STL.64 [R1+0x1688], R16 ;  /* 0x0016881001007387 */ /* 0x004be40000100a00 */
[----:B-----5:R-:W-:-:S02]  /*4c20*/  IMAD.MOV.U32 R16, RZ, RZ, R20 ;  /* 0x000000ffff107224 */ /* 0x020fc400078e0014 */
[----:B------:R-:W-:Y:S01]  /*4c30*/  IMAD.MOV.U32 R17, RZ, RZ, R21 ;  /* 0x000000ffff117224 */ /* 0x000fe200078e0015 */
[----:B------:R-:W2:Y:S04]  /*4c40*/  LDL.LU R20, [R1+0x16e4] ;  /* 0x0016e40001147983 */ /* 0x000ea80000300800 */
[----:B------:R-:W2:Y:S04]  /*4c50*/  LDL.LU R21, [R1+0x16e0] ;  /* 0x0016e00001157983 */ /* 0x000ea80000300800 */
[----:B------:R0:W-:Y:S02]  /*4c60*/  STL.64 [R1+0x1690], R16 ;  /* 0x0016901001007387 */ /* 0x0001e40000100a00 */
[----:B0-----:R-:W-:Y:S01]  /*4c70*/  MOV R16, R22 ;  /* 0x0000001600107202 */ /* 0x001fe20000000f00 */
[----:B------:R-:W-:Y:S01]  /*4c80*/  IMAD.MOV.U32 R17, RZ, RZ, R23 ;  /* 0x000000ffff117224 */ /* 0x000fe200078e0017 */
[----:B------:R-:W2:Y:S04]  /*4c90*/  LDL.LU R22, [R1+0x16dc] ;  /* 0x0016dc0001167983 */ /* 0x000ea80000300800 */
[----:B------:R-:W2:Y:S04]  /*4ca0*/  LDL.LU R23, [R1+0x16d8] ;  /* 0x0016d80001177983 */ /* 0x000ea80000300800 */
[----:B------:R0:W-:Y:S04]  /*4cb0*/  STL.64 [R1+0x1698], R16 ;  /* 0x0016981001007387 */ /* 0x0001e80000100a00 */
[----:B0-----:R-:W5:Y:S04]  /*4cc0*/  LDL.LU R16, [R1+0x70] ;  /* 0x0000700001107983 */ /* 0x001f680000300800 */
[----:B------:R-:W5:Y:S01]  /*4cd0*/  LDL.LU R17, [R1+0x74] ;  /* 0x0000740001117983 */ /* 0x000f620000300800 */
[C---:B--2---:R-:W-:Y:S03]  /*4ce0*/  HMMA.16816.F32.BF16 R20, R8.reuse, R26, R20 ;  /* 0x0000001a0814723c */ /* 0x044fe60000041814 */
[----:B-----5:R0:W-:Y:S04]  /*4cf0*/  STL.64 [R1+0x16a0], R16 ;  /* 0x0016a01001007387 */ /* 0x0201e80000100a00 */
[----:B0-----:R-:W2:Y:S04]  /*4d00*/  LDL.LU R16, [R1+0xa0] ;  /* 0x0000a00001107983 */ /* 0x001ea80000300800 */
[----:B------:R-:W2:Y:S04]  /*4d10*/  LDL.LU R17, [R1+0xa4] ;  /* 0x0000a40001117983 */ /* 0x000ea80000300800 */
[----:B------:R-:W3:Y:S04]  /*4d20*/  LDL.LU.64 R26, [R1+0x16d0] ;  /* 0x0016d000011a7983 */ /* 0x000ee80000300a00 */
[----:B------:R-:W3:Y:S04]  /*4d30*/  LDL.LU.64 R24, [R1+0x16c8] ;  /* 0x0016c80001187983 */ /* 0x000ee80000300a00 */
[----:B------:R0:W-:Y:S04]  /*4d40*/  STL.64 [R1+0x150], R20 ;  /* 0x0001501401007387 */ /* 0x0001e80000100a00 */
[----:B------:R-:W-:Y:S04]  /*4d50*/  STL.64 [R1+0x158], R22 ;  /* 0x0001581601007387 */ /* 0x000fe80000100a00 */
[----:B0-----:R-:W5:Y:S04]  /*4d60*/  LDL.LU R20, [R1+0x130] ;  /* 0x0001300001147983 */ /* 0x001f680000300800 */
[----:B------:R-:W5:Y:S01]  /*4d70*/  LDL.LU R21, [R1+0x134] ;  /* 0x0001340001157983 */ /* 0x000f620000300800 */
[C---:B---3--:R-:W-:Y:S03]  /*4d80*/  HMMA.16816.F32.BF16 R24, R8.reuse, R14, R24 ;  /* 0x0000000e0818723c */ /* 0x048fe60000041818 */
[----:B------:R-:W4:Y:S04]  /*4d90*/  LDL.LU.64 R14, [R1+0x16c0] ;  /* 0x0016c000010e7983 */ /* 0x000f280000300a00 */
[----:B------:R-:W4:Y:S11]  /*4da0*/  LDL.LU.64 R12, [R1+0x16b8] ;  /* 0x0016b800010c7983 */ /* 0x000f360000300a00 */
[----:B------:R-:W-:Y:S05]  /*4db0*/  @!UPT UIADD3 URZ, URZ, URZ, URZ ;  /* 0x0000003f3f3ff290 */ /* 0x000fea000fffe03f */
[----:B------:R0:W-:Y:S04]  /*4dc0*/  STL.64 [R1+0x1d0], R24 ;  /* 0x0001d01801007387 */ /* 0x0001e80000100a00 */
[----:B------:R-:W-:Y:S04]  /*4dd0*/  STL.64 [R1+0x1d8], R26 ;  /* 0x0001d81a01007387 */ /* 0x000fe80000100a00 */
[----:B0-----:R-:W3:Y:S04]  /*4de0*/  LDL.LU R24, [R1+0x140] ;  /* 0x0001400001187983 */ /* 0x001ee80000300800 */
[----:B------:R-:W3:Y:S01]  /*4df0*/  LDL.LU R25, [R1+0x144] ;  /* 0x0001440001197983 */ /* 0x000ee20000300800 */
[----:B----4-:R-:W-:Y:S03]  /*4e00*/  HMMA.16816.F32.BF16 R12, R8, R6, R12 ;  /* 0x00000006080c723c */ /* 0x010fe6000004180c */
[----:B------:R-:W2:Y:S04]  /*4e10*/  LDL.LU.64 R6, [R1+0x16b0] ;  /* 0x0016b00001067983 */ /* 0x000ea80000300a00 */
[----:B------:R-:W2:Y:S11]  /*4e20*/  LDL.LU.64 R4, [R1+0x16a8] ;  /* 0x0016a80001047983 */ /* 0x000eb60000300a00 */
[----:B------:R-:W-:Y:S05]  /*4e30*/  @!UPT UIADD3 URZ, URZ, URZ, URZ ;  /* 0x0000003f3f3ff290 */ /* 0x000fea000fffe03f */
[----:B------:R0:W-:Y:S01]  /*4e40*/  STL.64 [R1+0x1b0], R12 ;  /* 0x0001b00c01007387 */ /* 0x0001e20000100a00 */
[----:B------:R-:W-:-:S03]  /*4e50*/  IMAD.MOV.U32 R3, RZ, RZ, R15 ;  /* 0x000000ffff037224 */ /* 0x000fc600078e000f */
[----:B------:R-:W-:Y:S04]  /*4e60*/  STL [R1+0x1b8], R14 ;  /* 0x0001b80e01007387 */ /* 0x000fe80000100800 */
[----:B0-----:R-:W4:Y:S04]  /*4e70*/  LDL.LU R12, [R1+0x100] ;  /* 0x00010000010c7983 */ /* 0x001f280000300800 */
[----:B------:R-:W4:Y:S04]  /*4e80*/  LDL.LU R13, [R1+0x104] ;  /* 0x00010400010d7983 */ /* 0x000f280000300800 */
[----:B------:R-:W-:Y:S04]  /*4e90*/  STL.64 [R1+0x1678], R10 ;  /* 0x0016780a01007387 */ /* 0x000fe80000100a00 */
[----:B------:R0:W-:Y:S04]  /*4ea0*/  STL.64 [R1+0x1670], R8 ;  /* 0x0016700801007387 */ /* 0x0001e80000100a00 */
[----:B0-----:R-:W3:Y:S04]  /*4eb0*/  LDL.LU R8, [R1+0x60] ;  /* 0x0000600001087983 */ /* 0x001ee80000300800 */
[----:B------:R-:W3:Y:S04]  /*4ec0*/  LDL.LU R9, [R1+0x64] ;  /* 0x0000640001097983 */ /* 0x000ee80000300800 */
[----:B------:R-:W-:Y:S01]  /*4ed0*/  STL [R1+0x15d8], R3 ;  /* 0x0015d80301007387 */ /* 0x000fe20000100800 */
[C---:B--2---:R-:W-:Y:S11]  /*4ee0*/  HMMA.16816.F32.BF16 R16, R4.reuse, R16, RZ ;  /* 0x000000100410723c */ /* 0x044ff600000418ff */
[----:B------:R-:W-:Y:S11]  /*4ef0*/  @!UPT UIADD3 URZ, URZ, URZ, URZ ;  /* 0x0000003f3f3ff290 */ /* 0x000ff6000fffe03f */
[----:B------:R-:W-:Y:S01]  /*4f00*/  @!UPT UIADD3 URZ, URZ, URZ, URZ ;  /* 0x0000003f3f3ff290 */ /* 0x000fe2000fffe03f */
[----:B------:R0:W-:Y:S04]  /*4f10*/  STL.64 [R1+0x40], R16 ;  /* 0x0000401001007387 */ /* 0x0001e80000100a00 */
[----:B------:R1:W-:Y:S04]  /*4f20*/  STL.64 [R1+0x48], R18 ;  /* 0x0000481201007387 */ /* 0x0003e80000100a00 */
[----:B0-----:R-:W1:Y:S02]  /*4f30*/  LDL.LU.64 R16, [R1+0x16a0] ;  /* 0x0016a00001107983 */ /* 0x001e640000300a00 */
[C---:B-1----:R-:W-:Y:S11]  /*4f40*/  HMMA.16816.F32.BF16 R16, R4.reuse, R16, RZ ;  /* 0x000000100410723c */ /* 0x042ff600000418ff */
[----:B------:R-:W-:Y:S11]  /*4f50*/  @!UPT UIADD3 URZ, URZ, URZ, URZ ;  /* 0x0000003f3f3ff290 */ /* 0x000ff6000fffe03f */
[----:B------:R-:W-:Y:S01]  /*4f60*/  @!UPT UIADD3 URZ, URZ, URZ, URZ ;  /* 0x0000003f3f3ff290 */ /* 0x000fe2000fffe03f */
[----:B------:R0:W-:Y:S04]  /*4f70*/  STL.64 [R1+0x30], R16 ;  /* 0x0000301001007387 */ /* 0x0001e80000100a00 */
[----:B------:R1:W-:Y:S04]  /*4f80*/  STL.64 [R1+0x38], R18 ;  /* 0x0000381201007387 */ /* 0x0003e80000100a00 */
[----:B0-----:R-:W1:Y:S01]  /*4f90*/  LDL.LU.64 R16, [R1+0x1698] ;  /* 0x0016980001107983 */ /* 0x001e620000300a00 */
[C---:B---3--:R-:W-:Y:S11]  /*4fa0*/  HMMA.16816.F32.BF16 R8, R4.reuse, R8, RZ ;  /* 0x000000080408723c */ /* 0x048ff600000418ff */
[----:B------:R-:W-:Y:S11]  /*4fb0*/  @!UPT UIADD3 URZ, URZ, URZ, URZ ;  /* 0x0000003f3f3ff290 */ /* 0x000ff6000fffe03f */
[----:B------:R-:W-:Y:S01]  /*4fc0*/  @!UPT UIADD3 URZ, URZ, URZ, URZ ;  /* 0x0000003f3f3ff290 */ /* 0x000fe2000fffe03f */
[----:B------:R-:W-:Y:S04]  /*4fd0*/  STL.64 [R1+0x20], R8 ;  /* 0x0000200801007387 */ /* 0x000fe80000100a00 */
[----:B------:R0:W-:Y:S01]  /*4fe0*/  STL [R1+0x28], R10 ;  /* 0x0000280a01007387 */ /* 0x0001e20000100800 */
[----:B-1----:R-:W-:Y:S11]  /*4ff0*/  HMMA.16816.F32.BF16 R16, R4, R16, RZ ;  /* 0x000000100410723c */ /* 0x002ff600000418ff */
[----:B------:R-:W-:Y:S11]  /*5000*/  @!UPT UIADD3 URZ, URZ, URZ, URZ ;  /* 0x0000003f3f3ff290 */ /* 0x000ff6000fffe03f */
[----:B------:R-:W-:Y:S01]  /*5010*/  @!UPT UIADD3 URZ, URZ, URZ, URZ ;  /* 0x0000003f3f3ff290 */ /* 0x000fe2000fffe03f */
[----:B------:R1:W-:Y:S01]  /*5020*/  STL [R1+0x10], R16 ;  /* 0x0000101001007387 */ /* 0x0003e20000100800 */
[----:B0-----:R-:W-:-:S03]  /*5030*/  IMAD.MOV.U32 R10, RZ, RZ, R17 ;  /* 0x000000ffff0a7224 */ /* 0x001fc600078e0011 */
[----:B-1----:R-:W2:Y:S01]  /*5040*/  LDL.LU.64 R16, [R1+0x1690] ;  /* 0x0016900001107983 */ /* 0x002ea20000300a00 */
[----:B------:R-:W-:Y:S01]  /*5050*/  MOV R9, R18 ;  /* 0x0000001200097202 */ /* 0x000fe20000000f00 */
[----:B------:R-:W-:Y:S02]  /*5060*/  IMAD.MOV.U32 R8, RZ, RZ, R19 ;  /* 0x000000ffff087224 */ /* 0x000fe400078e0013 */
[C---:B--2---:R-:W-:Y:S11]  /*5070*/  HMMA.16816.F32.BF16 R16, R4.reuse, R16, RZ ;  /* 0x000000100410723c */ /* 0x044ff600000418ff */
[----:B------:R-:W-:Y:S11]  /*5080*/  @!UPT UIADD3 URZ, URZ, URZ, URZ ;  /* 0x0000003f3f3ff290 */ /* 0x000ff6000fffe03f */
[----:B------:R-:W-:Y:S01]  /*5090*/  @!UPT UIADD3 URZ, URZ, URZ, URZ ;  /* 0x0000003f3f3ff290 */ /* 0x000fe2000fffe03f */
[----:B------:R0:W-:Y:S04]  /*50a0*/  STL.64 [R1], R16 ;  /* 0x0000001001007387 */ /* 0x0001e80000100a00 */
[----:B------:R-:W-:Y:S04]  /*50b0*/  STL.64 [R1+0x8], R18 ;  /* 0x0000081201007387 */ /* 0x000fe80000100a00 */
[----:B0-----:R-:W2:Y:S01]  /*50c0*/  LDL.LU.64 R16, [R1+0x1688] ;  /* 0x0016880001107983 */ /* 0x001ea20000300a00 */
[C---:B----4-:R-:W-:Y:S08]  /*50d0*/  HMMA.16816.F32.BF16 R12, R4.reuse, R12, RZ ;  /* 0x0000000c040c723c */ /* 0x050ff000000418ff */
[----:B-----5:R-:W-:Y:S11]  /*50e0*/  HMMA.16816.F32.BF16 R20, R4, R20, RZ ;  /* 0x000000140414723c */ /* 0x020ff600000418ff */
[----:B------:R-:W-:Y:S04]  /*50f0*/  @!UPT UIADD3 URZ, URZ, URZ, URZ ;  /* 0x0000003f3f3ff290 */ /* 0x000fe8000fffe03f */
[----:B------:R-:W-:Y:S04]  /*5100*/  STL.64 [R1+0x1608], R14 ;  /* 0x0016080e01007387 */ /* 0x000fe80000100a00 */
[----:B------:R0:W-:Y:S02]  /*5110*/  STL.64 [R1+0x1600], R12 ;  /* 0x0016000c01007387 */ /* 0x0001e40000100a00 */
[----:B0-----:R-:W-:Y:S02]  /*5120*/  IMAD.MOV.U32 R12, RZ, RZ, R28 ;  /* 0x000000ffff0c7224 */ /* 0x001fe400078e001c */
[----:B------:R-:W3:Y:S01]  /*5130*/  LDL.LU R28, [R1+0x1684] ;  /* 0x00168400011c7983 */ /* 0x000ee20000300800 */
[----:B------:R-:W-:-:S03]  /*5140*/  IMAD.MOV.U32 R13, RZ, RZ, R29 ;  /* 0x000000ffff0d7224 */ /* 0x000fc600078e001d */
[----:B------:R-:W4:Y:S01]  /*5150*/  LDL.LU R29, [R1+0x1680] ;  /* 0x00168000011d7983 */ /* 0x000f220000300800 */
[C---:B------:R-:W-:Y:S08]  /*5160*/  HMMA.16816.F32.BF16 R24, R4.reuse, R24, RZ ;  /* 0x000000180418723c */ /* 0x040ff000000418ff */
[C---:B------:R-:W-:Y:S08]  /*5170*/  HMMA.16816.F32.BF16 R12, R4.reuse, R12, RZ ;  /* 0x0000000c040c723c */ /* 0x040ff000000418ff */
[C---:B--2---:R-:W-:Y:S11]  /*5180*/  HMMA.16816.F32.BF16 R16, R4.reuse, R16, RZ ;  /* 0x000000100410723c */ /* 0x044ff600000418ff */
[----:B------:R-:W-:Y:S11]  /*5190*/  @!UPT UIADD3 URZ, URZ, URZ, URZ ;  /* 0x0000003f3f3ff290 */ /* 0x000ff6000fffe03f */
[----:B------:R-:W-:Y:S01]  /*51a0*/  @!UPT UIADD3 URZ, URZ, URZ, URZ ;  /* 0x0000003f3f3ff290 */ /* 0x000fe2000fffe03f */
[----:B------:R0:W-:Y:S04]  /*51b0*/  STL [R1+0x15e8], R16 ;  /* 0x0015e81001007387 */ /* 0x0001e80000100800 */
[----:B------:R1:W-:Y:S01]  /*51c0*/  STL [R1+0x15e4], R17 ;  /* 0x0015e41101007387 */ /* 0x0003e20000100800 */
[----:B0-----:R-:W-:Y:S01]  /*51d0*/  MOV R16, R2 ;  /* 0x0000000200107202 */ /* 0x001fe20000000f00 */
[----:B-1----:R-:W-:Y:S02]  /*51e0*/  IMAD.MOV.U32 R17, RZ, RZ, R0 ;  /* 0x000000ffff117224 */ /* 0x002fe400078e0000 */
[----:B------:R-:W-:Y:S04]  /*51f0*/  STL [R1+0x15e0], R18 ;  /* 0x0015e01201007387 */ /* 0x000fe80000100800 */
[----:B------:R0:W-:Y:S02]  /*5200*/  STL [R1+0x15dc], R19 ;  /* 0x0015dc1301007387 */ /* 0x0001e40000100800 */
[----:B0-----:R-:W-:Y:S02]  /*5210*/  HMMA.16816.F32.BF16 R16, R4, R16, RZ ;  /* 0x000000100410723c */ /* 0x001fe400000418ff */
[----:B------:R-:W-:Y:S04]  /*5220*/  STL.64 [R1+0x15d0], R22 ;  /* 0x0015d01601007387 */ /* 0x000fe80000100a00 */
[----:B------:R0:W-:Y:S04]  /*5230*/  STL.64 [R1+0x15c8], R20 ;  /* 0x0015c81401007387 */ /* 0x0001e80000100a00 */
[----:B------:R-:W-:Y:S04]  /*5240*/  STL.64 [R1+0x15c0], R26 ;  /* 0x0015c01a01007387 */ /* 0x000fe80000100a00 */
[----:B------:R1:W-:Y:S10]  /*5250*/  STL.64 [R1+0x15b8], R24 ;  /* 0x0015b81801007387 */ /* 0x0003f40000100a00 */
[----:B0-----:R-:W-:-:S02]  /*5260*/  IMAD.MOV.U32 R21, RZ, RZ, R16 ;  /* 0x000000ffff157224 */ /* 0x001fc400078e0010 */
[----:B------:R-:W-:Y:S01]  /*5270*/  IMAD.MOV.U32 R20, RZ, RZ, R17 ;  /* 0x000000ffff147224 */ /* 0x000fe200078e0011 */
[----:B-1----:R-:W-:Y:S01]  /*5280*/  MOV R25, R14 ;  /* 0x0000000e00197202 */ /* 0x002fe20000000f00 */
[----:B------:R-:W-:-:S03]  /*5290*/  IMAD.MOV.U32 R24, RZ, RZ, R15 ;  /* 0x000000ffff187224 */ /* 0x000fc600078e000f */
[----:B------:R-:W-:Y:S04]  /*52a0*/  STL.64 [R1+0x1630], R20 ;  /* 0x0016301401007387 */ /* 0x000fe80000100a00 */
[----:B------:R-:W2:Y:S04]  /*52b0*/  LDL.LU R16, [R1+0x190] ;  /* 0x0001900001107983 */ /* 0x000ea80000300800 */
[----:B------:R-:W2:Y:S04]  /*52c0*/  LDL.LU R17, [R1+0x194] ;  /* 0x0001940001117983 */ /* 0x000ea80000300800 */
[----:B------:R-:W5:Y:S04]  /*52d0*/  LDL.LU R14, [R1+0xe8] ;  /* 0x0000e800010e7983 */ /* 0x000f680000300800 */
[----:B------:R-:W5:Y:S04]  /*52e0*/  LDL.LU R15, [R1+0xec] ;  /* 0x0000ec00010f7983 */ /* 0x000f680000300800 */
[----:B-----5:R0:W-:Y:S04]  /*52f0*/  STL.64 [R1+0x1618], R14 ;  /* 0x0016180e01007387 */ /* 0x0201e80000100a00 */
[----:B0-----:R-:W5:Y:S04]  /*5300*/  LDL.LU R14, [R1+0xb8] ;  /* 0x0000b800010e7983 */ /* 0x001f680000300800 */
[----:B------:R-:W5:Y:S01]  /*5310*/  LDL.LU R15, [R1+0xbc] ;  /* 0x0000bc00010f7983 */ /* 0x000f620000300800 */
[----:B----4-:R-:W-:-:S03]  /*5320*/  IMAD R29, R29, 0x110, RZ ;  /* 0x000001101d1d7824 */ /* 0x010fc600078e02ff */
[----:B-----5:R0:W-:Y:S04]  /*5330*/  STL.64 [R1+0x1638], R14 ;  /* 0x0016380e01007387 */ /* 0x0201e80000100a00 */
[----:B------:R-:W4:Y:S04]  /*5340*/  LDL.LU R22, [R1+0x68] ;  /* 0x0000680001167983 */ /* 0x000f280000300800 */
[----:B------:R-:W4:Y:S01]  /*5350*/  LDL.LU R23, [R1+0x6c] ;  /* 0x00006c0001177983 */ /* 0x000f220000300800 */
[----:B---3--:R-:W-:Y:S01]  /*5360*/  LOP3.LUT R29, R29, 0x30, R28, 0x78, !PT ;  /* 0x000000301d1d7812 */ /* 0x008fe200078e781c */
[----:B------:R-:W-:-:S02]  /*5370*/  IMAD.MOV.U32 R3, RZ, RZ, R12 ;  /* 0x000000ffff037224 */ /* 0x000fc400078e000c */
[----:B------:R-:W-:Y:S01]  /*5380*/  IMAD.MOV.U32 R28, RZ, RZ, R13 ;  /* 0x000000ffff1c7224 */ /* 0x000fe200078e000d */
[----:B----4-:R1:W-:Y:S04]  /*5390*/  STL.64 [R1+0x1640], R22 ;  /* 0x0016401601007387 */ /* 0x0103e80000100a00 */
[----:B------:R-:W3:Y:S04]  /*53a0*/  LDL.LU R12, [R1+0x20] ;  /* 0x00002000010c7983 */ /* 0x000ee80000300800 */
[----:B------:R-:W3:Y:S04]  /*53b0*/  LDL.LU R13, [R1+0x24] ;  /* 0x00002400010d7983 */ /* 0x000ee80000300800 */
[----:B0-----:R-:W4:Y:S01]  /*53c0*/  LDL.LU R14, [R1+0x28] ;  /* 0x00002800010e7983 */ /* 0x001f220000300800 */
[----:B------:R-:W-:-:S05]  /*53d0*/  IMAD.MOV.U32 R15, RZ, RZ, R11 ;  /* 0x000000ffff0f7224 */ /* 0x000fca00078e000b */
[----:B----4-:R-:W-:Y:S04]  /*53e0*/  STL.64 [R1+0x1650], R14 ;  /* 0x0016500e01007387 */ /* 0x010fe80000100a00 */
[----:B---3--:R0:W-:Y:S04]  /*53f0*/  STL.64 [R1+0x1648], R12 ;  /* 0x0016480c01007387 */ /* 0x0081e80000100a00 */
[----:B-1----:R-:W3:Y:S04]  /*5400*/  LDL.LU R22, [R1+0x78] ;  /* 0x0000780001167983 */ /* 0x002ee80000300800 */
[----:B------:R-:W3:Y:S04]  /*5410*/  LDL.LU R23, [R1+0x7c] ;  /* 0x00007c0001177983 */ /* 0x000ee80000300800 */
[----:B------:R-:W4:Y:S01]  /*5420*/  LDL R11, [R1+0x380] ;  /* 0x00038000010b7983 */ /* 0x000f220000100800 */
[----:B--2---:R-:W-:Y:S03]  /*5430*/  HMMA.16816.F32.BF16 R4, R4, R16, RZ ;  /* 0x000000100404723c */ /* 0x004fe600000418ff */
[----:B---3--:R1:W-:Y:S04]  /*5440*/  STL.64 [R1+0x1658], R22 ;  /* 0x0016581601007387 */ /* 0x0083e80000100a00 */
[----:B0-----:R-:W2:Y:S04]  /*5450*/  LDL.LU R12, [R1+0x30] ;  /* 0x00003000010c7983 */ /* 0x001ea80000300800 */
[----:B------:R-:W2:Y:S04]  /*5460*/  LDL.LU R13, [R1+0x34] ;  /* 0x00003400010d7983 */ /* 0x000ea80000300800 */
[----:B------:R-:W3:Y:S04]  /*5470*/  LDL.LU R14, [R1+0x38] ;  /* 0x00003800010e7983 */ /* 0x000ee80000300800 */
[----:B------:R-:W3:Y:S01]  /*5480*/  LDL.LU R15, [R1+0x3c] ;  /* 0x00003c00010f7983 */ /* 0x000ee20000300800 */
[----:B------:R-:W-:Y:S01]  /*5490*/  MOV R2, R18 ;  /* 0x0000001200027202 */ /* 0x000fe20000000f00 */
[----:B------:R-:W-:-:S03]  /*54a0*/  IMAD.MOV.U32 R0, RZ, RZ, R19 ;  /* 0x000000ffff007224 */ /* 0x000fc600078e0013 */
[----:B------:R-:W-:Y:S01]  /*54b0*/  MOV R17, R5 ;  /* 0x0000000500117202 */ /* 0x000fe20000000f00 */
[----:B------:R-:W-:Y:S02]  /*54c0*/  IMAD.MOV.U32 R18, RZ, RZ, R6 ;  /* 0x000000ffff127224 */ /* 0x000fe400078e0006 */
[----:B------:R-:W-:Y:S02]  /*54d0*/  IMAD.MOV.U32 R19, RZ, RZ, R7 ;  /* 0x000000ffff137224 */ /* 0x000fe400078e0007 */
[----:B------:R-:W-:Y:S02]  /*54e0*/  IMAD.MOV.U32 R16, RZ, RZ, R4 ;  /* 0x000000ffff107224 */ /* 0x000fe400078e0004 */
[----:B----4-:R-:W0:Y:S04]  /*54f0*/  LDSM.16.MT88.4 R4, [R11+0x4000] ;  /* 0x004000000b04783b */ /* 0x010e280000004200 */
[----:B---3--:R-:W-:Y:S04]  /*5500*/  STL.64 [R1+0x1668], R14 ;  /* 0x0016680e01007387 */ /* 0x008fe80000100a00 */
[----:B--2---:R2:W-:Y:S04]  /*5510*/  STL.64 [R1+0x1660], R12 ;  /* 0x0016600c01007387 */ /* 0x0045e80000100a00 */
[----:B-1----:R-:W3:Y:S04]  /*5520*/  LDL.LU R22, [R1+0xa8] ;  /* 0x0000a80001167983 */ /* 0x002ee80000300800 */
[----:B------:R-:W3:Y:S04]  /*5530*/  LDL.LU R23, [R1+0xac] ;  /* 0x0000ac0001177983 */ /* 0x000ee80000300800 */
[----:B--2---:R-:W3:Y:S04]  /*5540*/  LDL.LU R12, [R1+0x40] ;  /* 0x00004000010c7983 */ /* 0x004ee80000300800 */
[----:B------:R-:W3:Y:S04]  /*5550*/  LDL.LU R13, [R1+0x44] ;  /* 0x00004400010d7983 */ /* 0x000ee80000300800 */
[----:B------:R-:W3:Y:S04]  /*5560*/  LDL.LU R14, [R1+0x48] ;  /* 0x00004800010e7983 */ /* 0x000ee80000300800 */
[----:B------:R-:W3:Y:S04]  /*5570*/  LDL.LU R15, [R1+0x4c] ;  /* 0x00004c00010f7983 */ /* 0x000ee80000300800 */
[----:B------:R1:W-:Y:S04]  /*5580*/  STL.64 [R1+0x15f8], R18 ;  /* 0x0015f81201007387 */ /* 0x0003e80000100a00 */
[----:B------:R2:W-:Y:S04]  /*5590*/  STL.64 [R1+0x15f0], R16 ;  /* 0x0015f01001007387 */ /* 0x0005e80000100a00 */
[----:B-1----:R-:W4:Y:S04]  /*55a0*/  LDL.LU R18, [R1+0x108] ;  /* 0x0001080001127983 */ /* 0x002f280000300800 */
[----:B------:R-:W4:Y:S04]  /*55b0*/  LDL.LU R19, [R1+0x10c] ;  /* 0x00010c0001137983 */ /* 0x000f280000300800 */
[----:B----4-:R1:W-:Y:S04]  /*55c0*/  STL.64 [R1+0x1610], R18 ;  /* 0x0016101201007387 */ /* 0x0103e80000100a00 */
[----:B--2---:R-:W2:Y:S04]  /*55d0*/  LDL.LU R16, [R1] ;  /* 0x0000000001107983 */ /* 0x004ea80000300800 */
[----:B------:R-:W2:Y:S04]  /*55e0*/  LDL.LU R17, [R1+0x4] ;  /* 0x0000040001117983 */ /* 0x000ea80000300800 */
[----:B-1----:R-:W4:Y:S04]  /*55f0*/  LDL.LU R18, [R1+0x8] ;  /* 0x0000080001127983 */ /* 0x002f280000300800 */
[----:B------:R-:W4:Y:S01]  /*5600*/  LDL.LU R19, [R1+0xc] ;  /* 0x00000c0001137983 */ /* 0x000f220000300800 */
[----:B------:R-:W-:-:S03]  /*5610*/  LOP3.LUT R29, R29, 0x40, RZ, 0x3c, !PT ;  /* 0x000000401d1d7812 */ /* 0x000fc600078e3cff */
[----:B----4-:R-:W-:Y:S04]  /*5620*/  STL.64 [R1+0x1628], R18 ;  /* 0x0016281201007387 */ /* 0x010fe80000100a00 */
[----:B--2---:R1:W-:Y:S04]  /*5630*/  STL.64 [R1+0x1620], R16 ;  /* 0x0016201001007387 */ /* 0x0043e80000100a00 */
[----:B-1----:R-:W2:Y:S04]  /*5640*/  LDL.LU R16, [R1+0x10] ;  /* 0x0000100001107983 */ /* 0x002ea80000300800 */
[----:B0-----:R0:W-:Y:S04]  /*5650*/  STL.64 [R1+0x1570], R6 ;  /* 0x0015700601007387 */ /* 0x0011e80000100a00 */
[----:B------:R-:W-:Y:S04]  /*5660*/  STL.64 [R1+0x1568], R4 ;  /* 0x0015680401007387 */ /* 0x000fe80000100a00 */
[----:B0-----:R-:W4:Y:S04]  /*5670*/  LDL.LU R6, [R1+0x198] ;  /* 0x0001980001067983 */ /* 0x001f280000300800 */
[----:B------:R-:W4:Y:S01]  /*5680*/  LDL.LU R7, [R1+0x19c] ;  /* 0x00019c0001077983 */ /* 0x000f220000300800 */
[----:B------:R-:W-:Y:S01]  /*5690*/  IMAD.MOV.U32 R17, RZ, RZ, R10 ;  /* 0x000000ffff117224 */ /* 0x000fe200078e000a */
[----:B------:R-:W-:Y:S01]  /*56a0*/  MOV R18, R9 ;  /* 0x0000000900127202 */ /* 0x000fe20000000f00 */
[----:B------:R-:W-:-:S02]  /*56b0*/  IMAD.MOV.U32 R19, RZ, RZ, R8 ;  /* 0x000000ffff137224 */ /* 0x000fc400078e0008 */
[----:B------:R-:W0:Y:S02]  /*56c0*/  LDSM.16.M88.4 R8, [R29+0x10000] ;  /* 0x010000001d08783b */ /* 0x000e240000000200 */
[----:B0-----:R-:W-:Y:S02]  /*56d0*/  IMAD.MOV.U32 R27, RZ, RZ, R8 ;  /* 0x000000ffff1b7224 */ /* 0x001fe400078e0008 */
[----:B------:R-:W-:Y:S01]  /*56e0*/  IMAD.MOV.U32 R26, RZ, RZ, R9 ;  /* 0x000000ffff1a7224 */ /* 0x000fe200078e0009 */
[----:B----4-:R-:W-:Y:S04]  /*56f0*/  STL.64 [R1+0x1580], R6 ;  /* 0x0015800601007387 */ /* 0x010fe80000100a00 */
[----:B------:R-:W-:Y:S04]  /*5700*/  STL.64 [R1+0x218], R10 ;  /* 0x0002180a01007387 */ /* 0x000fe80000100a00 */
[----:B------:R-:W0:Y:S04]  /*5710*/  LDSM.16.M88.4 R8, [R29+0x10800] ;  /* 0x010800001d08783b */ /* 0x000e280000000200 */
[----:B0-----:R0:W-:Y:S01]  /*5720*/  STL.64 [R1+0x228], R10 ;  /* 0x0002280a01007387 */ /* 0x0011e20000100a00 */
[----:B------:R-:W-:Y:S01]  /*5730*/  MOV R5, R8 ;  /* 0x0000000800057202 */ /* 0x000fe20000000f00 */
[----:B------:R-:W-:-:S02]  /*5740*/  IMAD.MOV.U32 R4, RZ, RZ, R9 ;  /* 0x000000ffff047224 */ /* 0x000fc400078e0009 */
[----:B0-----:R-:W3:Y:S04]  /*5750*/  LDL.LU.64 R10, [R1+0x1678] ;  /* 0x00167800010a7983 */ /* 0x001ee80000300a00 */
[----:B------:R-:W3:Y:S02]  /*5760*/  LDL.LU.64 R8, [R1+0x1670] ;  /* 0x0016700001087983 */ /* 0x000ee40000300a00 */
[C---:B---3--:R-:W-:Y:S02]  /*5770*/  HMMA.16816.F32.BF16 R20, R8.reuse, R22, R12 ;  /* 0x000000160814723c */ /* 0x048fe4000004180c */
[----:B------:R-:W3:Y:S04]  /*5780*/  LDL.LU.64 R14, [R1+0x1668] ;  /* 0x00166800010e7983 */ /* 0x000ee80000300a00 */
[----:B------:R-:W3:Y:S11]  /*5790*/  LDL.LU.64 R12, [R1+0x1660] ;  /* 0x00166000010c7983 */ /* 0x000ef60000300a00 */
[----:B------:R-:W-:Y:S06]  /*57a0*/  @!UPT UIADD3 URZ, URZ, URZ, URZ ;  /* 0x0000003f3f3ff290 */ /* 0x000fec000fffe03f */
[----:B------:R-:W-:Y:S04]  /*57b0*/  STL.64 [R1+0x120], R20 ;  /* 0x0001201401007387 */ /* 0x000fe80000100a00 */
[----:B------:R0:W-:Y:S04]  /*57c0*/  STL.64 [R1+0x128], R22 ;  /* 0x0001281601007387 */ /* 0x0001e80000100a00 */
[----:B0-----:R-:W3:Y:S02]  /*57d0*/  LDL.LU.64 R22, [R1+0x1658] ;  /* 0x0016580001167983 */ /* 0x001ee40000300a00 */
        /* <DEDUP_REMOVED lines=8> */
[----:B------:R-:W2:Y:S11]  /*5860*/  LDL.LU.64 R14, [R1+0x1638] ;  /* 0x00163800010e7983 */ /* 0x000eb60000300a00 */
[----:B------:R-:W-:Y:S10]  /*5870*/  @!UPT UIADD3 URZ, URZ, URZ, URZ ;  /* 0x0000003f3f3ff290 */ /* 0x000ff4000fffe03f */
[----:B------:R0:W-:Y:S04]  /*5880*/  STL.64 [R1+0xd0], R20 ;  /* 0x0000d01401007387 */ /* 0x0001e80000100a00 */
[----:B------:R1:W-:Y:S04]  /*5890*/  STL.64 [R1+0xd8], R22 ;  /* 0x0000d81601007387 */ /* 0x0003e80000100a00 */
[----:B0-----:R-:W3:Y:S04]  /*58a0*/  LDL.LU.64 R20, [R1+0x1630] ;  /* 0x0016300001147983 */ /* 0x001ee80000300a00 */
[----:B------:R-:W4:Y:S04]  /*58b0*/  LDL.LU R6, [R1+0x188] ;  /* 0x0001880001067983 */ /* 0x000f280000300800 */
[----:B------:R-:W4:Y:S04]  /*58c0*/  LDL.LU R7, [R1+0x18c] ;  /* 0x00018c0001077983 */ /* 0x000f280000300800 */
[----:B-1----:R-:W5:Y:S04]  /*58d0*/  LDL.LU R22, [R1+0x118] ;  /* 0x0001180001167983 */ /* 0x002f680000300800 */
[----:B------:R-:W5:Y:S01]  /*58e0*/  LDL.LU R23, [R1+0x11c] ;  /* 0x00011c0001177983 */ /* 0x000f620000300800 */
[C---:B--2---:R-:W-:Y:S03]  /*58f0*/  HMMA.16816.F32.BF16 R12, R8.reuse, R14, R16 ;  /* 0x0000000e080c723c */ /* 0x044fe60000041810 */
[----:B----4-:R-:W-:Y:S04]  /*5900*/  STL.64 [R1+0x1598], R6 ;  /* 0x0015980601007387 */ /* 0x010fe80000100a00 */
[----:B------:R-:W2:Y:S04]  /*5910*/  LDL.LU.64 R18, [R1+0x1628] ;  /* 0x0016280001127983 */ /* 0x000ea80000300a00 */
[----:B------:R-:W2:Y:S11]  /*5920*/  LDL.LU.64 R16, [R1+0x1620] ;  /* 0x0016200001107983 */ /* 0x000eb60000300a00 */
[----:B------:R-:W-:Y:S01]  /*5930*/  @!UPT UIADD3 URZ, URZ, URZ, URZ ;  /* 0x0000003f3f3ff290 */ /* 0x000fe2000fffe03f */
[----:B------:R-:W-:Y:S04]  /*5940*/  STL.64 [R1+0xc0], R12 ;  /* 0x0000c00c01007387 */ /* 0x000fe80000100a00 */
[----:B------:R0:W-:Y:S04]  /*5950*/  STL.64 [R1+0xc8], R14 ;  /* 0x0000c80e01007387 */ /* 0x0001e80000100a00 */
[----:B0-----:R-:W2:Y:S02]  /*5960*/  LDL.LU.64 R14, [R1+0x1618] ;  /* 0x00161800010e7983 */ /* 0x001ea40000300a00 */
[C---:B--2---:R-:W-:Y:S02]  /*5970*/  HMMA.16816.F32.BF16 R12, R8.reuse, R14, R16 ;  /* 0x0000000e080c723c */ /* 0x044fe40000041810 */
[----:B------:R-:W2:Y:S11]  /*5980*/  LDL.LU.64 R18, [R1+0x1610] ;  /* 0x0016100001127983 */ /* 0x000eb60000300a00 */
[----:B------:R-:W-:Y:S10]  /*5990*/  @!UPT UIADD3 URZ, URZ, URZ, URZ ;  /* 0x0000003f3f3ff290 */ /* 0x000ff4000fffe03f */
[----:B------:R-:W-:Y:S04]  /*59a0*/  STL.64 [R1+0xb0], R12 ;  /* 0x0000b00c01007387 */ /* 0x000fe80000100a00 */
[----:B------:R0:W-:Y:S04]  /*59b0*/  STL.64 [R1+0xb8], R14 ;  /* 0x0000b80e01007387 */ /* 0x0001e80000100a00 */
[----:B0-----:R-:W2:Y:S04]  /*59c0*/  LDL.LU.64 R14, [R1+0x1608] ;  /* 0x00160800010e7983 */ /* 0x001ea80000300a00 */
[----:B------:R-:W2:Y:S02]  /*59d0*/  LDL.LU.64 R12, [R1+0x1600] ;  /* 0x00160000010c7983 */ /* 0x000ea40000300a00 */
[----:B--2---:R-:W-:Y:S02]  /*59e0*/  HMMA.16816.F32.BF16 R12, R8, R18, R12 ;  /* 0x00000012080c723c */ /* 0x004fe4000004180c */
[----:B------:R-:W2:Y:S04]  /*59f0*/  LDL.LU.64 R18, [R1+0x15f8] ;  /* 0x0015f80001127983 */ /* 0x000ea80000300a00 */
[----:B------:R-:W4:Y:S11]  /*5a00*/  LDL.LU.64 R16, [R1+0x15f0] ;  /* 0x0015f00001107983 */ /* 0x000f360000300a00 */
[----:B------:R-:W-:Y:S06]  /*5a10*/  @!UPT UIADD3 URZ, URZ, URZ, URZ ;  /* 0x0000003f3f3ff290 */ /* 0x000fec000fffe03f */
[----:B------:R0:W-:Y:S04]  /*5a20*/  STL.64 [R1+0xa0], R12 ;  /* 0x0000a00c01007387 */ /* 0x0001e80000100a00 */
[----:B------:R2:W-:Y:S01]  /*5a30*/  STL.64 [R1+0xa8], R14 ;  /* 0x0000a80e01007387 */ /* 0x0005e20000100a00 */
[----:B0-----:R-:W-:Y:S02]  /*5a40*/  IMAD.MOV.U32 R13, RZ, RZ, R26 ;  /* 0x000000ffff0d7224 */ /* 0x001fe400078e001a */
[----:B------:R-:W-:Y:S01]  /*5a50*/  IMAD.MOV.U32 R12, RZ, RZ, R27 ;  /* 0x000000ffff0c7224 */ /* 0x000fe200078e001b */
[----:B------:R-:W3:Y:S04]  /*5a60*/  LDL.LU R26, [R1+0x138] ;  /* 0x00013800011a7983 */ /* 0x000ee80000300800 */
[----:B------:R-:W3:Y:S04]  /*5a70*/  LDL.LU R27, [R1+0x13c] ;  /* 0x00013c00011b7983 */ /* 0x000ee80000300800 */
[----:B------:R-:W3:Y:S04]  /*5a80*/  LDL.LU R6, [R1+0x168] ;  /* 0x0001680001067983 */ /* 0x000ee80000300800 */
[----:B------:R-:W3:Y:S01]  /*5a90*/  LDL.LU R7, [R1+0x16c] ;  /* 0x00016c0001077983 */ /* 0x000ee20000300800 */
[----:B--2---:R-:W-:-:S02]  /*5aa0*/  IMAD.MOV.U32 R14, RZ, RZ, R18 ;  /* 0x000000ffff0e7224 */ /* 0x004fc400078e0012 */
[----:B------:R-:W-:Y:S01]  /*5ab0*/  IMAD.MOV.U32 R15, RZ, RZ, R19 ;  /* 0x000000ffff0f7224 */ /* 0x000fe200078e0013 */
[----:B---3--:R0:W-:Y:S04]  /*5ac0*/  STL.64 [R1+0x15b0], R6 ;  /* 0x0015b00601007387 */ /* 0x0081e80000100a00 */
[----:B0-----:R-:W2:Y:S04]  /*5ad0*/  LDL.LU R6, [R1+0x148] ;  /* 0x0001480001067983 */ /* 0x001ea80000300800 */
[----:B------:R-:W2:Y:S04]  /*5ae0*/  LDL.LU R7, [R1+0x14c] ;  /* 0x00014c0001077983 */ /* 0x000ea80000300800 */
[----:B------:R4:W-:Y:S02]  /*5af0*/  STL.64 [R1+0x1578], R12 ;  /* 0x0015780c01007387 */ /* 0x0009e40000100a00 */
[----:B----4-:R-:W-:Y:S01]  /*5b00*/  MOV R12, R16 ;  /* 0x00000010000c7202 */ /* 0x010fe20000000f00 */
[----:B------:R-:W-:Y:S01]  /*5b10*/  IMAD.MOV.U32 R13, RZ, RZ, R17 ;  /* 0x000000ffff0d7224 */ /* 0x000fe200078e0011 */
[----:B------:R-:W5:Y:S04]  /*5b20*/  LDL.LU R16, [R1+0x15e8] ;  /* 0x0015e80001107983 */ /* 0x000f680000300800 */
[----:B------:R-:W5:Y:S04]  /*5b30*/  LDL.LU R17, [R1+0x15e4] ;  /* 0x0015e40001117983 */ /* 0x000f680000300800 */
[----:B------:R-:W5:Y:S04]  /*5b40*/  LDL.LU R18, [R1+0x15e0] ;  /* 0x0015e00001127983 */ /* 0x000f680000300800 */
[----:B------:R-:W5:Y:S04]  /*5b50*/  LDL.LU R19, [R1+0x15dc] ;  /* 0x0015dc0001137983 */ /* 0x000f680000300800 */
[----:B------:R0:W-:Y:S04]  /*5b60*/  STL.64 [R1+0x1590], R14 ;  /* 0x0015900e01007387 */ /* 0x0001e80000100a00 */
[----:B------:R1:W-:Y:S01]  /*5b70*/  STL.64 [R1+0x1588], R12 ;  /* 0x0015880c01007387 */ /* 0x0003e20000100a00 */
[----:B0-----:R-:W-:-:S02]  /*5b80*/  IMAD.MOV.U32 R14, RZ, RZ, R25 ;  /* 0x000000ffff0e7224 */ /* 0x001fc400078e0019 */
[----:B------:R-:W-:Y:S01]  /*5b90*/  IMAD.MOV.U32 R15, RZ, RZ, R24 ;  /* 0x000000ffff0f7224 */ /* 0x000fe200078e0018 */
[----:B-1----:R-:W-:Y:S01]  /*5ba0*/  MOV R12, R3 ;  /* 0x00000003000c7202 */ /* 0x002fe20000000f00 */
[----:B------:R-:W-:Y:S01]  /*5bb0*/  IMAD.MOV.U32 R13, RZ, RZ, R28 ;  /* 0x000000ffff0d7224 */ /* 0x000fe200078e001c */
[----:B------:R-:W3:Y:S04]  /*5bc0*/  LDL.LU R3, [R1+0x15d8] ;  /* 0x0015d80001037983 */ /* 0x000ee80000300800 */
[----:B------:R-:W-:Y:S04]  /*5bd0*/  STL.64 [R1+0x15a8], R14 ;  /* 0x0015a80e01007387 */ /* 0x000fe80000100a00 */
[----:B------:R0:W-:Y:S02]  /*5be0*/  STL.64 [R1+0x15a0], R12 ;  /* 0x0015a00c01007387 */ /* 0x0001e40000100a00 */
[----:B0-----:R-:W-:Y:S01]  /*5bf0*/  MOV R12, R21 ;  /* 0x00000015000c7202 */ /* 0x001fe20000000f00 */
[----:B------:R-:W-:Y:S01]  /*5c00*/  IMAD.MOV.U32 R13, RZ, RZ, R20 ;  /* 0x000000ffff0d7224 */ /* 0x000fe200078e0014 */
[----:B-----5:R-:W-:Y:S01]  /*5c10*/  HMMA.16816.F32.BF16 R16, R8, R22, R16 ;  /* 0x000000160810723c */ /* 0x020fe20000041810 */
[----:B------:R-:W4:Y:S04]  /*5c20*/  LDL.LU.64 R22, [R1+0x15d0] ;  /* 0x0015d00001167983 */ /* 0x000f280000300a00 */
[----:B------:R-:W4:Y:S01]  /*5c30*/  LDL.LU.64 R20, [R1+0x15c8] ;  /* 0x0015c80001147983 */ /* 0x000f220000300a00 */
[----:B------:R-:W-:-:S02]  /*5c40*/  IMAD.MOV.U32 R15, RZ, RZ, R0 ;  /* 0x000000ffff0f7224 */ /* 0x000fc400078e0000 */
[----:B------:R-:W-:Y:S11]  /*5c50*/  IMAD.MOV.U32 R14, RZ, RZ, R2 ;  /* 0x000000ffff0e7224 */ /* 0x000ff600078e0002 */
[----:B------:R-:W-:Y:S05]  /*5c60*/  @!UPT UIADD3 URZ, URZ, URZ, URZ ;  /* 0x0000003f3f3ff290 */ /* 0x000fea000fffe03f */
[----:B------:R-:W-:Y:S01]  /*5c70*/  IMAD.MOV.U32 R0, RZ, RZ, R19 ;  /* 0x000000ffff007224 */ /* 0x000fe200078e0013 */
[----:B------:R-:W-:Y:S01]  /*5c80*/  MOV R28, R17 ;  /* 0x00000011001c7202 */ /* 0x000fe20000000f00 */
[----:B------:R-:W-:Y:S01]  /*5c90*/  IMAD.MOV.U32 R2, RZ, RZ, R18 ;  /* 0x000000ffff027224 */ /* 0x000fe200078e0012 */
[----:B------:R-:W-:Y:S04]  /*5ca0*/  STL [R1+0x70], R16 ;  /* 0x0000701001007387 */ /* 0x000fe80000100800 */
[----:B------:R-:W-:Y:S04]  /*5cb0*/  STL [R1+0x1518], R0 ;  /* 0x0015180001007387 */ /* 0x000fe80000100800 */
[----:B------:R-:W-:Y:S04]  /*5cc0*/  STL [R1+0x1514], R2 ;  /* 0x0015140201007387 */ /* 0x000fe80000100800 */
[----:B------:R-:W-:Y:S01]  /*5cd0*/  STL [R1+0x1510], R28 ;  /* 0x0015101c01007387 */ /* 0x000fe20000100800 */
[C---:B----4-:R-:W-:Y:S03]  /*5ce0*/  HMMA.16816.F32.BF16 R20, R8.reuse, R26, R20 ;  /* 0x0000001a0814723c */ /* 0x050fe60000041814 */
[----:B------:R-:W2:Y:S04]  /*5cf0*/  LDL.LU.64 R26, [R1+0x15c0] ;  /* 0x0015c000011a7983 */ /* 0x000ea80000300a00 */
[----:B------:R-:W2:Y:S11]  /*5d00*/  LDL.LU.64 R24, [R1+0x15b8] ;  /* 0x0015b80001187983 */ /* 0x000eb60000300a00 */
[----:B------:R-:W-:Y:S05]  /*5d10*/  @!UPT UIADD3 URZ, URZ, URZ, URZ ;  /* 0x0000003f3f3ff290 */ /* 0x000fea000fffe03f */
[----:B------:R0:W-:Y:S04]  /*5d20*/  STL.64 [R1+0x60], R20 ;  /* 0x0000601401007387 */ /* 0x0001e80000100a00 */
[----:B------:R1:W-:Y:S04]  /*5d30*/  STL.64 [R1+0x68], R22 ;  /* 0x0000681601007387 */ /* 0x0003e80000100a00 */
[----:B0-----:R-:W4:Y:S04]  /*5d40*/  LDL.LU R20, [R1+0x150] ;  /* 0x0001500001147983 */ /* 0x001f280000300800 */
[----:B------:R-:W4:Y:S04]  /*5d50*/  LDL.LU R21, [R1+0x154] ;  /* 0x0001540001157983 */ /* 0x000f280000300800 */
[----:B-1----:R-:W4:Y:S04]  /*5d60*/  LDL.LU R22, [R1+0x158] ;  /* 0x0001580001167983 */ /* 0x002f280000300800 */
[----:B------:R-:W4:Y:S01]  /*5d70*/  LDL.LU R23, [R1+0x15c] ;  /* 0x00015c0001177983 */ /* 0x000f220000300800 */
[C---:B--2---:R-:W-:Y:S03]  /*5d80*/  HMMA.16816.F32.BF16 R24, R8.reuse, R6, R24 ;  /* 0x000000060818723c */ /* 0x044fe60000041818 */
[----:B------:R-:W2:Y:S01]  /*5d90*/  LDL.LU.64 R6, [R1+0x15b0] ;  /* 0x0015b00001067983 */ /* 0x000ea20000300a00 */
[----:B------:R-:W-:Y:S01]  /*5da0*/  IMAD.MOV.U32 R16, RZ, RZ, R5 ;  /* 0x000000ffff107224 */ /* 0x000fe200078e0005 */
[----:B------:R-:W-:Y:S11]  /*5db0*/  MOV R17, R4 ;  /* 0x0000000400117202 */ /* 0x000ff60000000f00 */
[----:B------:R-:W-:Y:S07]  /*5dc0*/  @!UPT UIADD3 URZ, URZ, URZ, URZ ;  /* 0x0000003f3f3ff290 */ /* 0x000fee000fffe03f */
[----:B------:R0:W-:Y:S04]  /*5dd0*/  STL.64 [R1+0x20], R24 ;  /* 0x0000201801007387 */ /* 0x0001e80000100a00 */
[----:B------:R1:W-:Y:S04]  /*5de0*/  STL.64 [R1+0x28], R26 ;  /* 0x0000281a01007387 */ /* 0x0003e80000100a00 */
[----:B0-----:R-:W5:Y:S04]  /*5df0*/  LDL.LU R24, [R1+0x170] ;  /* 0x0001700001187983 */ /* 0x001f680000300800 */
[----:B------:R-:W5:Y:S04]  /*5e00*/  LDL.LU R25, [R1+0x174] ;  /* 0x0001740001197983 */ /* 0x000f680000300800 */
[----:B-1----:R-:W5:Y:S04]  /*5e10*/  LDL.LU R26, [R1+0x178] ;  /* 0x00017800011a7983 */ /* 0x002f680000300800 */
[----:B------:R-:W5:Y:S01]  /*5e20*/  LDL.LU R27, [R1+0x17c] ;  /* 0x00017c00011b7983 */ /* 0x000f620000300800 */
[C---:B--2---:R-:W-:Y:S03]  /*5e30*/  HMMA.16816.F32.BF16 R4, R8.reuse, R6, R12 ;  /* 0x000000060804723c */ /* 0x044fe6000004180c */
[----:B------:R-:W2:Y:S04]  /*5e40*/  LDL.LU.64 R14, [R1+0x15a8] ;  /* 0x0015a800010e7983 */ /* 0x000ea80000300a00 */
[----:B------:R-:W2:Y:S11]  /*5e50*/  LDL.LU.64 R12, [R1+0x15a0] ;  /* 0x0015a000010c7983 */ /* 0x000eb60000300a00 */
[----:B------:R-:W-:Y:S05]  /*5e60*/  @!UPT UIADD3 URZ, URZ, URZ, URZ ;  /* 0x0000003f3f3ff290 */ /* 0x000fea000fffe03f */
[----:B------:R-:W-:Y:S04]  /*5e70*/  STL.64 [R1+0x10], R4 ;  /* 0x0000100401007387 */ /* 0x000fe80000100a00 */
[----:B------:R0:W-:Y:S04]  /*5e80*/  STL.64 [R1+0x18], R6 ;  /* 0x0000180601007387 */ /* 0x0001e80000100a00 */
[----:B0-----:R-:W2:Y:S02]  /*5e90*/  LDL.LU.64 R6, [R1+0x1598] ;  /* 0x0015980001067983 */ /* 0x001ea40000300a00 */
[C---:B--2---:R-:W-:Y:S02]  /*5ea0*/  HMMA.16816.F32.BF16 R4, R8.reuse, R6, R12 ;  /* 0x000000060804723c */ /* 0x044fe4000004180c */
[----:B------:R-:W2:Y:S04]  /*5eb0*/  LDL.LU.64 R14, [R1+0x1590] ;  /* 0x00159000010e7983 */ /* 0x000ea80000300a00 */
[----:B------:R-:W2:Y:S11]  /*5ec0*/  LDL.LU.64 R12, [R1+0x1588] ;  /* 0x00158800010c7983 */ /* 0x000eb60000300a00 */
[----:B------:R-:W-:Y:S06]  /*5ed0*/  @!UPT UIADD3 URZ, URZ, URZ, URZ ;  /* 0x0000003f3f3ff290 */ /* 0x000fec000fffe03f */
[----:B------:R-:W-:Y:S04]  /*5ee0*/  STL.64 [R1+0x50], R4 ;  /* 0x0000500401007387 */ /* 0x000fe80000100a00 */
[----:B------:R0:W-:Y:S04]  /*5ef0*/  STL.64 [R1+0x58], R6 ;  /* 0x0000580601007387 */ /* 0x0001e80000100a00 */
[----:B0-----:R-:W2:Y:S02]  /*5f00*/  LDL.LU.64 R6, [R1+0x1580] ;  /* 0x0015800001067983 */ /* 0x001ea40000300a00 */
[----:B--2---:R-:W-:Y:S02]  /*5f10*/  HMMA.16816.F32.BF16 R8, R8, R6, R12 ;  /* 0x000000060808723c */ /* 0x004fe4000004180c */
[----:B------:R-:W5:Y:S04]  /*5f20*/  LDL.LU.64 R12, [R1+0x1578] ;  /* 0x00157800010c7983 */ /* 0x000f680000300a00 */
[----:B------:R-:W5:Y:S04]  /*5f30*/  LDL.LU.64 R6, [R1+0x1570] ;  /* 0x0015700001067983 */ /* 0x000f680000300a00 */
[----:B------:R-:W5:Y:S11]  /*5f40*/  LDL.LU.64 R4, [R1+0x1568] ;  /* 0x0015680001047983 */ /* 0x000f760000300a00 */
[----:B------:R-:W-:Y:S03]  /*5f50*/  @!UPT UIADD3 URZ, URZ, URZ, URZ ;  /* 0x0000003f3f3ff290 */ /* 0x000fe6000fffe03f */
[----:B------:R-:W-:Y:S01]  /*5f60*/  IMAD.MOV.U32 R0, RZ, RZ, R9 ;  /* 0x000000ffff007224 */ /* 0x000fe200078e0009 */
[----:B------:R-:W-:Y:S04]  /*5f70*/  STL [R1], R8 ;  /* 0x0000000801007387 */ /* 0x000fe80000100800 */
[----:B------:R-:W-:Y:S01]  /*5f80*/  STL [R1+0x1548], R0 ;  /* 0x0015480001007387 */ /* 0x000fe20000100800 */
[----:B------:R-:W-:Y:S02]  /*5f90*/  IMAD.MOV.U32 R2, RZ, RZ, R10 ;  /* 0x000000ffff027224 */ /* 0x000fe400078e000a */
[----:B------:R-:W-:Y:S02]  /*5fa0*/  IMAD.MOV.U32 R28, RZ, RZ, R11 ;  /* 0x000000ffff1c7224 */ /* 0x000fe400078e000b */
[----:B------:R-:W-:Y:S01]  /*5fb0*/  LDSM.16.M88.4 R8, [R29+0x12000] ;  /* 0x012000001d08783b */ /* 0x000fe20000000200 */
[C---:B-----5:R-:W-:Y:S03]  /*5fc0*/  HMMA.16816.F32.BF16 R12, R4.reuse, R12, R24 ;  /* 0x0000000c040c723c */ /* 0x060fe60000041818 */
[----:B------:R-:W0:Y:S05]  /*5fd0*/  LDSM.16.M88.4 R24, [R29+0x11800] ;  /* 0x011800001d18783b */ /* 0x000e2a0000000200 */
[----:B----4-:R-:W-:Y:S01]  /*5fe0*/  HMMA.16816.F32.BF16 R16, R4, R16, R20 ;  /* 0x000000100410723c */ /* 0x010fe20000041814 */
[----:B------:R-:W1:Y:S11]  /*5ff0*/  LDSM.16.M88.4 R20, [R29+0x11000] ;  /* 0x011000001d14783b */ /* 0x000e760000000200 */
[----:B------:R-:W-:Y:S03]  /*6000*/  @!UPT UIADD3 URZ, URZ, URZ, URZ ;  /* 0x0000003f3f3ff290 */ /* 0x000fe6000fffe03f */
[----:B------:R-:W-:Y:S04]  /*6010*/  STL.64 [R1+0x14a8], R14 ;  /* 0x0014a80e01007387 */ /* 0x000fe80000100a00 */
[----:B------:R-:W-:Y:S04]  /*6020*/  STL.64 [R1+0x14a0], R12 ;  /* 0x0014a00c01007387 */ /* 0x000fe80000100a00 */
[----:B------:R-:W-:Y:S04]  /*6030*/  STL.64 [R1+0x1480], R18 ;  /* 0x0014801201007387 */ /* 0x000fe80000100a00 */
[----:B------:R2:W-:Y:S04]  /*6040*/  STL.64 [R1+0x1478], R16 ;  /* 0x0014781001007387 */ /* 0x0005e80000100a00 */
[----:B0-----:R0:W-:Y:S01]  /*6050*/  STL.64 [R1+0x1560], R24 ;  /* 0x0015601801007387 */ /* 0x0011e20000100a00 */
[----:B--2---:R-:W-:Y:S01]  /*6060*/  MOV R17, R26 ;  /* 0x0000001a00117202 */ /* 0x004fe20000000f00 */
[----:B------:R-:W-:-:S02]  /*6070*/  IMAD.MOV.U32 R16, RZ, RZ, R27 ;  /* 0x000000ffff107224 */ /* 0x000fc400078e001b */
[----:B0-----:R-:W2:Y:S04]  /*6080*/  LDL.LU R24, [R1+0x1d0] ;  /* 0x0001d00001187983 */ /* 0x001ea80000300800 */
[----:B------:R-:W2:Y:S04]  /*6090*/  LDL.LU R25, [R1+0x1d4] ;  /* 0x0001d40001197983 */ /* 0x000ea80000300800 */
[----:B------:R-:W2:Y:S04]  /*60a0*/  LDL.LU R26, [R1+0x1d8] ;  /* 0x0001d800011a7983 */ /* 0x000ea80000300800 */
[----:B------:R-:W2:Y:S01]  /*60b0*/  LDL.LU R27, [R1+0x1dc] ;  /* 0x0001dc00011b7983 */ /* 0x000ea20000300800 */
[----:B------:R-:W-:-:S03]  /*60c0*/  IMAD.MOV.U32 R19, RZ, RZ, R8 ;  /* 0x000000ffff137224 */ /* 0x000fc600078e0008 */
[----:B-1----:R-:W-:Y:S01]  /*60d0*/  STL.64 [R1+0x48], R22 ;  /* 0x0000481601007387 */ /* 0x002fe20000100a00 */
[----:B------:R-:W-:-:S03]  /*60e0*/  IMAD.MOV.U32 R18, RZ, RZ, R9 ;  /* 0x000000ffff127224 */ /* 0x000fc600078e0009 */
[----:B------:R-:W-:Y:S04]  /*60f0*/  STL.64 [R1+0x1498], R16 ;  /* 0x0014981001007387 */ /* 0x000fe80000100a00 */
[----:B------:R-:W-:Y:S04]  /*6100*/  STL.64 [R1+0x188], R10 ;  /* 0x0001880a01007387 */ /* 0x000fe80000100a00 */
[----:B------:R-:W0:Y:S02]  /*6110*/  LDSM.16.M88.4 R8, [R29+0x12800] ;  /* 0x012800001d08783b */ /* 0x000e240000000200 */
[----:B0-----:R-:W-:-:S02]  /*6120*/  MOV R13, R8 ;  /* 0x00000008000d7202 */ /* 0x001fc40000000f00 */
[----:B------:R-:W-:Y:S01]  /*6130*/  STL.64 [R1+0x1a8], R10 ;  /* 0x0001a80a01007387 */ /* 0x000fe20000100a00 */
[----:B------:R-:W-:-:S03]  /*6140*/  IMAD.MOV.U32 R12, RZ, RZ, R9 ;  /* 0x000000ffff0c7224 */ /* 0x000fc600078e0009 */
[----:B------:R-:W0:Y:S02]  /*6150*/  LDSM.16.M88.4 R8, [R29+0x13000] ;  /* 0x013000001d08783b */ /* 0x000e240000000200 */
[----:B0-----:R-:W-:Y:S02]  /*6160*/  IMAD.MOV.U32 R15, RZ, RZ, R8 ;  /* 0x000000ffff0f7224 */ /* 0x001fe400078e0008 */
[----:B------:R-:W-:Y:S01]  /*6170*/  STL.64 [R1+0x1c8], R10 ;  /* 0x0001c80a01007387 */ /* 0x000fe20000100a00 */
[----:B------:R-:W-:-:S03]  /*6180*/  IMAD.MOV.U32 R14, RZ, RZ, R9 ;  /* 0x000000ffff0e7224 */ /* 0x000fc600078e0009 */
[----:B------:R-:W0:Y:S04]  /*6190*/  LDSM.16.M88.4 R8, [R29+0x13800] ;  /* 0x013800001d08783b */ /* 0x000e280000000200 */
[----:B------:R-:W-:Y:S04]  /*61a0*/  STL.64 [R1+0x1558], R14 ;  /* 0x0015580e01007387 */ /* 0x000fe80000100a00 */
[----:B------:R1:W-:Y:S04]  /*61b0*/  STL.64 [R1+0x1550], R12 ;  /* 0x0015500c01007387 */ /* 0x0003e80000100a00 */
[----:B-1----:R-:W4:Y:S04]  /*61c0*/  LDL.LU R12, [R1+0x1b0] ;  /* 0x0001b000010c7983 */ /* 0x002f280000300800 */
[----:B------:R-:W4:Y:S04]  /*61d0*/  LDL.LU R13, [R1+0x1b4] ;  /* 0x0001b400010d7983 */ /* 0x000f280000300800 */
[----:B------:R-:W4:Y:S01]  /*61e0*/  LDL.LU R14, [R1+0x1b8] ;  /* 0x0001b800010e7983 */ /* 0x000f220000300800 */
[----:B0-----:R-:W-:-:S03]  /*61f0*/  IMAD.MOV.U32 R17, RZ, RZ, R8 ;  /* 0x000000ffff117224 */ /* 0x001fc600078e0008 */
[----:B------:R-:W-:Y:S01]  /*6200*/  STL.64 [R1+0x1e8], R10 ;  /* 0x0001e80a01007387 */ /* 0x000fe20000100a00 */
[----:B------:R-:W-:-:S03]  /*6210*/  IMAD.MOV.U32 R16, RZ, RZ, R9 ;  /* 0x000000ffff107224 */ /* 0x000fc600078e0009 */
[----:B------:R-:W0:Y:S04]  /*6220*/  LDSM.16.M88.4 R8, [R29+0x14000] ;  /* 0x014000001d08783b */ /* 0x000e280000000200 */
[----:B0-----:R-:W-:Y:S01]  /*6230*/  STL.64 [R1+0x1f8], R10 ;  /* 0x0001f80a01007387 */ /* 0x001fe20000100a00 */
[----:B--2---:R-:W-:Y:S03]  /*6240*/  HMMA.16816.F32.BF16 R20, R4, R20, R24 ;  /* 0x000000140414723c */ /* 0x004fe60000041818 */
[----:B------:R-:W4:Y:S01]  /*6250*/  LDL.LU.64 R24, [R1+0x1560] ;  /* 0x0015600001187983 */ /* 0x000f220000300a00 */
[----:B---3--:R-:W-:Y:S01]  /*6260*/  MOV R15, R3 ;  /* 0x00000003000f7202 */ /* 0x008fe20000000f00 */
[----:B------:R-:W-:Y:S01]  /*6270*/  IMAD.MOV.U32 R0, RZ, RZ, R8 ;  /* 0x000000ffff007224 */ /* 0x000fe200078e0008 */
[----:B------:R-:W-:-:S02]  /*6280*/  MOV R3, R9 ;  /* 0x0000000900037202 */ /* 0x000fc40000000f00 */
[----:B------:R-:W0:Y:S11]  /*6290*/  LDSM.16.M88.4 R8, [R29+0x14800] ;  /* 0x014800001d08783b */ /* 0x000e360000000200 */
[----:B------:R-:W-:Y:S04]  /*62a0*/  @!UPT UIADD3 URZ, URZ, URZ, URZ ;  /* 0x0000003f3f3ff290 */ /* 0x000fe8000fffe03f */
[----:B------:R-:W-:Y:S04]  /*62b0*/  STL.64 [R1+0x1470], R22 ;  /* 0x0014701601007387 */ /* 0x000fe80000100a00 */
[----:B------:R-:W-:Y:S04]  /*62c0*/  STL.64 [R1+0x1468], R20 ;  /* 0x0014681401007387 */ /* 0x000fe80000100a00 */
[----:B0-----:R-:W-:Y:S04]  /*62d0*/  STL.64 [R1+0x208], R10 ;  /* 0x0002080a01007387 */ /* 0x001fe80000100a00 */
[----:B------:R0:W-:Y:S04]  /*62e0*/  STL.64 [R1+0x1520], R8 ;  /* 0x0015200801007387 */ /* 0x0001e80000100a00 */
[----:B0-----:R-:W2:Y:S04]  /*62f0*/  LDL.LU R8, [R1+0x120] ;  /* 0x0001200001087983 */ /* 0x001ea80000300800 */
[----:B------:R-:W2:Y:S04]  /*6300*/  LDL.LU R9, [R1+0x124] ;  /* 0x0001240001097983 */ /* 0x000ea80000300800 */
[----:B------:R-:W2:Y:S04]  /*6310*/  LDL.LU R10, [R1+0x128] ;  /* 0x00012800010a7983 */ /* 0x000ea80000300800 */
[----:B------:R-:W2:Y:S01]  /*6320*/  LDL.LU R11, [R1+0x12c] ;  /* 0x00012c00010b7983 */ /* 0x000ea20000300800 */
[----:B----4-:R-:W-:Y:S03]  /*6330*/  HMMA.16816.F32.BF16 R24, R4, R24, R12 ;  /* 0x000000180418723c */ /* 0x010fe6000004180c */
[----:B------:R-:W3:Y:S01]  /*6340*/  LDL.LU.64 R14, [R1+0x1558] ;  /* 0x00155800010e7983 */ /* 0x000ee20000300a00 */
[----:B------:R-:W-:-:S02]  /*6350*/  IMAD.MOV.U32 R20, RZ, RZ, R19 ;  /* 0x000000ffff147224 */ /* 0x000fc400078e0013 */
[----:B------:R-:W-:Y:S01]  /*6360*/  IMAD.MOV.U32 R21, RZ, RZ, R18 ;  /* 0x000000ffff157224 */ /* 0x000fe200078e0012 */
[----:B------:R-:W4:Y:S11]  /*6370*/  LDL.LU.64 R12, [R1+0x1550] ;  /* 0x00155000010c7983 */ /* 0x000f360000300a00 */
[----:B------:R-:W-:Y:S05]  /*6380*/  @!UPT UIADD3 URZ, URZ, URZ, URZ ;  /* 0x0000003f3f3ff290 */ /* 0x000fea000fffe03f */
[----:B------:R-:W-:Y:S04]  /*6390*/  STL.64 [R1+0x1490], R26 ;  /* 0x0014901a01007387 */ /* 0x000fe80000100a00 */
[----:B------:R-:W-:Y:S01]  /*63a0*/  STL.64 [R1+0x1488], R24 ;  /* 0x0014881801007387 */ /* 0x000fe20000100a00 */
[----:B--2---:R-:W-:Y:S07]  /*63b0*/  HMMA.16816.F32.BF16 R8, R4, R20, R8 ;  /* 0x000000140408723c */ /* 0x004fee0000041808 */
[----:B------:R-:W-:Y:S01]  /*63c0*/  IMAD.MOV.U32 R20, RZ, RZ, R17 ;  /* 0x000000ffff147224 */ /* 0x000fe200078e0011 */
[----:B------:R-:W-:Y:S11]  /*63d0*/  MOV R21, R16 ;  /* 0x0000001000157202 */ /* 0x000ff60000000f00 */
[----:B------:R-:W-:Y:S04]  /*63e0*/  @!UPT UIADD3 URZ, URZ, URZ, URZ ;  /* 0x0000003f3f3ff290 */ /* 0x000fe8000fffe03f */
[----:B------:R3:W-:Y:S04]  /*63f0*/  STL.64 [R1+0x130], R8 ;  /* 0x0001300801007387 */ /* 0x0007e80000100a00 */
[----:B------:R-:W-:Y:S04]  /*6400*/  STL.64 [R1+0x138], R10 ;  /* 0x0001380a01007387 */ /* 0x000fe80000100a00 */
[----:B------:R0:W-:Y:S01]  /*6410*/  STL.64 [R1+0x1528], R20 ;  /* 0x0015281401007387 */ /* 0x0001e20000100a00 */
[----:B---3--:R-:W-:Y:S02]  /*6420*/  IMAD.MOV.U32 R8, RZ, RZ, R15 ;  /* 0x000000ffff087224 */ /* 0x008fe400078e000f */
[----:B------:R-:W-:-:S05]  /*6430*/  IMAD.MOV.U32 R9, RZ, RZ, R14 ;  /* 0x000000ffff097224 */ /* 0x000fca00078e000e */
[----:B------:R4:W-:Y:S04]  /*6440*/  STL.64 [R1+0x1530], R8 ;  /* 0x0015300801007387 */ /* 0x0009e80000100a00 */
[----:B0-----:R-:W2:Y:S04]  /*6450*/  LDL.LU R20, [R1+0xd0] ;  /* 0x0000d00001147983 */ /* 0x001ea80000300800 */
[----:B------:R-:W2:Y:S04]  /*6460*/  LDL.LU R21, [R1+0xd4] ;  /* 0x0000d40001157983 */ /* 0x000ea80000300800 */
[----:B------:R-:W3:Y:S04]  /*6470*/  LDL.LU R22, [R1+0xd8] ;  /* 0x0000d80001167983 */ /* 0x000ee80000300800 */
[----:B------:R-:W3:Y:S01]  /*6480*/  LDL.LU R23, [R1+0xdc] ;  /* 0x0000dc0001177983 */ /* 0x000ee20000300800 */
[----:B----4-:R-:W-:Y:S01]  /*6490*/  MOV R9, R12 ;  /* 0x0000000c00097202 */ /* 0x010fe20000000f00 */
[----:B------:R-:W-:-:S02]  /*64a0*/  IMAD.MOV.U32 R8, RZ, RZ, R13 ;  /* 0x000000ffff087224 */ /* 0x000fc400078e000d */
[----:B---3--:R-:W-:Y:S04]  /*64b0*/  STL.64 [R1+0x1540], R22 ;  /* 0x0015401601007387 */ /* 0x008fe80000100a00 */
[----:B--2---:R0:W-:Y:S04]  /*64c0*/  STL.64 [R1+0x1538], R20 ;  /* 0x0015381401007387 */ /* 0x0041e80000100a00 */
[----:B0-----:R-:W2:Y:S04]  /*64d0*/  LDL.LU R20, [R1+0xf0] ;  /* 0x0000f00001147983 */ /* 0x001ea80000300800 */
[----:B------:R-:W2:Y:S04]  /*64e0*/  LDL.LU R21, [R1+0xf4] ;  /* 0x0000f40001157983 */ /* 0x000ea80000300800 */
[----:B------:R-:W2:Y:S04]  /*64f0*/  LDL.LU R22, [R1+0xf8] ;  /* 0x0000f80001167983 */ /* 0x000ea80000300800 */
[----:B------:R-:W2:Y:S04]  /*6500*/  LDL.LU R23, [R1+0xfc] ;  /* 0x0000fc0001177983 */ /* 0x000ea80000300800 */
[----:B------:R-:W3:Y:S04]  /*6510*/  LDL.LU R24, [R1+0xc0] ;  /* 0x0000c00001187983 */ /* 0x000ee80000300800 */
[----:B------:R-:W3:Y:S04]  /*6520*/  LDL.LU R25, [R1+0xc4] ;  /* 0x0000c40001197983 */ /* 0x000ee80000300800 */
[----:B------:R-:W3:Y:S04]  /*6530*/  LDL.LU R26, [R1+0xc8] ;  /* 0x0000c800011a7983 */ /* 0x000ee80000300800 */
[----:B------:R-:W3:Y:S04]  /*6540*/  LDL.LU R27, [R1+0xcc] ;  /* 0x0000cc00011b7983 */ /* 0x000ee80000300800 */
[----:B------:R-:W4:Y:S04]  /*6550*/  LDL.LU R18, [R1+0x218] ;  /* 0x0002180001127983 */ /* 0x000f280000300800 */
[----:B------:R-:W4:Y:S04]  /*6560*/  LDL.LU R19, [R1+0x21c] ;  /* 0x00021c0001137983 */ /* 0x000f280000300800 */
[----:B------:R-:W5:Y:S04]  /*6570*/  LDL.LU R12, [R1+0x10] ;  /* 0x00001000010c7983 */ /* 0x000f680000300800 */
[----:B------:R-:W5:Y:S04]  /*6580*/  LDL.LU R13, [R1+0x14] ;  /* 0x00001400010d7983 */ /* 0x000f680000300800 */
[----:B------:R-:W2:Y:S04]  /*6590*/  LDL.LU R14, [R1+0x18] ;  /* 0x00001800010e7983 */ /* 0x000ea80000300800 */
[----:B------:R-:W2:Y:S04]  /*65a0*/  LDL.LU R15, [R1+0x1c] ;  /* 0x00001c00010f7983 */ /* 0x000ea80000300800 */
[----:B--2---:R-:W-:Y:S04]  /*65b0*/  STL.64 [R1+0x14c0], R14 ;  /* 0x0014c00e01007387 */ /* 0x004fe80000100a00 */
[----:B-----5:R-:W-:Y:S04]  /*65c0*/  STL.64 [R1+0x14b8], R12 ;  /* 0x0014b80c01007387 */ /* 0x020fe80000100a00 */
[----:B----4-:R0:W-:Y:S04]  /*65d0*/  STL.64 [R1+0x14b0], R18 ;  /* 0x0014b01201007387 */ /* 0x0101e80000100a00 */
[----:B------:R-:W2:Y:S04]  /*65e0*/  LDL.LU R16, [R1+0x50] ;  /* 0x0000500001107983 */ /* 0x000ea80000300800 */
[----:B------:R-:W2:Y:S04]  /*65f0*/  LDL.LU R17, [R1+0x54] ;  /* 0x0000540001117983 */ /* 0x000ea80000300800 */
[----:B0-----:R-:W4:Y:S04]  /*6600*/  LDL.LU R18, [R1+0x58] ;  /* 0x0000580001127983 */ /* 0x001f280000300800 */
[----:B------:R-:W4:Y:S04]  /*6610*/  LDL.LU R19, [R1+0x5c] ;  /* 0x00005c0001137983 */ /* 0x000f280000300800 */
[----:B------:R-:W5:Y:S04]  /*6620*/  LDL.LU R12, [R1+0xa0] ;  /* 0x0000a000010c7983 */ /* 0x000f680000300800 */
[----:B------:R-:W5:Y:S04]  /*6630*/  LDL.LU R13, [R1+0xa4] ;  /* 0x0000a400010d7983 */ /* 0x000f680000300800 */
[----:B------:R-:W5:Y:S04]  /*6640*/  LDL.LU R14, [R1+0xa8] ;  /* 0x0000a800010e7983 */ /* 0x000f680000300800 */
[----:B------:R-:W5:Y:S04]  /*6650*/  LDL.LU R15, [R1+0xac] ;  /* 0x0000ac00010f7983 */ /* 0x000f680000300800 */
[----:B----4-:R-:W-:Y:S04]  /*6660*/  STL.64 [R1+0x14d0], R18 ;  /* 0x0014d01201007387 */ /* 0x010fe80000100a00 */
[----:B--2---:R0:W-:Y:S04]  /*6670*/  STL.64 [R1+0x14c8], R16 ;  /* 0x0014c81001007387 */ /* 0x0041e80000100a00 */
[----:B0-----:R-:W2:Y:S04]  /*6680*/  LDL.LU R16, [R1+0x20] ;  /* 0x0000200001107983 */ /* 0x001ea80000300800 */
[----:B------:R-:W2:Y:S04]  /*6690*/  LDL.LU R17, [R1+0x24] ;  /* 0x0000240001117983 */ /* 0x000ea80000300800 */
[----:B------:R-:W4:Y:S04]  /*66a0*/  LDL.LU R18, [R1+0x28] ;  /* 0x0000280001127983 */ /* 0x000f280000300800 */
[----:B------:R-:W4:Y:S01]  /*66b0*/  LDL.LU R19, [R1+0x2c] ;  /* 0x00002c0001137983 */ /* 0x000f220000300800 */
[----:B------:R-:W-:Y:S03]  /*66c0*/  HMMA.16816.F32.BF16 R8, R4, R8, R20 ;  /* 0x000000080408723c */ /* 0x000fe60000041814 */
[----:B----4-:R-:W-:Y:S04]  /*66d0*/  STL.64 [R1+0x14e0], R18 ;  /* 0x0014e01201007387 */ /* 0x010fe80000100a00 */
[----:B--2---:R0:W-:Y:S02]  /*66e0*/  STL.64 [R1+0x14d8], R16 ;  /* 0x0014d81001007387 */ /* 0x0041e40000100a00 */
[----:B0-----:R-:W-:-:S02]  /*66f0*/  IMAD.MOV.U32 R16, RZ, RZ, R0 ;  /* 0x000000ffff107224 */ /* 0x001fc400078e0000 */
[----:B------:R-:W2:Y:S04]  /*6700*/  LDL.LU R0, [R1+0x1548] ;  /* 0x0015480001007983 */ /* 0x000ea80000300800 */
[----:B------:R-:W4:Y:S04]  /*6710*/  LDL.LU.64 R22, [R1+0x1540] ;  /* 0x0015400001167983 */ /* 0x000f280000300a00 */
[----:B------:R-:W4:Y:S04]  /*6720*/  LDL.LU.64 R20, [R1+0x1538] ;  /* 0x0015380001147983 */ /* 0x000f280000300a00 */
[----:B------:R0:W-:Y:S04]  /*6730*/  STL.64 [R1+0x120], R8 ;  /* 0x0001200801007387 */ /* 0x0001e80000100a00 */
[----:B------:R4:W-:Y:S04]  /*6740*/  STL.64 [R1+0x128], R10 ;  /* 0x0001280a01007387 */ /* 0x0009e80000100a00 */
[----:B0-----:R-:W4:Y:S01]  /*6750*/  LDL.LU.64 R8, [R1+0x1530] ;  /* 0x0015300001087983 */ /* 0x001f220000300a00 */
[----:B------:R-:W-:Y:S01]  /*6760*/  IMAD.MOV.U32 R17, RZ, RZ, R3 ;  /* 0x000000ffff117224 */ /* 0x000fe200078e0003 */
[C---:B----4-:R-:W-:Y:S02]  /*6770*/  HMMA.16816.F32.BF16 R8, R4.reuse, R8, R20 ;  /* 0x000000080408723c */ /* 0x050fe40000041814 */
[----:B------:R-:W3:Y:S11]  /*6780*/  LDL.LU.64 R20, [R1+0x1528] ;  /* 0x0015280001147983 */ /* 0x000ef60000300a00 */
[----:B------:R-:W-:Y:S11]  /*6790*/  @!UPT UIADD3 URZ, URZ, URZ, URZ ;  /* 0x0000003f3f3ff290 */ /* 0x000ff6000fffe03f */
[----:B------:R-:W-:Y:S01]  /*67a0*/  MOV R3, R10 ;  /* 0x0000000a00037202 */ /* 0x000fe20000000f00 */
[----:B------:R0:W-:Y:S04]  /*67b0*/  STL.64 [R1+0x110], R8 ;  /* 0x0001100801007387 */ /* 0x0001e80000100a00 */
[----:B------:R-:W-:Y:S04]  /*67c0*/  STL [R1+0x11c], R11 ;  /* 0x00011c0b01007387 */ /* 0x000fe80000100800 */
[----:B0-----:R-:W5:Y:S04]  /*67d0*/  LDL.LU.64 R8, [R1+0x1520] ;  /* 0x0015200001087983 */ /* 0x001f680000300a00 */
[----:B------:R-:W-:Y:S01]  /*67e0*/  STL [R1+0x145c], R3 ;  /* 0x00145c0301007387 */ /* 0x000fe20000100800 */
[C---:B---3--:R-:W-:Y:S03]  /*67f0*/  HMMA.16816.F32.BF16 R20, R4.reuse, R20, R24 ;  /* 0x000000140414723c */ /* 0x048fe60000041818 */
[----:B------:R-:W3:Y:S04]  /*6800*/  LDL.LU R24, [R1] ;  /* 0x0000000001187983 */ /* 0x000ee80000300800 */
[----:B------:R-:W-:Y:S01]  /*6810*/  IMAD.MOV.U32 R26, RZ, RZ, R2 ;  /* 0x000000ffff1a7224 */ /* 0x000fe200078e0002 */
[----:B------:R-:W-:Y:S01]  /*6820*/  MOV R27, R28 ;  /* 0x0000001c001b7202 */ /* 0x000fe20000000f00 */
[----:B--2---:R-:W-:Y:S11]  /*6830*/  IMAD.MOV.U32 R25, RZ, RZ, R0 ;  /* 0x000000ffff197224 */ /* 0x004ff600078e0000 */
[----:B------:R-:W-:Y:S03]  /*6840*/  @!UPT UIADD3 URZ, URZ, URZ, URZ ;  /* 0x0000003f3f3ff290 */ /* 0x000fe6000fffe03f */
[----:B------:R-:W-:Y:S04]  /*6850*/  STL.64 [R1+0x100], R20 ;  /* 0x0001001401007387 */ /* 0x000fe80000100a00 */
[----:B------:R-:W-:Y:S04]  /*6860*/  STL.64 [R1+0x108], R22 ;  /* 0x0001081601007387 */ /* 0x000fe80000100a00 */
[----:B------:R-:W2:Y:S04]  /*6870*/  LDL.LU R0, [R1+0x1518] ;  /* 0x0015180001007983 */ /* 0x000ea80000300800 */
[----:B------:R-:W4:Y:S04]  /*6880*/  LDL.LU R2, [R1+0x1514] ;  /* 0x0015140001027983 */ /* 0x000f280000300800 */
[----:B------:R-:W2:Y:S04]  /*6890*/  LDL.LU R28, [R1+0x1510] ;  /* 0x00151000011c7983 */ /* 0x000ea80000300800 */
[----:B------:R-:W-:Y:S04]  /*68a0*/  STL.64 [R1+0x14f0], R26 ;  /* 0x0014f01a01007387 */ /* 0x000fe80000100a00 */
[----:B---3--:R0:W-:Y:S04]  /*68b0*/  STL.64 [R1+0x14e8], R24 ;  /* 0x0014e81801007387 */ /* 0x0081e80000100a00 */
[----:B0-----:R-:W3:Y:S04]  /*68c0*/  LDL.LU R24, [R1+0x60] ;  /* 0x0000600001187983 */ /* 0x001ee80000300800 */
[----:B------:R-:W3:Y:S04]  /*68d0*/  LDL.LU R25, [R1+0x64] ;  /* 0x0000640001197983 */ /* 0x000ee80000300800 */
[----:B------:R-:W2:Y:S04]  /*68e0*/  LDL.LU R26, [R1+0x68] ;  /* 0x00006800011a7983 */ /* 0x000ea80000300800 */
[----:B------:R-:W2:Y:S04]  /*68f0*/  LDL.LU R27, [R1+0x6c] ;  /* 0x00006c00011b7983 */ /* 0x000ea80000300800 */
[----:B--2---:R-:W-:Y:S04]  /*6900*/  STL.64 [R1+0x1500], R26 ;  /* 0x0015001a01007387 */ /* 0x004fe80000100a00 */
[----:B---3--:R0:W-:Y:S04]  /*6910*/  STL.64 [R1+0x14f8], R24 ;  /* 0x0014f81801007387 */ /* 0x0081e80000100a00 */
[----:B0-----:R-:W2:Y:S04]  /*6920*/  LDL.LU R24, [R1+0xb0] ;  /* 0x0000b00001187983 */ /* 0x001ea80000300800 */
[----:B------:R-:W2:Y:S04]  /*6930*/  LDL.LU R25, [R1+0xb4] ;  /* 0x0000b40001197983 */ /* 0x000ea80000300800 */
[----:B------:R-:W2:Y:S04]  /*6940*/  LDL.LU R26, [R1+0xb8] ;  /* 0x0000b800011a7983 */ /* 0x000ea80000300800 */
[----:B------:R-:W2:Y:S04]  /*6950*/  LDL.LU R27, [R1+0xbc] ;  /* 0x0000bc00011b7983 */ /* 0x000ea80000300800 */
[----:B------:R-:W3:Y:S04]  /*6960*/  LDL.LU R22, [R1+0x228] ;  /* 0x0002280001167983 */ /* 0x000ee80000300800 */
[----:B------:R-:W3:Y:S01]  /*6970*/  LDL.LU R23, [R1+0x22c] ;  /* 0x00022c0001177983 */ /* 0x000ee20000300800 */
[----:B-----5:R-:W-:Y:S01]  /*6980*/  HMMA.16816.F32.BF16 R8, R4, R8, R12 ;  /* 0x000000080408723c */ /* 0x020fe2000004180c */
[----:B------:R-:W-:-:S02]  /*6990*/  IMAD.MOV.U32 R21, RZ, RZ, R28 ;  /* 0x000000ffff157224 */ /* 0x000fc400078e001c */
[----:B------:R-:W-:Y:S04]  /*69a0*/  LDSM.16.M88.4 R12, [R29+0x16000] ;  /* 0x016000001d0c783b */ /* 0x000fe80000000200 */
[----:B---3--:R4:W-:Y:S04]  /*69b0*/  STL.64 [R1+0x1508], R22 ;  /* 0x0015081601007387 */ /* 0x0089e80000100a00 */
[----:B------:R-:W3:Y:S01]  /*69c0*/  LDL.LU R20, [R1+0x70] ;  /* 0x0000700001147983 */ /* 0x000ee20000300800 */
[----:B--2---:R-:W-:Y:S03]  /*69d0*/  HMMA.16816.F32.BF16 R16, R4, R16, R24 ;  /* 0x000000100410723c */ /* 0x004fe60000041818 */
[----:B------:R-:W0:Y:S09]  /*69e0*/  LDSM.16.M88.4 R24, [R29+0x15000] ;  /* 0x015000001d18783b */ /* 0x000e320000000200 */
[----:B------:R-:W-:-:S02]  /*69f0*/  IMAD.MOV.U32 R28, RZ, RZ, R11 ;  /* 0x000000ffff1c7224 */ /* 0x000fc400078e000b */
[----:B----4-:R-:W-:Y:S01]  /*6a00*/  IMAD.MOV.U32 R22, RZ, RZ, R2 ;  /* 0x000000ffff167224 */ /* 0x010fe200078e0002 */
[----:B------:R-:W-:-:S09]  /*6a10*/  MOV R23, R0 ;  /* 0x0000000000177202 */ /* 0x000fd20000000f00 */
[----:B------:R-:W-:Y:S01]  /*6a20*/  IMAD.MOV.U32 R3, RZ, RZ, R19 ;  /* 0x000000ffff037224 */ /* 0x000fe200078e0013 */
[----:B------:R-:W-:Y:S04]  /*6a30*/  STL.64 [R1+0xf0], R16 ;  /* 0x0000f01001007387 */ /* 0x000fe80000100a00 */
[----:B------:R-:W-:Y:S04]  /*6a40*/  STL [R1+0xf8], R18 ;  /* 0x0000f81201007387 */ /* 0x000fe80000100800 */
[----:B------:R0:W-:Y:S04]  /*6a50*/  STL [R1+0x1460], R3 ;  /* 0x0014600301007387 */ /* 0x0001e80000100800 */
[----:B------:R-:W-:Y:S04]  /*6a60*/  STL.64 [R1+0xe0], R8 ;  /* 0x0000e00801007387 */ /* 0x000fe80000100a00 */
[----:B------:R-:W-:Y:S01]  /*6a70*/  STL [R1+0xe8], R10 ;  /* 0x0000e80a01007387 */ /* 0x000fe20000100800 */
[----:B0-----:R-:W-:-:S03]  /*6a80*/  MOV R3, R27 ;  /* 0x0000001b00037202 */ /* 0x001fc60000000f00 */
[----:B------:R0:W-:Y:S04]  /*6a90*/  STL [R1+0x1464], R28 ;  /* 0x0014641c01007387 */ /* 0x0001e80000100800 */
[----:B------:R-:W1:Y:S04]  /*6aa0*/  LDSM.16.M88.4 R16, [R29+0x15800] ;  /* 0x015800001d10783b */ /* 0x000e680000000200 */
[----:B------:R-:W2:Y:S04]  /*6ab0*/  LDSM.16.M88.4 R8, [R29+0x16800] ;  /* 0x016800001d08783b */ /* 0x000ea80000000200 */
[----:B0-----:R-:W4:Y:S04]  /*6ac0*/  LDL R28, [R1+0x380] ;  /* 0x00038000011c7983 */ /* 0x001f280000100800 */
[----:B------:R3:W-:Y:S02]  /*6ad0*/  STL [R1+0x178], R26 ;  /* 0x0001781a01007387 */ /* 0x0007e40000100800 */
[C---:B---3--:R-:W-:Y:S02]  /*6ae0*/  HMMA.16816.F32.BF16 R24, R4.reuse, R24, R20 ;  /* 0x000000180418723c */ /* 0x048fe40000041814 */
[----:B------:R-:W3:Y:S11]  /*6af0*/  LDL.LU.64 R22, [R1+0x1508] ;  /* 0x0015080001167983 */ /* 0x000ef60000300a00 */
[----:B------:R-:W-:Y:S10]  /*6b00*/  @!UPT UIADD3 URZ, URZ, URZ, URZ ;  /* 0x0000003f3f3ff290 */ /* 0x000ff4000fffe03f */
[----:B------:R-:W-:Y:S04]  /*6b10*/  STL.64 [R1+0xd0], R24 ;  /* 0x0000d01801007387 */ /* 0x000fe80000100a00 */
[----:B------:R0:W-:Y:S04]  /*6b20*/  STL.64 [R1+0xd8], R26 ;  /* 0x0000d81a01007387 */ /* 0x0001e80000100a00 */
[----:B0-----:R-:W5:Y:S04]  /*6b30*/  LDL.LU.64 R26, [R1+0x1500] ;  /* 0x00150000011a7983 */ /* 0x001f680000300a00 */
[----:B------:R-:W5:Y:S04]  /*6b40*/  LDL.LU.64 R24, [R1+0x14f8] ;  /* 0x0014f80001187983 */ /* 0x000f680000300a00 */
[----:B-1----:R5:W-:Y:S02]  /*6b50*/  STL.64 [R1+0x198], R18 ;  /* 0x0001981201007387 */ /* 0x002be40000100a00 */
[C---:B-----5:R-:W-:Y:S02]  /*6b60*/  HMMA.16816.F32.BF16 R16, R4.reuse, R16, R24 ;  /* 0x000000100410723c */ /* 0x060fe40000041818 */
[----:B------:R-:W5:Y:S04]  /*6b70*/  LDL.LU.64 R26, [R1+0x14f0] ;  /* 0x0014f000011a7983 */ /* 0x000f680000300a00 */
[----:B------:R-:W5:Y:S11]  /*6b80*/  LDL.LU.64 R24, [R1+0x14e8] ;  /* 0x0014e80001187983 */ /* 0x000f760000300a00 */
[----:B------:R-:W-:Y:S06]  /*6b90*/  @!UPT UIADD3 URZ, URZ, URZ, URZ ;  /* 0x0000003f3f3ff290 */ /* 0x000fec000fffe03f */
[----:B------:R-:W-:Y:S04]  /*6ba0*/  STL.64 [R1+0xc0], R16 ;  /* 0x0000c01001007387 */ /* 0x000fe80000100a00 */
[----:B------:R0:W-:Y:S04]  /*6bb0*/  STL.64 [R1+0xc8], R18 ;  /* 0x0000c81201007387 */ /* 0x0001e80000100a00 */
[----:B0-----:R-:W2:Y:S04]  /*6bc0*/  LDL.LU.64 R18, [R1+0x14e0] ;  /* 0x0014e00001127983 */ /* 0x001ea80000300a00 */
[----:B------:R-:W2:Y:S04]  /*6bd0*/  LDL.LU.64 R16, [R1+0x14d8] ;  /* 0x0014d80001107983 */ /* 0x000ea80000300a00 */
[----:B------:R2:W-:Y:S02]  /*6be0*/  STL.64 [R1+0x1b8], R14 ;  /* 0x0001b80e01007387 */ /* 0x0005e40000100a00 */
[C---:B--2---:R-:W-:Y:S02]  /*6bf0*/  HMMA.16816.F32.BF16 R12, R4.reuse, R12, R16 ;  /* 0x0000000c040c723c */ /* 0x044fe40000041810 */
[----:B------:R-:W2:Y:S04]  /*6c00*/  LDL.LU.64 R18, [R1+0x14d0] ;  /* 0x0014d00001127983 */ /* 0x000ea80000300a00 */
[----:B------:R-:W2:Y:S11]  /*6c10*/  LDL.LU.64 R16, [R1+0x14c8] ;  /* 0x0014c80001107983 */ /* 0x000eb60000300a00 */
[----:B------:R-:W-:Y:S06]  /*6c20*/  @!UPT UIADD3 URZ, URZ, URZ, URZ ;  /* 0x0000003f3f3ff290 */ /* 0x000fec000fffe03f */
[----:B------:R-:W-:Y:S04]  /*6c30*/  STL.64 [R1+0xb0], R12 ;  /* 0x0000b00c01007387 */ /* 0x000fe80000100a00 */
[----:B------:R0:W-:Y:S04]  /*6c40*/  STL.64 [R1+0xb8], R14 ;  /* 0x0000b80e01007387 */ /* 0x0001e80000100a00 */
[----:B0-----:R-:W2:Y:S04]  /*6c50*/  LDL.LU.64 R14, [R1+0x14c0] ;  /* 0x0014c000010e7983 */ /* 0x001ea80000300a00 */
[----:B------:R-:W2:Y:S04]  /*6c60*/  LDL.LU.64 R12, [R1+0x14b8] ;  /* 0x0014b800010c7983 */ /* 0x000ea80000300a00 */
[----:B------:R2:W-:Y:S02]  /*6c70*/  STL.64 [R1+0x1d8], R10 ;  /* 0x0001d80a01007387 */ /* 0x0005e40000100a00 */
[C---:B--2---:R-:W-:Y:S02]  /*6c80*/  HMMA.16816.F32.BF16 R8, R4.reuse, R8, R12 ;  /* 0x000000080408723c */ /* 0x044fe4000004180c */
[----:B------:R-:W0:Y:S11]  /*6c90*/  LDSM.16.M88.4 R12, [R29+0x17000] ;  /* 0x017000001d0c783b */ /* 0x000e360000000200 */
[----:B------:R-:W-:Y:S10]  /*6ca0*/  @!UPT UIADD3 URZ, URZ, URZ, URZ ;  /* 0x0000003f3f3ff290 */ /* 0x000ff4000fffe03f */
[----:B------:R-:W-:Y:S04]  /*6cb0*/  STL.64 [R1+0x70], R8 ;  /* 0x0000700801007387 */ /* 0x000fe80000100a00 */
[----:B------:R-:W-:Y:S04]  /*6cc0*/  STL.64 [R1+0x78], R10 ;  /* 0x0000780a01007387 */ /* 0x000fe80000100a00 */
[----:B----4-:R-:W1:Y:S04]  /*6cd0*/  LDSM.16.MT88.4 R8, [R28+0x6000] ;  /* 0x006000001c08783b */ /* 0x010e680000004200 */
[----:B0-----:R0:W-:Y:S02]  /*6ce0*/  STL.64 [R1+0x168], R14 ;  /* 0x0001680e01007387 */ /* 0x0011e40000100a00 */
[----:B0-----:R-:W-:Y:S02]  /*6cf0*/  HMMA.16816.F32.BF16 R12, R4, R12, R16 ;  /* 0x0000000c040c723c */ /* 0x001fe40000041810 */
[----:B------:R-:W1:Y:S11]  /*6d00*/  LDL.LU.64 R18, [R1+0x14b0] ;  /* 0x0014b00001127983 */ /* 0x000e760000300a00 */
[----:B------:R-:W-:Y:S10]  /*6d10*/  @!UPT UIADD3 URZ, URZ, URZ, URZ ;  /* 0x0000003f3f3ff290 */ /* 0x000ff4000fffe03f */
[----:B------:R-:W-:Y:S04]  /*6d20*/  STL.64 [R1+0xa0], R12 ;  /* 0x0000a00c01007387 */ /* 0x000fe80000100a00 */
[----:B------:R0:W-:Y:S04]  /*6d30*/  STL.64 [R1+0xa8], R14 ;  /* 0x0000a80e01007387 */ /* 0x0001e80000100a00 */
[----:B0-----:R-:W1:Y:S04]  /*6d40*/  LDL.LU.64 R14, [R1+0x14a8] ;  /* 0x0014a800010e7983 */ /* 0x001e680000300a00 */
[----:B------:R-:W1:Y:S04]  /*6d50*/  LDL.LU.64 R12, [R1+0x14a0] ;  /* 0x0014a000010c7983 */ /* 0x000e680000300a00 */
[----:B------:R-:W2:Y:S01]  /*6d60*/  LDL.LU.64 R16, [R1+0x1498] ;  /* 0x0014980001107983 */ /* 0x000ea20000300a00 */
[----:B-1----:R-:W-:Y:S11]  /*6d70*/  HMMA.16816.F32.BF16 R12, R8, R18, R12 ;  /* 0x00000012080c723c */ /* 0x002ff6000004180c */
[----:B------:R-:W-:Y:S11]  /*6d80*/  @!UPT UIADD3 URZ, URZ, URZ, URZ ;  /* 0x0000003f3f3ff290 */ /* 0x000ff6000fffe03f */
[----:B------:R-:W-:Y:S02]  /*6d90*/  @!UPT UIADD3 URZ, URZ, URZ, URZ ;  /* 0x0000003f3f3ff290 */ /* 0x000fe4000fffe03f */
[----:B------:R-:W-:Y:S01]  /*6da0*/  IMAD.MOV.U32 R2, RZ, RZ, R14 ;  /* 0x000000ffff027224 */ /* 0x000fe200078e000e */
[----:B--2---:R-:W-:Y:S01]  /*6db0*/  MOV R14, R17 ;  /* 0x00000011000e7202 */ /* 0x004fe20000000f00 */
[----:B------:R-:W-:Y:S02]  /*6dc0*/  IMAD.MOV.U32 R0, RZ, RZ, R15 ;  /* 0x000000ffff007224 */ /* 0x000fe400078e000f */
[----:B------:R-:W-:Y:S02]  /*6dd0*/  IMAD.MOV.U32 R15, RZ, RZ, R16 ;  /* 0x000000ffff0f7224 */ /* 0x000fe400078e0010 */
[----:B------:R-:W0:Y:S04]  /*6de0*/  LDSM.16.M88.4 R16, [R29+0x17800] ;  /* 0x017800001d10783b */ /* 0x000e280000000200 */
[----:B------:R-:W-:Y:S04]  /*6df0*/  STL.64 [R1+0x150], R12 ;  /* 0x0001500c01007387 */ /* 0x000fe80000100a00 */
[----:B------:R-:W-:Y:S04]  /*6e00*/  STL [R1+0x13d0], R0 ;  /* 0x0013d00001007387 */ /* 0x000fe80000100800 */
[----:B------:R-:W-:Y:S04]  /*6e10*/  STL [R1+0x13cc], R2 ;  /* 0x0013cc0201007387 */ /* 0x000fe80000100800 */
[----:B------:R-:W-:Y:S04]  /*6e20*/  STL [R1+0x1270], R29 ;  /* 0x0012701d01007387 */ /* 0x000fe80000100800 */
[----:B0-----:R0:W-:Y:S01]  /*6e30*/  STL.64 [R1+0x148], R18 ;  /* 0x0001481201007387 */ /* 0x0011e20000100a00 */
[----:B-----5:R-:W-:Y:S03]  /*6e40*/  HMMA.16816.F32.BF16 R4, R4, R16, R24 ;  /* 0x000000100404723c */ /* 0x020fe60000041818 */
[----:B------:R-:W2:Y:S04]  /*6e50*/  LDL.LU.64 R26, [R1+0x1490] ;  /* 0x00149000011a7983 */ /* 0x000ea80000300a00 */
[----:B------:R-:W2:Y:S04]  /*6e60*/  LDL.LU.64 R24, [R1+0x1488] ;  /* 0x0014880001187983 */ /* 0x000ea80000300a00 */
[----:B0-----:R-:W3:Y:S04]  /*6e70*/  LDL.LU.64 R18, [R1+0x1480] ;  /* 0x0014800001127983 */ /* 0x001ee80000300a00 */
[----:B------:R-:W3:Y:S08]  /*6e80*/  LDL.LU.64 R16, [R1+0x1478] ;  /* 0x0014780001107983 */ /* 0x000ef00000300a00 */
[----:B------:R-:W-:Y:S04]  /*6e90*/  STL.64 [R1+0x90], R4 ;  /* 0x0000900401007387 */ /* 0x000fe80000100a00 */
[----:B------:R0:W-:Y:S04]  /*6ea0*/  STL.64 [R1+0x98], R6 ;  /* 0x0000980601007387 */ /* 0x0001e80000100a00 */
[----:B0-----:R-:W4:Y:S04]  /*6eb0*/  LDL.LU R6, [R1+0x48] ;  /* 0x0000480001067983 */ /* 0x001f280000300800 */
[----:B------:R-:W4:Y:S01]  /*6ec0*/  LDL.LU R7, [R1+0x4c] ;  /* 0x00004c0001077983 */ /* 0x000f220000300800 */
[C---:B---3--:R-:W-:Y:S03]  /*6ed0*/  HMMA.16816.F32.BF16 R16, R8.reuse, R22, R16 ;  /* 0x000000160810723c */ /* 0x048fe60000041810 */
[----:B------:R-:W4:Y:S04]  /*6ee0*/  LDL.LU.64 R22, [R1+0x1470] ;  /* 0x0014700001167983 */ /* 0x000f280000300a00 */
[----:B------:R-:W4:Y:S11]  /*6ef0*/  LDL.LU.64 R20, [R1+0x1468] ;  /* 0x0014680001147983 */ /* 0x000f360000300a00 */
[----:B------:R-:W-:Y:S05]  /*6f00*/  @!UPT UIADD3 URZ, URZ, URZ, URZ ;  /* 0x0000003f3f3ff290 */ /* 0x000fea000fffe03f */
[----:B------:R-:W-:Y:S04]  /*6f10*/  STL.64 [R1+0x80], R16 ;  /* 0x0000801001007387 */ /* 0x000fe80000100a00 */
[----:B------:R4:W-:Y:S04]  /*6f20*/  STL.64 [R1+0x88], R18 ;  /* 0x0000881201007387 */ /* 0x0009e80000100a00 */
[----:B------:R-:W-:Y:S01]  /*6f30*/  STL.64 [R1+0x1450], R10 ;  /* 0x0014500a01007387 */ /* 0x000fe20000100a00 */
[C---:B----4-:R-:W-:Y:S08]  /*6f40*/  HMMA.16816.F32.BF16 R16, R8.reuse, R6, R20 ;  /* 0x000000060810723c */ /* 0x050ff00000041814 */
[----:B--2---:R-:W-:Y:S01]  /*6f50*/  HMMA.16816.F32.BF16 R4, R8, R14, R24 ;  /* 0x0000000e0804723c */ /* 0x004fe20000041818 */
[----:B------:R-:W-:Y:S11]  /*6f60*/  IMAD.MOV.U32 R23, RZ, RZ, R3 ;  /* 0x000000ffff177224 */ /* 0x000ff600078e0003 */
[----:B------:R-:W-:Y:S03]  /*6f70*/  @!UPT UIADD3 URZ, URZ, URZ, URZ ;  /* 0x0000003f3f3ff290 */ /* 0x000fe6000fffe03f */
[----:B------:R-:W-:Y:S04]  /*6f80*/  STL.64 [R1+0x60], R16 ;  /* 0x0000601001007387 */ /* 0x000fe80000100a00 */
[----:B------:R-:W-:Y:S04]  /*6f90*/  STL.64 [R1+0x68], R18 ;  /* 0x0000681201007387 */ /* 0x000fe80000100a00 */
[----:B------:R-:W-:Y:S04]  /*6fa0*/  STL.64 [R1+0x1448], R8 ;  /* 0x0014480801007387 */ /* 0x000fe80000100a00 */
[----:B------:R-:W-:Y:S04]  /*6fb0*/  STL.64 [R1+0x40], R4 ;  /* 0x0000400401007387 */ /* 0x000fe80000100a00 */
[----:B------:R-:W-:Y:S04]  /*6fc0*/  STL.64 [R1+0x48], R6 ;  /* 0x0000480601007387 */ /* 0x000fe80000100a00 */
[----:B------:R0:W1:Y:S04]  /*6fd0*/  LDSM.16.MT88.4 R4, [R28+0x8000] ;  /* 0x008000001c04783b */ /* 0x0000680000004200 */
[----:B0-----:R-:W2:Y:S04]  /*6fe0*/  LDL.LU R28, [R1+0x1464] ;  /* 0x00146400011c7983 */ /* 0x001ea80000300800 */
[----:B------:R-:W3:Y:S04]  /*6ff0*/  LDL.LU R22, [R1+0x178] ;  /* 0x0001780001167983 */ /* 0x000ee80000300800 */
[----:B------:R-:W4:Y:S04]  /*7000*/  LDL.LU R3, [R1+0x1460] ;  /* 0x0014600001037983 */ /* 0x000f280000300800 */
[----:B------:R-:W5:Y:S04]  /*7010*/  LDL.LU R14, [R1+0x1f8] ;  /* 0x0001f800010e7983 */ /* 0x000f680000300800 */
[----:B------:R-:W5:Y:S04]  /*7020*/  LDL.LU R15, [R1+0x1fc] ;  /* 0x0001fc00010f7983 */ /* 0x000f680000300800 */
[----:B-----5:R0:W-:Y:S04]  /*7030*/  STL.64 [R1+0x13f8], R14 ;  /* 0x0013f80e01007387 */ /* 0x0201e80000100a00 */
[----:B---3--:R-:W-:Y:S04]  /*7040*/  STL.64 [R1+0x13e8], R22 ;  /* 0x0013e81601007387 */ /* 0x008fe80000100a00 */
[----:B------:R-:W3:Y:S04]  /*7050*/  LDL.LU R18, [R1+0x208] ;  /* 0x0002080001127983 */ /* 0x000ee80000300800 */
[----:B------:R-:W3:Y:S04]  /*7060*/  LDL.LU R19, [R1+0x20c] ;  /* 0x00020c0001137983 */ /* 0x000ee80000300800 */
[----:B0-----:R-:W5:Y:S04]  /*7070*/  LDL.LU R14, [R1+0x1e8] ;  /* 0x0001e800010e7983 */ /* 0x001f680000300800 */
[----:B------:R-:W5:Y:S04]  /*7080*/  LDL.LU R15, [R1+0x1ec] ;  /* 0x0001ec00010f7983 */ /* 0x000f680000300800 */
[----:B------:R-:W2:Y:S04]  /*7090*/  LDL.LU R26, [R1+0x1a8] ;  /* 0x0001a800011a7983 */ /* 0x000ea80000300800 */
[----:B------:R-:W2:Y:S04]  /*70a0*/  LDL.LU R27, [R1+0x1ac] ;  /* 0x0001ac00011b7983 */ /* 0x000ea80000300800 */
[----:B--2---:R-:W-:Y:S04]  /*70b0*/  STL.64 [R1+0x1430], R26 ;  /* 0x0014301a01007387 */ /* 0x004fe80000100a00 */
[----:B-----5:R0:W-:Y:S04]  /*70c0*/  STL.64 [R1+0x1410], R14 ;  /* 0x0014100e01007387 */ /* 0x0201e80000100a00 */
[----:B0-----:R-:W2:Y:S04]  /*70d0*/  LDL.LU R14, [R1+0x1c8] ;  /* 0x0001c800010e7983 */ /* 0x001ea80000300800 */
[----:B------:R-:W2:Y:S04]  /*70e0*/  LDL.LU R15, [R1+0x1cc] ;  /* 0x0001cc00010f7983 */ /* 0x000ea80000300800 */
[----:B------:R-:W5:Y:S04]  /*70f0*/  LDL.LU R26, [R1+0x188] ;  /* 0x00018800011a7983 */ /* 0x000f680000300800 */
[----:B------:R-:W5:Y:S04]  /*7100*/  LDL.LU R27, [R1+0x18c] ;  /* 0x00018c00011b7983 */ /* 0x000f680000300800 */
[----:B--2---:R0:W-:Y:S04]  /*7110*/  STL.64 [R1+0x1428], R14 ;  /* 0x0014280e01007387 */ /* 0x0041e80000100a00 */
[----:B------:R-:W2:Y:S04]  /*7120*/  LDL.LU R12, [R1+0x120] ;  /* 0x00012000010c7983 */ /* 0x000ea80000300800 */
[----:B------:R-:W2:Y:S04]  /*7130*/  LDL.LU R13, [R1+0x124] ;  /* 0x00012400010d7983 */ /* 0x000ea80000300800 */
[----:B0-----:R-:W2:Y:S04]  /*7140*/  LDL.LU R14, [R1+0x128] ;  /* 0x00012800010e7983 */ /* 0x001ea80000300800 */
[----:B------:R-:W2:Y:S04]  /*7150*/  LDL.LU R15, [R1+0x12c] ;  /* 0x00012c00010f7983 */ /* 0x000ea80000300800 */
[----:B--2---:R-:W-:Y:S04]  /*7160*/  STL.64 [R1+0x1440], R14 ;  /* 0x0014400e01007387 */ /* 0x004fe80000100a00 */
[----:B------:R0:W-:Y:S04]  /*7170*/  STL.64 [R1+0x1438], R12 ;  /* 0x0014380c01007387 */ /* 0x0001e80000100a00 */
[----:B0-----:R-:W5:Y:S04]  /*7180*/  LDL.LU R12, [R1+0x130] ;  /* 0x00013000010c7983 */ /* 0x001f680000300800 */
[----:B------:R-:W5:Y:S04]  /*7190*/  LDL.LU R13, [R1+0x134] ;  /* 0x00013400010d7983 */ /* 0x000f680000300800 */
[----:B------:R-:W5:Y:S04]  /*71a0*/  LDL.LU R14, [R1+0x138] ;  /* 0x00013800010e7983 */ /* 0x000f680000300800 */
[----:B------:R-:W5:Y:S04]  /*71b0*/  LDL.LU R15, [R1+0x13c] ;  /* 0x00013c00010f7983 */ /* 0x000f680000300800 */
[----:B---3--:R0:W-:Y:S04]  /*71c0*/  STL.64 [R1+0x13f0], R18 ;  /* 0x0013f01201007387 */ /* 0x0081e80000100a00 */
[----:B------:R-:W2:Y:S04]  /*71d0*/  LDL.LU R16, [R1+0xf0] ;  /* 0x0000f00001107983 */ /* 0x000ea80000300800 */
[----:B------:R-:W2:Y:S04]  /*71e0*/  LDL.LU R17, [R1+0xf4] ;  /* 0x0000f40001117983 */ /* 0x000ea80000300800 */
[----:B0-----:R-:W3:Y:S01]  /*71f0*/  LDL.LU R18, [R1+0xf8] ;  /* 0x0000f80001127983 */ /* 0x001ee20000300800 */
[----:B----4-:R-:W-:-:S03]  /*7200*/  MOV R19, R3 ;  /* 0x0000000300137202 */ /* 0x010fc60000000f00 */
[----:B------:R-:W4:Y:S04]  /*7210*/  LDL.LU R3, [R1+0x145c] ;  /* 0x00145c0001037983 */ /* 0x000f280000300800 */
[----:B---3--:R-:W-:Y:S04]  /*7220*/  STL.64 [R1+0x1408], R18 ;  /* 0x0014081201007387 */ /* 0x008fe80000100a00 */
[----:B--2---:R0:W-:Y:S04]  /*7230*/  STL.64 [R1+0x1400], R16 ;  /* 0x0014001001007387 */ /* 0x0041e80000100a00 */
[----:B0-----:R-:W2:Y:S04]  /*7240*/  LDL.LU R16, [R1+0x100] ;  /* 0x0001000001107983 */ /* 0x001ea80000300800 */
[----:B------:R-:W2:Y:S04]  /*7250*/  LDL.LU R17, [R1+0x104] ;  /* 0x0001040001117983 */ /* 0x000ea80000300800 */
[----:B------:R-:W3:Y:S04]  /*7260*/  LDL.LU R18, [R1+0x108] ;  /* 0x0001080001127983 */ /* 0x000ee80000300800 */
[----:B------:R-:W3:Y:S04]  /*7270*/  LDL.LU R19, [R1+0x10c] ;  /* 0x00010c0001137983 */ /* 0x000ee80000300800 */
[----:B---3--:R4:W-:Y:S04]  /*7280*/  STL.64 [R1+0x1420], R18 ;  /* 0x0014201201007387 */ /* 0x0089e80000100a00 */
[----:B--2---:R0:W-:Y:S01]  /*7290*/  STL.64 [R1+0x1418], R16 ;  /* 0x0014181001007387 */ /* 0x0041e20000100a00 */
[----:B----4-:R-:W-:-:S03]  /*72a0*/  IMAD.MOV.U32 R18, RZ, RZ, R3 ;  /* 0x000000ffff127224 */ /* 0x010fc600078e0003 */
[----:B0-----:R-:W2:Y:S04]  /*72b0*/  LDL.LU R16, [R1+0x110] ;  /* 0x0001100001107983 */ /* 0x001ea80000300800 */
[----:B------:R-:W2:Y:S04]  /*72c0*/  LDL.LU R17, [R1+0x114] ;  /* 0x0001140001117983 */ /* 0x000ea80000300800 */
[----:B------:R-:W3:Y:S04]  /*72d0*/  LDL.LU R3, [R1+0x1458] ;  /* 0x0014580001037983 */ /* 0x000ee80000300800 */
[----:B------:R-:W2:Y:S04]  /*72e0*/  LDL.LU R19, [R1+0x11c] ;  /* 0x00011c0001137983 */ /* 0x000ea80000300800 */
[----:B------:R-:W4:Y:S04]  /*72f0*/  LDL.LU R20, [R1+0xe0] ;  /* 0x0000e00001147983 */ /* 0x000f280000300800 */
[----:B------:R-:W4:Y:S04]  /*7300*/  LDL.LU R21, [R1+0xe4] ;  /* 0x0000e40001157983 */ /* 0x000f280000300800 */
[----:B------:R-:W4:Y:S04]  /*7310*/  LDL.LU R22, [R1+0xe8] ;  /* 0x0000e80001167983 */ /* 0x000f280000300800 */
[----:B-1----:R-:W-:Y:S04]  /*7320*/  STL.64 [R1+0x13a0], R6 ;  /* 0x0013a00601007387 */ /* 0x002fe80000100a00 */
[----:B------:R-:W-:Y:S04]  /*7330*/  STL.64 [R1+0x1398], R4 ;  /* 0x0013980401007387 */ /* 0x000fe80000100a00 */
[----:B---3--:R-:W0:Y:S04]  /*7340*/  LDSM.16.M88.4 R4, [R3+0x10080] ;  /* 0x010080000304783b */ /* 0x008e280000000200 */
[----:B------:R-:W1:Y:S04]  /*7350*/  LDSM.16.M88.4 R8, [R3+0x10880] ;  /* 0x010880000308783b */ /* 0x000e680000000200 */
[----:B0-----:R0:W-:Y:S04]  /*7360*/  STL.64 [R1+0x210], R4 ;  /* 0x0002100401007387 */ /* 0x0011e80000100a00 */
[----:B------:R-:W-:Y:S04]  /*7370*/  STL.64 [R1+0x218], R6 ;  /* 0x0002180601007387 */ /* 0x000fe80000100a00 */
[----:B-1----:R1:W-:Y:S01]  /*7380*/  STL.64 [R1+0x228], R10 ;  /* 0x0002280a01007387 */ /* 0x0023e20000100a00 */
[----:B0-----:R-:W-:Y:S01]  /*7390*/  MOV R5, R8 ;  /* 0x0000000800057202 */ /* 0x001fe20000000f00 */
[----:B------:R-:W-:-:S02]  /*73a0*/  IMAD.MOV.U32 R4, RZ, RZ, R9 ;  /* 0x000000ffff047224 */ /* 0x000fc400078e0009 */
[----:B-1----:R-:W5:Y:S04]  /*73b0*/  LDL.LU.64 R10, [R1+0x1450] ;  /* 0x00145000010a7983 */ /* 0x002f680000300a00 */
[----:B------:R-:W5:Y:S04]  /*73c0*/  LDL.LU.64 R8, [R1+0x1448] ;  /* 0x0014480001087983 */ /* 0x000f680000300a00 */
[----:B------:R-:W-:Y:S01]  /*73d0*/  STL [R1+0x13c8], R3 ;  /* 0x0013c80301007387 */ /* 0x000fe20000100800 */
[C---:B-----5:R-:W-:Y:S03]  /*73e0*/  HMMA.16816.F32.BF16 R24, R8.reuse, R26, R12 ;  /* 0x0000001a0818723c */ /* 0x060fe6000004180c */
[----:B------:R-:W3:Y:S04]  /*73f0*/  LDL.LU.64 R14, [R1+0x1440] ;  /* 0x00144000010e7983 */ /* 0x000ee80000300a00 */
[----:B------:R-:W3:Y:S11]  /*7400*/  LDL.LU.64 R12, [R1+0x1438] ;  /* 0x00143800010c7983 */ /* 0x000ef60000300a00 */
[----:B------:R-:W-:Y:S05]  /*7410*/  @!UPT UIADD3 URZ, URZ, URZ, URZ ;  /* 0x0000003f3f3ff290 */ /* 0x000fea000fffe03f */
[----:B------:R-:W-:Y:S04]  /*7420*/  STL.64 [R1+0x30], R24 ;  /* 0x0000301801007387 */ /* 0x000fe80000100a00 */
[----:B------:R0:W-:Y:S04]  /*7430*/  STL.64 [R1+0x38], R26 ;  /* 0x0000381a01007387 */ /* 0x0001e80000100a00 */
[----:B0-----:R-:W3:Y:S02]  /*7440*/  LDL.LU.64 R26, [R1+0x1430] ;  /* 0x00143000011a7983 */ /* 0x001ee40000300a00 */
[C---:B---3--:R-:W-:Y:S02]  /*7450*/  HMMA.16816.F32.BF16 R24, R8.reuse, R26, R12 ;  /* 0x0000001a0818723c */ /* 0x048fe4000004180c */
[----:B------:R-:W2:Y:S01]  /*7460*/  LDL.LU.64 R14, [R1+0x1428] ;  /* 0x00142800010e7983 */ /* 0x000ea20000300a00 */
[----:B------:R-:W-:Y:S11]  /*7470*/  IMAD.MOV.U32 R23, RZ, RZ, R28 ;  /* 0x000000ffff177224 */ /* 0x000ff600078e001c */
[----:B------:R-:W-:Y:S09]  /*7480*/  @!UPT UIADD3 URZ, URZ, URZ, URZ ;  /* 0x0000003f3f3ff290 */ /* 0x000ff2000fffe03f */
[----:B------:R-:W-:Y:S01]  /*7490*/  STL.64 [R1+0x20], R24 ;  /* 0x0000201801007387 */ /* 0x000fe20000100a00 */
[----:B------:R-:W-:Y:S01]  /*74a0*/  MOV R28, R27 ;  /* 0x0000001b001c7202 */ /* 0x000fe20000000f00 */
[----:B------:R-:W-:Y:S02]  /*74b0*/  IMAD.MOV.U32 R29, RZ, RZ, R26 ;  /* 0x000000ffff1d7224 */ /* 0x000fe400078e001a */
[----:B------:R-:W3:Y:S04]  /*74c0*/  LDL.LU R6, [R1+0x1b8] ;  /* 0x0001b80001067983 */ /* 0x000ee80000300800 */
[----:B------:R-:W3:Y:S04]  /*74d0*/  LDL.LU R7, [R1+0x1bc] ;  /* 0x0001bc0001077983 */ /* 0x000ee80000300800 */
[----:B------:R-:W5:Y:S04]  /*74e0*/  LDL.LU R26, [R1+0x198] ;  /* 0x00019800011a7983 */ /* 0x000f680000300800 */
[----:B------:R-:W5:Y:S04]  /*74f0*/  LDL.LU R27, [R1+0x19c] ;  /* 0x00019c00011b7983 */ /* 0x000f680000300800 */
[----:B------:R-:W-:Y:S04]  /*7500*/  STL [R1+0x13e4], R28 ;  /* 0x0013e41c01007387 */ /* 0x000fe80000100800 */
[----:B------:R-:W-:Y:S01]  /*7510*/  STL [R1+0x13e0], R29 ;  /* 0x0013e01d01007387 */ /* 0x000fe20000100800 */
[----:B--2---:R-:W-:Y:S03]  /*7520*/  HMMA.16816.F32.BF16 R12, R8, R14, R16 ;  /* 0x0000000e080c723c */ /* 0x004fe60000041810 */
[----:B------:R-:W2:Y:S04]  /*7530*/  LDL.LU.64 R18, [R1+0x1420] ;  /* 0x0014200001127983 */ /* 0x000ea80000300a00 */
[----:B------:R-:W2:Y:S11]  /*7540*/  LDL.LU.64 R16, [R1+0x1418] ;  /* 0x0014180001107983 */ /* 0x000eb60000300a00 */
[----:B------:R-:W-:Y:S05]  /*7550*/  @!UPT UIADD3 URZ, URZ, URZ, URZ ;  /* 0x0000003f3f3ff290 */ /* 0x000fea000fffe03f */
[----:B------:R0:W-:Y:S01]  /*7560*/  STL [R1+0x18], R14 ;  /* 0x0000180e01007387 */ /* 0x0001e20000100800 */
[----:B------:R-:W-:-:S03]  /*7570*/  MOV R3, R15 ;  /* 0x0000000f00037202 */ /* 0x000fc60000000f00 */
[----:B0-----:R-:W2:Y:S01]  /*7580*/  LDL.LU.64 R14, [R1+0x1410] ;  /* 0x00141000010e7983 */ /* 0x001ea20000300a00 */
[----:B------:R-:W-:Y:S02]  /*7590*/  IMAD.MOV.U32 R0, RZ, RZ, R12 ;  /* 0x000000ffff007224 */ /* 0x000fe400078e000c */
[----:B------:R-:W-:Y:S02]  /*75a0*/  IMAD.MOV.U32 R2, RZ, RZ, R13 ;  /* 0x000000ffff027224 */ /* 0x000fe400078e000d */
[C---:B--2---:R-:W-:Y:S01]  /*75b0*/  HMMA.16816.F32.BF16 R12, R8.reuse, R14, R16 ;  /* 0x0000000e080c723c */ /* 0x044fe20000041810 */
[----:B------:R-:W2:Y:S04]  /*75c0*/  LDL.LU.64 R18, [R1+0x1408] ;  /* 0x0014080001127983 */ /* 0x000ea80000300a00 */
[----:B------:R-:W2:Y:S11]  /*75d0*/  LDL.LU.64 R16, [R1+0x1400] ;  /* 0x0014000001107983 */ /* 0x000eb60000300a00 */
[----:B------:R-:W-:Y:S07]  /*75e0*/  @!UPT UIADD3 URZ, URZ, URZ, URZ ;  /* 0x0000003f3f3ff290 */ /* 0x000fee000fffe03f */
[----:B------:R2:W-:Y:S01]  /*75f0*/  STL.64 [R1], R12 ;  /* 0x0000000c01007387 */ /* 0x0005e20000100a00 */
[----:B------:R-:W-:Y:S02]  /*7600*/  IMAD.MOV.U32 R28, RZ, RZ, R14 ;  /* 0x000000ffff1c7224 */ /* 0x000fe400078e000e */
[----:B------:R-:W-:Y:S02]  /*7610*/  IMAD.MOV.U32 R29, RZ, RZ, R15 ;  /* 0x000000ffff1d7224 */ /* 0x000fe400078e000f */
[----:B------:R-:W2:Y:S02]  /*7620*/  LDL.LU.64 R14, [R1+0x13f8] ;  /* 0x0013f800010e7983 */ /* 0x000ea40000300a00 */
[C---:B--2---:R-:W-:Y:S02]  /*7630*/  HMMA.16816.F32.BF16 R12, R8.reuse, R14, R16 ;  /* 0x0000000e080c723c */ /* 0x044fe40000041810 */
[----:B------:R-:W4:Y:S11]  /*7640*/  LDL.LU.64 R18, [R1+0x13f0] ;  /* 0x0013f00001127983 */ /* 0x000f360000300a00 */
[----:B------:R-:W-:Y:S10]  /*7650*/  @!UPT UIADD3 URZ, URZ, URZ, URZ ;  /* 0x0000003f3f3ff290 */ /* 0x000ff4000fffe03f */
[----:B------:R-:W-:Y:S04]  /*7660*/  STL.64 [R1+0x1300], R14 ;  /* 0x0013000e01007387 */ /* 0x000fe80000100a00 */
[----:B------:R0:W-:Y:S04]  /*7670*/  STL.64 [R1+0x12f8], R12 ;  /* 0x0012f80c01007387 */ /* 0x0001e80000100a00 */
[----:B0-----:R-:W2:Y:S04]  /*7680*/  LDL.LU R12, [R1+0xd0] ;  /* 0x0000d000010c7983 */ /* 0x001ea80000300800 */
[----:B------:R-:W2:Y:S04]  /*7690*/  LDL.LU R13, [R1+0xd4] ;  /* 0x0000d400010d7983 */ /* 0x000ea80000300800 */
[----:B------:R-:W2:Y:S04]  /*76a0*/  LDL.LU R14, [R1+0xd8] ;  /* 0x0000d800010e7983 */ /* 0x000ea80000300800 */
[----:B------:R-:W2:Y:S01]  /*76b0*/  LDL.LU R15, [R1+0xdc] ;  /* 0x0000dc00010f7983 */ /* 0x000ea20000300800 */
[C---:B----4-:R-:W-:Y:S03]  /*76c0*/  HMMA.16816.F32.BF16 R16, R8.reuse, R18, R20 ;  /* 0x000000120810723c */ /* 0x050fe60000041814 */
[----:B------:R-:W2:Y:S11]  /*76d0*/  LDL.LU.64 R22, [R1+0x13e8] ;  /* 0x0013e80001167983 */ /* 0x000eb60000300a00 */
[----:B------:R-:W-:Y:S09]  /*76e0*/  @!UPT UIADD3 URZ, URZ, URZ, URZ ;  /* 0x0000003f3f3ff290 */ /* 0x000ff2000fffe03f */
[----:B------:R-:W-:Y:S04]  /*76f0*/  STL.64 [R1+0x12f0], R18 ;  /* 0x0012f01201007387 */ /* 0x000fe80000100a00 */
[----:B------:R-:W-:Y:S01]  /*7700*/  STL.64 [R1+0x12e8], R16 ;  /* 0x0012e81001007387 */ /* 0x000fe20000100a00 */
[----:B--2---:R-:W-:Y:S07]  /*7710*/  HMMA.16816.F32.BF16 R20, R8, R22, R12 ;  /* 0x000000160814723c */ /* 0x004fee000004180c */
[----:B------:R-:W-:Y:S01]  /*7720*/  MOV R12, R5 ;  /* 0x00000005000c7202 */ /* 0x000fe20000000f00 */
[----:B------:R-:W-:-:S05]  /*7730*/  IMAD.MOV.U32 R13, RZ, RZ, R4 ;  /* 0x000000ffff0d7224 */ /* 0x000fca00078e0004 */
[----:B------:R0:W-:Y:S04]  /*7740*/  STL.64 [R1+0x13a8], R12 ;  /* 0x0013a80c01007387 */ /* 0x0001e80000100a00 */
[----:B0-----:R-:W3:Y:S04]  /*7750*/  LDL.LU R12, [R1+0xb0] ;  /* 0x0000b000010c7983 */ /* 0x001ee80000300800 */
[----:B------:R-:W3:Y:S04]  /*7760*/  LDL.LU R13, [R1+0xb4] ;  /* 0x0000b400010d7983 */ /* 0x000ee80000300800 */
[----:B------:R-:W3:Y:S04]  /*7770*/  LDL.LU R14, [R1+0xb8] ;  /* 0x0000b800010e7983 */ /* 0x000ee80000300800 */
[----:B------:R-:W3:Y:S04]  /*7780*/  LDL.LU R15, [R1+0xbc] ;  /* 0x0000bc00010f7983 */ /* 0x000ee80000300800 */
[----:B------:R-:W2:Y:S04]  /*7790*/  LDL.LU R16, [R1+0x80] ;  /* 0x0000800001107983 */ /* 0x000ea80000300800 */
[----:B------:R-:W2:Y:S04]  /*77a0*/  LDL.LU R17, [R1+0x84] ;  /* 0x0000840001117983 */ /* 0x000ea80000300800 */
[----:B------:R-:W4:Y:S04]  /*77b0*/  LDL.LU R18, [R1+0x88] ;  /* 0x0000880001127983 */ /* 0x000f280000300800 */
[----:B------:R-:W4:Y:S04]  /*77c0*/  LDL.LU R19, [R1+0x8c] ;  /* 0x00008c0001137983 */ /* 0x000f280000300800 */
[----:B----4-:R-:W-:Y:S04]  /*77d0*/  STL.64 [R1+0x13b8], R18 ;  /* 0x0013b81201007387 */ /* 0x010fe80000100a00 */
[----:B--2---:R0:W-:Y:S04]  /*77e0*/  STL.64 [R1+0x13b0], R16 ;  /* 0x0013b01001007387 */ /* 0x0041e80000100a00 */
[----:B0-----:R-:W5:Y:S04]  /*77f0*/  LDL.LU R16, [R1+0xc0] ;  /* 0x0000c00001107983 */ /* 0x001f680000300800 */
[----:B------:R-:W5:Y:S04]  /*7800*/  LDL.LU R17, [R1+0xc4] ;  /* 0x0000c40001117983 */ /* 0x000f680000300800 */
[----:B------:R-:W5:Y:S04]  /*7810*/  LDL.LU R18, [R1+0xc8] ;  /* 0x0000c80001127983 */ /* 0x000f680000300800 */
[----:B------:R-:W5:Y:S01]  /*7820*/  LDL.LU R19, [R1+0xcc] ;  /* 0x0000cc0001137983 */ /* 0x000f620000300800 */
[C---:B---3--:R-:W-:Y:S03]  /*7830*/  HMMA.16816.F32.BF16 R4, R8.reuse, R6, R12 ;  /* 0x000000060804723c */ /* 0x048fe6000004180c */
[----:B------:R-:W-:Y:S04]  /*7840*/  STL.64 [R1+0x1310], R22 ;  /* 0x0013101601007387 */ /* 0x000fe80000100a00 */
[----:B------:R-:W-:Y:S01]  /*7850*/  STL.64 [R1+0x1308], R20 ;  /* 0x0013081401007387 */ /* 0x000fe20000100a00 */
[C---:B-----5:R-:W-:Y:S11]  /*7860*/  HMMA.16816.F32.BF16 R24, R8.reuse, R26, R16 ;  /* 0x0000001a0818723c */ /* 0x060ff60000041810 */
[----:B------:R-:W-:Y:S11]  /*7870*/  @!UPT UIADD3 URZ, URZ, URZ, URZ ;  /* 0x0000003f3f3ff290 */ /* 0x000ff6000fffe03f */
[----:B------:R-:W-:Y:S01]  /*7880*/  @!UPT UIADD3 URZ, URZ, URZ, URZ ;  /* 0x0000003f3f3ff290 */ /* 0x000fe2000fffe03f */
[----:B------:R0:W-:Y:S04]  /*7890*/  STL.64 [R1+0x12e0], R26 ;  /* 0x0012e01a01007387 */ /* 0x0001e80000100a00 */
[----:B------:R-:W-:Y:S04]  /*78a0*/  STL.64 [R1+0x12d8], R24 ;  /* 0x0012d81801007387 */ /* 0x000fe80000100a00 */
[----:B0-----:R-:W2:Y:S04]  /*78b0*/  LDL.LU R26, [R1+0x1d8] ;  /* 0x0001d800011a7983 */ /* 0x001ea80000300800 */
[----:B------:R-:W2:Y:S04]  /*78c0*/  LDL.LU R27, [R1+0x1dc] ;  /* 0x0001dc00011b7983 */ /* 0x000ea80000300800 */
[----:B------:R-:W3:Y:S04]  /*78d0*/  LDL.LU R18, [R1+0x168] ;  /* 0x0001680001127983 */ /* 0x000ee80000300800 */
[----:B------:R-:W-:Y:S04]  /*78e0*/  STL.64 [R1+0x50], R4 ;  /* 0x0000500401007387 */ /* 0x000fe80000100a00 */
[----:B------:R-:W-:Y:S04]  /*78f0*/  STL.64 [R1+0x58], R6 ;  /* 0x0000580601007387 */ /* 0x000fe80000100a00 */
[----:B------:R-:W3:Y:S04]  /*7900*/  LDL.LU R19, [R1+0x16c] ;  /* 0x00016c0001137983 */ /* 0x000ee80000300800 */
[----:B---3--:R0:W-:Y:S04]  /*7910*/  STL.64 [R1+0x13d8], R18 ;  /* 0x0013d81201007387 */ /* 0x0081e80000100a00 */
[----:B------:R-:W2:Y:S04]  /*7920*/  LDL.LU R16, [R1+0x70] ;  /* 0x0000700001107983 */ /* 0x000ea80000300800 */
[----:B------:R-:W2:Y:S04]  /*7930*/  LDL.LU R17, [R1+0x74] ;  /* 0x0000740001117983 */ /* 0x000ea80000300800 */
[----:B0-----:R-:W2:Y:S04]  /*7940*/  LDL.LU R18, [R1+0x78] ;  /* 0x0000780001127983 */ /* 0x001ea80000300800 */
[----:B------:R-:W2:Y:S04]  /*7950*/  LDL.LU R19, [R1+0x7c] ;  /* 0x00007c0001137983 */ /* 0x000ea80000300800 */
[----:B------:R-:W3:Y:S04]  /*7960*/  LDL.LU R6, [R1+0x148] ;  /* 0x0001480001067983 */ /* 0x000ee80000300800 */
[----:B------:R-:W3:Y:S04]  /*7970*/  LDL.LU R7, [R1+0x14c] ;  /* 0x00014c0001077983 */ /* 0x000ee80000300800 */
[----:B---3--:R0:W-:Y:S04]  /*7980*/  STL.64 [R1+0x13c0], R6 ;  /* 0x0013c00601007387 */ /* 0x0081e80000100a00 */
[----:B------:R-:W3:Y:S04]  /*7990*/  LDL.LU R4, [R1+0xa0] ;  /* 0x0000a00001047983 */ /* 0x000ee80000300800 */
[----:B------:R-:W3:Y:S04]  /*79a0*/  LDL.LU R5, [R1+0xa4] ;  /* 0x0000a40001057983 */ /* 0x000ee80000300800 */
[----:B0-----:R-:W3:Y:S04]  /*79b0*/  LDL.LU R6, [R1+0xa8] ;  /* 0x0000a80001067983 */ /* 0x001ee80000300800 */
[----:B------:R-:W3:Y:S04]  /*79c0*/  LDL.LU R7, [R1+0xac] ;  /* 0x0000ac0001077983 */ /* 0x000ee80000300800 */
[----:B------:R-:W4:Y:S04]  /*79d0*/  LDL.LU R12, [R1+0x90] ;  /* 0x00009000010c7983 */ /* 0x000f280000300800 */
[----:B------:R-:W4:Y:S04]  /*79e0*/  LDL.LU R13, [R1+0x94] ;  /* 0x00009400010d7983 */ /* 0x000f280000300800 */
[----:B------:R-:W4:Y:S04]  /*79f0*/  LDL.LU R14, [R1+0x98] ;  /* 0x00009800010e7983 */ /* 0x000f280000300800 */
[----:B------:R-:W4:Y:S04]  /*7a00*/  LDL.LU R15, [R1+0x9c] ;  /* 0x00009c00010f7983 */ /* 0x000f280000300800 */
[----:B------:R-:W5:Y:S04]  /*7a10*/  LDL.LU R20, [R1] ;  /* 0x0000000001147983 */ /* 0x000f680000300800 */
[----:B------:R-:W5:Y:S01]  /*7a20*/  LDL.LU R21, [R1+0x4] ;  /* 0x0000040001157983 */ /* 0x000f620000300800 */
[----:B--2---:R-:W-:Y:S01]  /*7a30*/  HMMA.16816.F32.BF16 R16, R8, R26, R16 ;  /* 0x0000001a0810723c */ /* 0x004fe20000041810 */
[----:B------:R-:W-:Y:S01]  /*7a40*/  IMAD.MOV.U32 R22, RZ, RZ, R28 ;  /* 0x000000ffff167224 */ /* 0x000fe200078e001c */
[----:B------:R-:W-:Y:S01]  /*7a50*/  MOV R23, R29 ;  /* 0x0000001d00177202 */ /* 0x000fe20000000f00 */
[----:B------:R-:W2:Y:S04]  /*7a60*/  LDL.LU R28, [R1+0x13e4] ;  /* 0x0013e400011c7983 */ /* 0x000ea80000300800 */
[----:B------:R-:W2:Y:S04]  /*7a70*/  LDL.LU R29, [R1+0x13e0] ;  /* 0x0013e000011d7983 */ /* 0x000ea80000300800 */
[----:B------:R-:W-:Y:S11]  /*7a80*/  STL.64 [R1+0x1320], R22 ;  /* 0x0013201601007387 */ /* 0x000ff60000100a00 */
[----:B------:R-:W-:Y:S02]  /*7a90*/  @!UPT UIADD3 URZ, URZ, URZ, URZ ;  /* 0x0000003f3f3ff290 */ /* 0x000fe4000fffe03f */
[----:B------:R-:W-:Y:S01]  /*7aa0*/  IMAD.MOV.U32 R27, RZ, RZ, R16 ;  /* 0x000000ffff1b7224 */ /* 0x000fe200078e0010 */
[----:B------:R-:W-:Y:S01]  /*7ab0*/  MOV R25, R18 ;  /* 0x0000001200197202 */ /* 0x000fe20000000f00 */
[----:B------:R-:W-:Y:S02]  /*7ac0*/  IMAD.MOV.U32 R26, RZ, RZ, R17 ;  /* 0x000000ffff1a7224 */ /* 0x000fe400078e0011 */
[----:B------:R-:W-:Y:S01]  /*7ad0*/  IMAD.MOV.U32 R24, RZ, RZ, R19 ;  /* 0x000000ffff187224 */ /* 0x000fe200078e0013 */
[----:B-----5:R0:W-:Y:S04]  /*7ae0*/  STL.64 [R1+0x1318], R20 ;  /* 0x0013181401007387 */ /* 0x0201e80000100a00 */
[----:B0-----:R-:W5:Y:S04]  /*7af0*/  LDL.LU R20, [R1+0x210] ;  /* 0x0002100001147983 */ /* 0x001f680000300800 */
[----:B------:R-:W5:Y:S04]  /*7b00*/  LDL.LU R21, [R1+0x214] ;  /* 0x0002140001157983 */ /* 0x000f680000300800 */
[----:B------:R-:W3:Y:S04]  /*7b10*/  LDL.LU.64 R18, [R1+0x13d8] ;  /* 0x0013d80001127983 */ /* 0x000ee80000300a00 */
[----:B------:R-:W-:Y:S04]  /*7b20*/  STL.64 [R1+0x1330], R26 ;  /* 0x0013301a01007387 */ /* 0x000fe80000100a00 */
[----:B------:R0:W-:Y:S02]  /*7b30*/  STL.64 [R1+0x1328], R24 ;  /* 0x0013281801007387 */ /* 0x0001e40000100a00 */
[----:B0-----:R-:W-:Y:S01]  /*7b40*/  IMAD.MOV.U32 R24, RZ, RZ, R0 ;  /* 0x000000ffff187224 */ /* 0x001fe200078e0000 */
[----:B------:R-:W-:Y:S01]  /*7b50*/  MOV R25, R2 ;  /* 0x0000000200197202 */ /* 0x000fe20000000f00 */
[----:B------:R-:W2:Y:S04]  /*7b60*/  LDL.LU R0, [R1+0x13d0] ;  /* 0x0013d00001007983 */ /* 0x000ea80000300800 */
[----:B------:R-:W2:Y:S04]  /*7b70*/  LDL.LU R2, [R1+0x13cc] ;  /* 0x0013cc0001027983 */ /* 0x000ea80000300800 */
[----:B------:R-:W2:Y:S01]  /*7b80*/  LDL.LU R26, [R1+0x18] ;  /* 0x00001800011a7983 */ /* 0x000ea20000300800 */
[----:B------:R-:W-:-:S03]  /*7b90*/  IMAD.MOV.U32 R27, RZ, RZ, R3 ;  /* 0x000000ffff1b7224 */ /* 0x000fc600078e0003 */
[----:B------:R-:W4:Y:S01]  /*7ba0*/  LDL.LU R3, [R1+0x13c8] ;  /* 0x0013c80001037983 */ /* 0x000f220000300800 */
[----:B---3--:R-:W-:Y:S03]  /*7bb0*/  HMMA.16816.F32.BF16 R16, R8, R18, R4 ;  /* 0x000000120810723c */ /* 0x008fe60000041804 */
[----:B--2---:R-:W-:Y:S04]  /*7bc0*/  STL.64 [R1+0x1340], R26 ;  /* 0x0013401a01007387 */ /* 0x004fe80000100a00 */
[----:B------:R0:W-:Y:S04]  /*7bd0*/  STL.64 [R1+0x1338], R24 ;  /* 0x0013381801007387 */ /* 0x0001e80000100a00 */
[----:B0-----:R-:W5:Y:S04]  /*7be0*/  LDL.LU R24, [R1+0x150] ;  /* 0x0001500001187983 */ /* 0x001f680000300800 */
[----:B------:R-:W5:Y:S04]  /*7bf0*/  LDL.LU R25, [R1+0x154] ;  /* 0x0001540001197983 */ /* 0x000f680000300800 */
[----:B------:R-:W4:Y:S01]  /*7c00*/  LDL.LU.64 R6, [R1+0x13c0] ;  /* 0x0013c00001067983 */ /* 0x000f220000300a00 */
[----:B------:R-:W-:Y:S01]  /*7c10*/  MOV R27, R0 ;  /* 0x00000000001b7202 */ /* 0x000fe20000000f00 */
[----:B------:R-:W-:-:S03]  /*7c20*/  IMAD.MOV.U32 R26, RZ, RZ, R2 ;  /* 0x000000ffff1a7224 */ /* 0x000fc600078e0002 */
[----:B------:R-:W-:Y:S01]  /*7c30*/  IMAD.MOV.U32 R0, RZ, RZ, R19 ;  /* 0x000000ffff007224 */ /* 0x000fe200078e0013 */
[----:B------:R0:W-:Y:S01]  /*7c40*/  STL.64 [R1+0xa0], R16 ;  /* 0x0000a01001007387 */ /* 0x0001e20000100a00 */
[----:B------:R-:W-:-:S03]  /*7c50*/  IMAD.MOV.U32 R2, RZ, RZ, R18 ;  /* 0x000000ffff027224 */ /* 0x000fc600078e0012 */
[----:B------:R-:W2:Y:S04]  /*7c60*/  LDL.LU.64 R18, [R1+0x13b8] ;  /* 0x0013b80001127983 */ /* 0x000ea80000300a00 */
[----:B0-----:R-:W2:Y:S04]  /*7c70*/  LDL.LU.64 R16, [R1+0x13b0] ;  /* 0x0013b00001107983 */ /* 0x001ea80000300a00 */
[----:B------:R-:W-:Y:S04]  /*7c80*/  STL [R1+0x12c4], R0 ;  /* 0x0012c40001007387 */ /* 0x000fe80000100800 */
[----:B------:R-:W-:Y:S01]  /*7c90*/  STL [R1+0x12c0], R2 ;  /* 0x0012c00201007387 */ /* 0x000fe20000100800 */
[----:B----4-:R-:W-:Y:S03]  /*7ca0*/  HMMA.16816.F32.BF16 R8, R8, R6, R12 ;  /* 0x000000060808723c */ /* 0x010fe6000004180c */
[----:B------:R-:W2:Y:S04]  /*7cb0*/  LDL.LU.64 R12, [R1+0x13a8] ;  /* 0x0013a800010c7983 */ /* 0x000ea80000300a00 */
[----:B------:R-:W5:Y:S04]  /*7cc0*/  LDL.LU.64 R6, [R1+0x13a0] ;  /* 0x0013a00001067983 */ /* 0x000f680000300a00 */
[----:B------:R-:W5:Y:S11]  /*7cd0*/  LDL.LU.64 R4, [R1+0x1398] ;  /* 0x0013980001047983 */ /* 0x000f760000300a00 */
[----:B------:R-:W-:Y:S01]  /*7ce0*/  @!UPT UIADD3 URZ, URZ, URZ, URZ ;  /* 0x0000003f3f3ff290 */ /* 0x000fe2000fffe03f */
[----:B------:R-:W-:Y:S04]  /*7cf0*/  STL.64 [R1+0xe0], R8 ;  /* 0x0000e00801007387 */ /* 0x000fe80000100a00 */
[----:B------:R-:W-:Y:S04]  /*7d00*/  STL.64 [R1+0xe8], R10 ;  /* 0x0000e80a01007387 */ /* 0x000fe80000100a00 */
[----:B------:R-:W0:Y:S01]  /*7d10*/  LDSM.16.M88.4 R8, [R3+0x11080] ;  /* 0x011080000308783b */ /* 0x000e220000000200 */
[C---:B-----5:R-:W-:Y:S03]  /*7d20*/  HMMA.16816.F32.BF16 R20, R4.reuse, R20, R24 ;  /* 0x000000140414723c */ /* 0x060fe60000041818 */
[----:B------:R-:W-:Y:S05]  /*7d30*/  LDSM.16.M88.4 R24, [R3+0x12880] ;  /* 0x012880000318783b */ /* 0x000fea0000000200 */
[----:B--2---:R-:W-:Y:S11]  /*7d40*/  HMMA.16816.F32.BF16 R12, R4, R12, R16 ;  /* 0x0000000c040c723c */ /* 0x004ff60000041810 */
[----:B------:R-:W-:Y:S04]  /*7d50*/  @!UPT UIADD3 URZ, URZ, URZ, URZ ;  /* 0x0000003f3f3ff290 */ /* 0x000fe8000fffe03f */
[----:B------:R-:W-:Y:S04]  /*7d60*/  STL.64 [R1+0x90], R20 ;  /* 0x0000901401007387 */ /* 0x000fe80000100a00 */
[----:B------:R-:W-:Y:S04]  /*7d70*/  STL.64 [R1+0x98], R22 ;  /* 0x0000981601007387 */ /* 0x000fe80000100a00 */
[----:B------:R-:W-:Y:S04]  /*7d80*/  STL.64 [R1+0xd0], R12 ;  /* 0x0000d00c01007387 */ /* 0x000fe80000100a00 */
[----:B------:R-:W-:Y:S04]  /*7d90*/  STL.64 [R1+0xd8], R14 ;  /* 0x0000d80e01007387 */ /* 0x000fe80000100a00 */
[----:B------:R-:W1:Y:S04]  /*7da0*/  LDSM.16.M88.4 R12, [R3+0x11880] ;  /* 0x01188000030c783b */ /* 0x000e680000000200 */
[----:B0-----:R1:W-:Y:S01]  /*7db0*/  STL.64 [R1+0x148], R10 ;  /* 0x0001480a01007387 */ /* 0x0013e20000100a00 */
[----:B------:R-:W-:Y:S01]  /*7dc0*/  MOV R17, R8 ;  /* 0x0000000800117202 */ /* 0x000fe20000000f00 */
[----:B------:R-:W-:-:S02]  /*7dd0*/  IMAD.MOV.U32 R16, RZ, RZ, R9 ;  /* 0x000000ffff107224 */ /* 0x000fc400078e0009 */
[----:B------:R-:W-:Y:S01]  /*7de0*/  LDSM.16.M88.4 R20, [R3+0x13080] ;  /* 0x013080000314783b */ /* 0x000fe20000000200 */
[----:B-1----:R-:W-:Y:S01]  /*7df0*/  IMAD.MOV.U32 R11, RZ, RZ, R12 ;  /* 0x000000ffff0b7224 */ /* 0x002fe200078e000c */
[----:B------:R-:W-:Y:S01]  /*7e00*/  MOV R10, R13 ;  /* 0x0000000d000a7202 */ /* 0x000fe20000000f00 */
[----:B------:R-:W-:Y:S02]  /*7e10*/  IMAD.MOV.U32 R0, RZ, RZ, R14 ;  /* 0x000000ffff007224 */ /* 0x000fe400078e000e */
[----:B------:R-:W-:Y:S02]  /*7e20*/  IMAD.MOV.U32 R2, RZ, RZ, R15 ;  /* 0x000000ffff027224 */ /* 0x000fe400078e000f */
[----:B------:R-:W0:Y:S02]  /*7e30*/  LDSM.16.M88.4 R12, [R3+0x12080] ;  /* 0x01208000030c783b */ /* 0x000e240000000200 */
[----:B0-----:R-:W-:Y:S02]  /*7e40*/  MOV R9, R12 ;  /* 0x0000000c00097202 */ /* 0x001fe40000000f00 */
[----:B------:R-:W-:Y:S01]  /*7e50*/  STL.64 [R1+0x198], R14 ;  /* 0x0001980e01007387 */ /* 0x000fe20000100a00 */
[----:B------:R-:W-:-:S03]  /*7e60*/  IMAD.MOV.U32 R8, RZ, RZ, R13 ;  /* 0x000000ffff087224 */ /* 0x000fc600078e000d */
[----:B------:R-:W0:Y:S04]  /*7e70*/  LDSM.16.M88.4 R12, [R3+0x13880] ;  /* 0x01388000030c783b */ /* 0x000e280000000200 */
[----:B0-----:R-:W-:Y:S04]  /*7e80*/  STL.64 [R1+0x1388], R14 ;  /* 0x0013880e01007387 */ /* 0x001fe80000100a00 */
[----:B------:R0:W-:Y:S02]  /*7e90*/  STL.64 [R1+0x1380], R12 ;  /* 0x0013800c01007387 */ /* 0x0001e40000100a00 */
[----:B0-----:R-:W-:Y:S01]  /*7ea0*/  IMAD.MOV.U32 R12, RZ, RZ, R17 ;  /* 0x000000ffff0c7224 */ /* 0x001fe200078e0011 */
[----:B------:R-:W-:-:S02]  /*7eb0*/  MOV R13, R16 ;  /* 0x00000010000d7202 */ /* 0x000fc40000000f00 */
[----:B------:R-:W0:Y:S04]  /*7ec0*/  LDSM.16.M88.4 R16, [R3+0x14080] ;  /* 0x014080000310783b */ /* 0x000e280000000200 */
[----:B0-----:R-:W-:Y:S04]  /*7ed0*/  STL.64 [R1+0x1370], R18 ;  /* 0x0013701201007387 */ /* 0x001fe80000100a00 */
[----:B------:R0:W-:Y:S02]  /*7ee0*/  STL.64 [R1+0x1368], R16 ;  /* 0x0013681001007387 */ /* 0x0001e40000100a00 */
[----:B0-----:R-:W-:-:S02]  /*7ef0*/  IMAD.MOV.U32 R16, RZ, RZ, R11 ;  /* 0x000000ffff107224 */ /* 0x001fc400078e000b */
[----:B------:R-:W-:-:S05]  /*7f00*/  IMAD.MOV.U32 R17, RZ, RZ, R10 ;  /* 0x000000ffff117224 */ /* 0x000fca00078e000a */
[----:B------:R0:W-:Y:S04]  /*7f10*/  STL.64 [R1+0x1390], R16 ;  /* 0x0013901001007387 */ /* 0x0001e80000100a00 */
[----:B0-----:R-:W2:Y:S04]  /*7f20*/  LDL.LU R16, [R1+0x60] ;  /* 0x0000600001107983 */ /* 0x001ea80000300800 */
[----:B------:R-:W2:Y:S04]  /*7f30*/  LDL.LU R17, [R1+0x64] ;  /* 0x0000640001117983 */ /* 0x000ea80000300800 */
[----:B------:R-:W2:Y:S04]  /*7f40*/  LDL.LU R18, [R1+0x68] ;  /* 0x0000680001127983 */ /* 0x000ea80000300800 */
[----:B------:R-:W2:Y:S04]  /*7f50*/  LDL.LU R19, [R1+0x6c] ;  /* 0x00006c0001137983 */ /* 0x000ea80000300800 */
[----:B------:R-:W-:Y:S04]  /*7f60*/  STL.64 [R1+0x1b8], R26 ;  /* 0x0001b81a01007387 */ /* 0x000fe80000100a00 */
[----:B------:R0:W-:Y:S02]  /*7f70*/  STL.64 [R1+0x1350], R24 ;  /* 0x0013501801007387 */ /* 0x0001e40000100a00 */
[----:B0-----:R-:W-:Y:S01]  /*7f80*/  MOV R24, R9 ;  /* 0x0000000900187202 */ /* 0x001fe20000000f00 */
[----:B------:R-:W-:-:S02]  /*7f90*/  IMAD.MOV.U32 R25, RZ, RZ, R8 ;  /* 0x000000ffff197224 */ /* 0x000fc400078e0008 */
[----:B------:R-:W0:Y:S04]  /*7fa0*/  LDSM.16.M88.4 R8, [R3+0x14880] ;  /* 0x014880000308783b */ /* 0x000e280000000200 */
[----:B------:R1:W-:Y:S04]  /*7fb0*/  STL.64 [R1+0x1378], R24 ;  /* 0x0013781801007387 */ /* 0x0003e80000100a00 */
[----:B-1----:R-:W3:Y:S04]  /*7fc0*/  LDL.LU R24, [R1+0x40] ;  /* 0x0000400001187983 */ /* 0x002ee80000300800 */
[----:B------:R-:W3:Y:S04]  /*7fd0*/  LDL.LU R25, [R1+0x44] ;  /* 0x0000440001197983 */ /* 0x000ee80000300800 */
[----:B------:R-:W3:Y:S04]  /*7fe0*/  LDL.LU R26, [R1+0x48] ;  /* 0x00004800011a7983 */ /* 0x000ee80000300800 */
[----:B------:R-:W3:Y:S04]  /*7ff0*/  LDL.LU R27, [R1+0x4c] ;  /* 0x00004c00011b7983 */ /* 0x000ee80000300800 */
[----:B0-----:R-:W-:Y:S04]  /*8000*/  STL.64 [R1+0x1360], R10 ;  /* 0x0013600a01007387 */ /* 0x001fe80000100a00 */
[----:B------:R0:W-:Y:S04]  /*8010*/  STL.64 [R1+0x1358], R8 ;  /* 0x0013580801007387 */ /* 0x0001e80000100a00 */
[----:B0-----:R-:W4:Y:S04]  /*8020*/  LDL.LU R8, [R1+0x30] ;  /* 0x0000300001087983 */ /* 0x001f280000300800 */
[----:B------:R-:W4:Y:S04]  /*8030*/  LDL.LU R9, [R1+0x34] ;  /* 0x0000340001097983 */ /* 0x000f280000300800 */
[----:B------:R-:W4:Y:S04]  /*8040*/  LDL.LU R10, [R1+0x38] ;  /* 0x00003800010a7983 */ /* 0x000f280000300800 */
[----:B------:R-:W4:Y:S04]  /*8050*/  LDL.LU R11, [R1+0x3c] ;  /* 0x00003c00010b7983 */ /* 0x000f280000300800 */
[----:B------:R-:W-:Y:S04]  /*8060*/  STL.64 [R1+0x1c8], R22 ;  /* 0x0001c81601007387 */ /* 0x000fe80000100a00 */
[----:B------:R0:W-:Y:S04]  /*8070*/  STL.64 [R1+0x1348], R20 ;  /* 0x0013481401007387 */ /* 0x0001e80000100a00 */
[----:B0-----:R-:W5:Y:S04]  /*8080*/  LDL.LU R20, [R1+0x20] ;  /* 0x0000200001147983 */ /* 0x001f680000300800 */
[----:B------:R-:W5:Y:S01]  /*8090*/  LDL.LU R21, [R1+0x24] ;  /* 0x0000240001157983 */ /* 0x000f620000300800 */
[C---:B--2---:R-:W-:Y:S03]  /*80a0*/  HMMA.16816.F32.BF16 R12, R4.reuse, R12, R16 ;  /* 0x0000000c040c723c */ /* 0x044fe60000041810 */
[----:B------:R-:W3:Y:S11]  /*80b0*/  LDL.LU.64 R16, [R1+0x1390] ;  /* 0x0013900001107983 */ /* 0x000ef60000300a00 */
[----:B------:R-:W-:Y:S09]  /*80c0*/  @!UPT UIADD3 URZ, URZ, URZ, URZ ;  /* 0x0000003f3f3ff290 */ /* 0x000ff2000fffe03f */
[----:B------:R-:W-:Y:S04]  /*80d0*/  STL.64 [R1+0xc0], R12 ;  /* 0x0000c00c01007387 */ /* 0x000fe80000100a00 */
[----:B------:R0:W-:Y:S04]  /*80e0*/  STL.64 [R1+0xc8], R14 ;  /* 0x0000c80e01007387 */ /* 0x0001e80000100a00 */
[----:B0-----:R-:W2:Y:S04]  /*80f0*/  LDL.LU.64 R14, [R1+0x1388] ;  /* 0x00138800010e7983 */ /* 0x001ea80000300a00 */
[----:B------:R-:W4:Y:S01]  /*8100*/  LDL.LU.64 R12, [R1+0x1380] ;  /* 0x00138000010c7983 */ /* 0x000f220000300a00 */
[C---:B---3--:R-:W-:Y:S03]  /*8110*/  HMMA.16816.F32.BF16 R16, R4.reuse, R16, R24 ;  /* 0x000000100410723c */ /* 0x048fe60000041818 */
[----:B--2---:R-:W-:Y:S04]  /*8120*/  STL.64 [R1+0x1d8], R14 ;  /* 0x0001d80e01007387 */ /* 0x004fe80000100a00 */
[----:B------:R-:W4:Y:S11]  /*8130*/  LDL.LU.64 R24, [R1+0x1378] ;  /* 0x0013780001187983 */ /* 0x000f360000300a00 */
[----:B------:R-:W-:Y:S05]  /*8140*/  @!UPT UIADD3 URZ, URZ, URZ, URZ ;  /* 0x0000003f3f3ff290 */ /* 0x000fea000fffe03f */
[----:B------:R-:W-:Y:S04]  /*8150*/  STL.64 [R1+0xb0], R16 ;  /* 0x0000b01001007387 */ /* 0x000fe80000100a00 */
[----:B------:R0:W-:Y:S04]  /*8160*/  STL.64 [R1+0xb8], R18 ;  /* 0x0000b81201007387 */ /* 0x0001e80000100a00 */
[----:B0-----:R-:W2:Y:S04]  /*8170*/  LDL.LU.64 R18, [R1+0x1370] ;  /* 0x0013700001127983 */ /* 0x001ea80000300a00 */
[----:B------:R-:W3:Y:S01]  /*8180*/  LDL.LU.64 R16, [R1+0x1368] ;  /* 0x0013680001107983 */ /* 0x000ee20000300a00 */
[----:B----4-:R-:W-:Y:S03]  /*8190*/  HMMA.16816.F32.BF16 R24, R4, R24, R8 ;  /* 0x000000180418723c */ /* 0x010fe60000041808 */
[----:B--2---:R-:W-:Y:S04]  /*81a0*/  STL.64 [R1+0x1e8], R18 ;  /* 0x0001e81201007387 */ /* 0x004fe80000100a00 */
[----:B------:R-:W2:Y:S04]  /*81b0*/  LDL.LU.64 R10, [R1+0x1360] ;  /* 0x00136000010a7983 */ /* 0x000ea80000300a00 */
[----:B------:R-:W4:Y:S11]  /*81c0*/  LDL.LU.64 R8, [R1+0x1358] ;  /* 0x0013580001087983 */ /* 0x000f360000300a00 */
[----:B------:R-:W-:Y:S01]  /*81d0*/  @!UPT UIADD3 URZ, URZ, URZ, URZ ;  /* 0x0000003f3f3ff290 */ /* 0x000fe2000fffe03f */
[----:B------:R0:W-:Y:S04]  /*81e0*/  STL.64 [R1+0x130], R24 ;  /* 0x0001301801007387 */ /* 0x0001e80000100a00 */
[----:B------:R5:W-:Y:S04]  /*81f0*/  STL.64 [R1+0x138], R26 ;  /* 0x0001381a01007387 */ /* 0x000be80000100a00 */
[----:B0-----:R-:W5:Y:S01]  /*8200*/  LDL.LU.64 R24, [R1+0x1350] ;  /* 0x0013500001187983 */ /* 0x001f620000300a00 */
[----:B------:R-:W-:Y:S01]  /*8210*/  IMAD.MOV.U32 R22, RZ, RZ, R29 ;  /* 0x000000ffff167224 */ /* 0x000fe200078e001d */
[----:B------:R-:W-:-:S07]  /*8220*/  MOV R23, R28 ;  /* 0x0000001c00177202 */ /* 0x000fce0000000f00 */
[C---:B-----5:R-:W-:Y:S01]  /*8230*/  HMMA.16816.F32.BF16 R24, R4.reuse, R24, R20 ;  /* 0x000000180418723c */ /* 0x060fe20000041814 */
[----:B--2---:R-:W-:Y:S04]  /*8240*/  STL.64 [R1+0x1f8], R10 ;  /* 0x0001f80a01007387 */ /* 0x004fe80000100a00 */
[----:B------:R-:W2:Y:S11]  /*8250*/  LDL.LU.64 R20, [R1+0x1348] ;  /* 0x0013480001147983 */ /* 0x000eb60000300a00 */
[----:B------:R-:W-:Y:S07]  /*8260*/  @!UPT UIADD3 URZ, URZ, URZ, URZ ;  /* 0x0000003f3f3ff290 */ /* 0x000fee000fffe03f */
[----:B------:R-:W-:Y:S04]  /*8270*/  STL.64 [R1+0x120], R24 ;  /* 0x0001201801007387 */ /* 0x000fe80000100a00 */
[----:B------:R0:W-:Y:S04]  /*8280*/  STL.64 [R1+0x128], R26 ;  /* 0x0001281a01007387 */ /* 0x0001e80000100a00 */
[----:B0-----:R-:W2:Y:S04]  /*8290*/  LDL.LU.64 R26, [R1+0x1340] ;  /* 0x00134000011a7983 */ /* 0x001ea80000300a00 */
[----:B------:R-:W2:Y:S02]  /*82a0*/  LDL.LU.64 R24, [R1+0x1338] ;  /* 0x0013380001187983 */ /* 0x000ea40000300a00 */
[C---:B--2---:R-:W-:Y:S02]  /*82b0*/  HMMA.16816.F32.BF16 R20, R4.reuse, R20, R24 ;  /* 0x000000140414723c */ /* 0x044fe40000041818 */
[----:B------:R-:W2:Y:S04]  /*82c0*/  LDL.LU.64 R26, [R1+0x1330] ;  /* 0x00133000011a7983 */ /* 0x000ea80000300a00 */
[----:B------:R-:W5:Y:S11]  /*82d0*/  LDL.LU.64 R24, [R1+0x1328] ;  /* 0x0013280001187983 */ /* 0x000f760000300a00 */
[----:B------:R-:W-:Y:S06]  /*82e0*/  @!UPT UIADD3 URZ, URZ, URZ, URZ ;  /* 0x0000003f3f3ff290 */ /* 0x000fec000fffe03f */
[----:B------:R-:W-:Y:S04]  /*82f0*/  STL.64 [R1+0x110], R20 ;  /* 0x0001101401007387 */ /* 0x000fe80000100a00 */
[----:B------:R0:W-:Y:S04]  /*8300*/  STL.64 [R1+0x118], R22 ;  /* 0x0001181601007387 */ /* 0x0001e80000100a00 */
[----:B0-----:R-:W2:Y:S04]  /*8310*/  LDL.LU.64 R22, [R1+0x1320] ;  /* 0x0013200001167983 */ /* 0x001ea80000300a00 */
[----:B------:R-:W2:Y:S02]  /*8320*/  LDL.LU.64 R20, [R1+0x1318] ;  /* 0x0013180001147983 */ /* 0x000ea40000300a00 */
[C---:B--2---:R-:W-:Y:S02]  /*8330*/  HMMA.16816.F32.BF16 R12, R4.reuse, R12, R20 ;  /* 0x0000000c040c723c */ /* 0x044fe40000041814 */
[----:B------:R-:W2:Y:S04]  /*8340*/  LDL.LU.64 R22, [R1+0x1310] ;  /* 0x0013100001167983 */ /* 0x000ea80000300a00 */
[----:B------:R-:W2:Y:S11]  /*8350*/  LDL.LU.64 R20, [R1+0x1308] ;  /* 0x0013080001147983 */ /* 0x000eb60000300a00 */
[----:B------:R-:W-:Y:S06]  /*8360*/  @!UPT UIADD3 URZ, URZ, URZ, URZ ;  /* 0x0000003f3f3ff290 */ /* 0x000fec000fffe03f */
[----:B------:R-:W-:Y:S04]  /*8370*/  STL.64 [R1+0x100], R12 ;  /* 0x0001000c01007387 */ /* 0x000fe80000100a00 */
[----:B------:R0:W-:Y:S04]  /*8380*/  STL.64 [R1+0x108], R14 ;  /* 0x0001080e01007387 */ /* 0x0001e80000100a00 */
[----:B0-----:R-:W3:Y:S04]  /*8390*/  LDL.LU.64 R14, [R1+0x1300] ;  /* 0x00130000010e7983 */ /* 0x001ee80000300a00 */
[----:B------:R-:W3:Y:S04]  /*83a0*/  LDL.LU.64 R12, [R1+0x12f8] ;  /* 0x0012f800010c7983 */ /* 0x000ee80000300a00 */
[----:B------:R-:W4:Y:S01]  /*83b0*/  LDL.LU.64 R18, [R1+0x12f0] ;  /* 0x0012f00001127983 */ /* 0x000f220000300a00 */
[C---:B---3--:R-:W-:Y:S03]  /*83c0*/  HMMA.16816.F32.BF16 R12, R4.reuse, R16, R12 ;  /* 0x00000010040c723c */ /* 0x048fe6000004180c */
[----:B------:R-:W4:Y:S05]  /*83d0*/  LDL.LU.64 R16, [R1+0x12e8] ;  /* 0x0012e80001107983 */ /* 0x000f2a0000300a00 */
[----:B----4-:R-:W-:Y:S07]  /*83e0*/  HMMA.16816.F32.BF16 R8, R4, R8, R16 ;  /* 0x000000080408723c */ /* 0x010fee0000041810 */
[----:B-----5:R-:W-:Y:S01]  /*83f0*/  IMAD.MOV.U32 R18, RZ, RZ, R25 ;  /* 0x000000ffff127224 */ /* 0x020fe200078e0019 */
[----:B------:R-:W-:Y:S01]  /*8400*/  MOV R17, R26 ;  /* 0x0000001a00117202 */ /* 0x000fe20000000f00 */
[----:B------:R-:W-:-:S02]  /*8410*/  IMAD.MOV.U32 R19, RZ, RZ, R24 ;  /* 0x000000ffff137224 */ /* 0x000fc400078e0018 */
[----:B------:R-:W-:Y:S02]  /*8420*/  IMAD.MOV.U32 R16, RZ, RZ, R27 ;  /* 0x000000ffff107224 */ /* 0x000fe400078e001b */
[----:B------:R-:W0:Y:S10]  /*8430*/  LDSM.16.M88.4 R24, [R3+0x15080] ;  /* 0x015080000318783b */ /* 0x000e340000000200 */
[----:B------:R-:W-:Y:S04]  /*8440*/  STL.64 [R1+0x80], R8 ;  /* 0x0000800801007387 */ /* 0x000fe80000100a00 */
[----:B------:R-:W-:Y:S04]  /*8450*/  STL.64 [R1+0xf0], R12 ;  /* 0x0000f00c01007387 */ /* 0x000fe80000100a00 */
[----:B------:R-:W-:Y:S01]  /*8460*/  STL.64 [R1+0xf8], R14 ;  /* 0x0000f80e01007387 */ /* 0x000fe20000100a00 */
[----:B------:R-:W-:-:S03]  /*8470*/  IMAD.MOV.U32 R29, RZ, RZ, R11 ;  /* 0x000000ffff1d7224 */ /* 0x000fc600078e000b */
[----:B------:R-:W-:Y:S04]  /*8480*/  STL [R1+0x88], R10 ;  /* 0x0000880a01007387 */ /* 0x000fe80000100800 */
[----:B------:R-:W1:Y:S04]  /*8490*/  LDSM.16.M88.4 R12, [R3+0x16880] ;  /* 0x01688000030c783b */ /* 0x000e680000000200 */
[----:B------:R-:W-:Y:S04]  /*84a0*/  STL.64 [R1+0x12d0], R18 ;  /* 0x0012d01201007387 */ /* 0x000fe80000100a00 */
[----:B------:R-:W-:Y:S04]  /*84b0*/  STL.64 [R1+0x12c8], R16 ;  /* 0x0012c81001007387 */ /* 0x000fe80000100a00 */
[----:B------:R-:W3:Y:S04]  /*84c0*/  LDSM.16.M88.4 R16, [R3+0x15880] ;  /* 0x015880000310783b */ /* 0x000ee80000000200 */
[----:B------:R1:W4:Y:S04]  /*84d0*/  LDSM.16.M88.4 R8, [R3+0x16080] ;  /* 0x016080000308783b */ /* 0x0003280000000200 */
[----:B------:R-:W-:Y:S04]  /*84e0*/  STL [R1+0x1274], R29 ;  /* 0x0012741d01007387 */ /* 0x000fe80000100800 */
[----:B0-----:R0:W-:Y:S01]  /*84f0*/  STL.64 [R1+0x158], R26 ;  /* 0x0001581a01007387 */ /* 0x0011e20000100a00 */
[----:B--2---:R-:W-:Y:S01]  /*8500*/  HMMA.16816.F32.BF16 R20, R4, R24, R20 ;  /* 0x000000180414723c */ /* 0x004fe20000041814 */
[----:B-1----:R-:W-:Y:S01]  /*8510*/  IMAD.MOV.U32 R3, RZ, RZ, R15 ;  /* 0x000000ffff037224 */ /* 0x002fe200078e000f */
[----:B------:R-:W-:Y:S01]  /*8520*/  MOV R28, R14 ;  /* 0x0000000e001c7202 */ /* 0x000fe20000000f00 */
[----:B---3--:R-:W-:Y:S04]  /*8530*/  STL.64 [R1+0x178], R18 ;  /* 0x0001781201007387 */ /* 0x008fe80000100a00 */
[----:B----4-:R-:W-:Y:S04]  /*8540*/  STL.64 [R1+0x188], R10 ;  /* 0x0001880a01007387 */ /* 0x010fe80000100a00 */
[----:B------:R-:W-:Y:S04]  /*8550*/  STL [R1+0x127c], R3 ;  /* 0x00127c0301007387 */ /* 0x000fe80000100800 */
[----:B------:R-:W-:Y:S04]  /*8560*/  STL [R1+0x1278], R28 ;  /* 0x0012781c01007387 */ /* 0x000fe80000100800 */
[----:B0-----:R-:W2:Y:S04]  /*8570*/  LDL.LU.64 R26, [R1+0x12e0] ;  /* 0x0012e000011a7983 */ /* 0x001ea80000300a00 */
[----:B------:R-:W2:Y:S01]  /*8580*/  LDL.LU.64 R24, [R1+0x12d8] ;  /* 0x0012d80001187983 */ /* 0x000ea20000300a00 */
[----:B------:R-:W-:-:S03]  /*8590*/  IMAD.MOV.U32 R29, RZ, RZ, R22 ;  /* 0x000000ffff1d7224 */ /* 0x000fc600078e0016 */
[----:B------:R0:W-:Y:S04]  /*85a0*/  STL.64 [R1+0x60], R20 ;  /* 0x0000601401007387 */ /* 0x0001e80000100a00 */
[----:B------:R1:W-:Y:S04]  /*85b0*/  STL [R1+0x6c], R23 ;  /* 0x00006c1701007387 */ /* 0x0003e80000100800 */
[----:B0-----:R-:W3:Y:S04]  /*85c0*/  LDL.LU R20, [R1+0x50] ;  /* 0x0000500001147983 */ /* 0x001ee80000300800 */
[----:B------:R-:W3:Y:S04]  /*85d0*/  LDL.LU R21, [R1+0x54] ;  /* 0x0000540001157983 */ /* 0x000ee80000300800 */
[----:B------:R-:W3:Y:S04]  /*85e0*/  LDL.LU R22, [R1+0x58] ;  /* 0x0000580001167983 */ /* 0x000ee80000300800 */
[----:B-1----:R-:W3:Y:S04]  /*85f0*/  LDL.LU R23, [R1+0x5c] ;  /* 0x00005c0001177983 */ /* 0x002ee80000300800 */
[----:B------:R-:W4:Y:S01]  /*8600*/  LDL.LU.64 R18, [R1+0x12d0] ;  /* 0x0012d00001127983 */ /* 0x000f220000300a00 */
[C---:B--2---:R-:W-:Y:S03]  /*8610*/  HMMA.16816.F32.BF16 R24, R4.reuse, R16, R24 ;  /* 0x000000100418723c */ /* 0x044fe60000041818 */
[----:B------:R-:W4:Y:S05]  /*8620*/  LDL.LU.64 R16, [R1+0x12c8] ;  /* 0x0012c80001107983 */ /* 0x000f2a0000300a00 */
[C---:B---3--:R-:W-:Y:S11]  /*8630*/  HMMA.16816.F32.BF16 R8, R4.reuse, R8, R20 ;  /* 0x000000080408723c */ /* 0x048ff60000041814 */
[----:B------:R-:W-:Y:S04]  /*8640*/  @!UPT UIADD3 URZ, URZ, URZ, URZ ;  /* 0x0000003f3f3ff290 */ /* 0x000fe8000fffe03f */
[----:B------:R-:W-:Y:S08]  /*8650*/  STL.64 [R1], R24 ;  /* 0x0000001801007387 */ /* 0x000ff00000100a00 */
[----:B------:R0:W-:Y:S04]  /*8660*/  STL.64 [R1+0x11b0], R10 ;  /* 0x0011b00a01007387 */ /* 0x0001e80000100a00 */
[----:B0-----:R-:W2:Y:S04]  /*8670*/  LDL R11, [R1+0x380] ;  /* 0x00038000010b7983 */ /* 0x001ea80000100800 */
[----:B------:R-:W-:Y:S01]  /*8680*/  STL.64 [R1+0x11a8], R8 ;  /* 0x0011a80801007387 */ /* 0x000fe20000100a00 */
[----:B----4-:R-:W-:Y:S11]  /*8690*/  HMMA.16816.F32.BF16 R12, R4, R12, R16 ;  /* 0x0000000c040c723c */ /* 0x010ff60000041810 */
[----:B------:R-:W-:Y:S11]  /*86a0*/  @!UPT UIADD3 URZ, URZ, URZ, URZ ;  /* 0x0000003f3f3ff290 */ /* 0x000ff6000fffe03f */
[----:B------:R-:W-:Y:S01]  /*86b0*/  @!UPT UIADD3 URZ, URZ, URZ, URZ ;  /* 0x0000003f3f3ff290 */ /* 0x000fe2000fffe03f */
[----:B------:R0:W-:Y:S04]  /*86c0*/  STL.64 [R1+0x11a0], R14 ;  /* 0x0011a00e01007387 */ /* 0x0001e80000100a00 */
[----:B------:R-:W-:Y:S01]  /*86d0*/  STL.64 [R1+0x1198], R12 ;  /* 0x0011980c01007387 */ /* 0x000fe20000100a00 */
[----:B0-----:R-:W-:Y:S01]  /*86e0*/  IMAD.MOV.U32 R14, RZ, RZ, R0 ;  /* 0x000000ffff0e7224 */ /* 0x001fe200078e0000 */
[----:B------:R-:W-:Y:S02]  /*86f0*/  MOV R15, R2 ;  /* 0x00000002000f7202 */ /* 0x000fe40000000f00 */
[----:B------:R-:W3:Y:S04]  /*8700*/  LDL.LU R0, [R1+0x12c4] ;  /* 0x0012c40001007983 */ /* 0x000ee80000300800 */
[----:B------:R-:W4:Y:S04]  /*8710*/  LDL.LU R2, [R1+0x12c0] ;  /* 0x0012c00001027983 */ /* 0x000f280000300800 */
[----:B------:R0:W-:Y:S04]  /*8720*/  STL.64 [R1+0x1280], R14 ;  /* 0x0012800e01007387 */ /* 0x0001e80000100a00 */
[----:B0-----:R-:W5:Y:S04]  /*8730*/  LDL.LU R14, [R1+0x228] ;  /* 0x00022800010e7983 */ /* 0x001f680000300800 */
[----:B------:R-:W5:Y:S01]  /*8740*/  LDL.LU R15, [R1+0x22c] ;  /* 0x00022c00010f7983 */ /* 0x000f620000300800 */
[----:B------:R-:W-:Y:S01]  /*8750*/  IMAD.MOV.U32 R28, RZ, RZ, R27 ;  /* 0x000000ffff1c7224 */ /* 0x000fe200078e001b */
[----:B------:R-:W-:-:S02]  /*8760*/  MOV R3, R26 ;  /* 0x0000001a00037202 */ /* 0x000fc40000000f00 */
[----:B--2---:R-:W-:Y:S04]  /*8770*/  LDSM.16.MT88.4 R20, [R11+0xa000] ;  /* 0x00a000000b14783b */ /* 0x004fe80000004200 */
[----:B-----5:R0:W-:Y:S04]  /*8780*/  STL.64 [R1+0x1298], R14 ;  /* 0x0012980e01007387 */ /* 0x0201e80000100a00 */
[----:B------:R-:W2:Y:S04]  /*8790*/  LDL.LU R12, [R1+0xe0] ;  /* 0x0000e000010c7983 */ /* 0x000ea80000300800 */
[----:B------:R-:W2:Y:S04]  /*87a0*/  LDL.LU R13, [R1+0xe4] ;  /* 0x0000e400010d7983 */ /* 0x000ea80000300800 */
[----:B0-----:R-:W5:Y:S04]  /*87b0*/  LDL.LU R14, [R1+0xe8] ;  /* 0x0000e800010e7983 */ /* 0x001f680000300800 */
[----:B------:R-:W5:Y:S04]  /*87c0*/  LDL.LU R15, [R1+0xec] ;  /* 0x0000ec00010f7983 */ /* 0x000f680000300800 */
[----:B-----5:R0:W-:Y:S04]  /*87d0*/  STL.64 [R1+0x12a8], R14 ;  /* 0x0012a80e01007387 */ /* 0x0201e80000100a00 */
[----:B--2---:R1:W-:Y:S04]  /*87e0*/  STL.64 [R1+0x12a0], R12 ;  /* 0x0012a00c01007387 */ /* 0x0043e80000100a00 */
[----:B0-----:R-:W2:Y:S04]  /*87f0*/  LDL.LU R14, [R1+0x218] ;  /* 0x00021800010e7983 */ /* 0x001ea80000300800 */
[----:B------:R-:W2:Y:S04]  /*8800*/  LDL.LU R15, [R1+0x21c] ;  /* 0x00021c00010f7983 */ /* 0x000ea80000300800 */
[----:B------:R-:W0:Y:S02]  /*8810*/  S2R R19, SR_TID.X ;  /* 0x0000000000137919 */ /* 0x000e240000002100 */
[C---:B0-----:R-:W-:Y:S01]  /*8820*/  LOP3.LUT R18, R19.reuse, 0x7, RZ, 0xc0, !PT ;  /* 0x0000000713127812 */ /* 0x041fe200078ec0ff */
[----:B------:R-:W-:-:S04]  /*8830*/  IMAD.SHL.U32 R19, R19, 0x2, RZ ;  /* 0x0000000213137824 */ /* 0x000fc800078e00ff */
[----:B------:R-:W-:-:S05]  /*8840*/  IMAD R27, R18, 0x110, RZ ;  /* 0x00000110121b7824 */ /* 0x000fca00078e02ff */
[----:B------:R-:W-:-:S05]  /*8850*/  LOP3.LUT R27, R27, 0x30, R19, 0x78, !PT ;  /* 0x000000301b1b7812 */ /* 0x000fca00078e7813 */
[----:B------:R-:W0:Y:S04]  /*8860*/  LDSM.16.M88.4 R16, [R27+0x17080] ;  /* 0x017080001b10783b */ /* 0x000e280000000200 */
[----:B--2---:R4:W-:Y:S04]  /*8870*/  STL.64 [R1+0x12b8], R14 ;  /* 0x0012b80e01007387 */ /* 0x0049e80000100a00 */
[----:B-1----:R-:W2:Y:S04]  /*8880*/  LDL.LU R12, [R1+0xa0] ;  /* 0x0000a000010c7983 */ /* 0x002ea80000300800 */
[----:B------:R-:W2:Y:S01]  /*8890*/  LDL.LU R13, [R1+0xa4] ;  /* 0x0000a400010d7983 */ /* 0x000ea20000300800 */
[----:B----4-:R-:W-:Y:S01]  /*88a0*/  IMAD.MOV.U32 R14, RZ, RZ, R2 ;  /* 0x000000ffff0e7224 */ /* 0x010fe200078e0002 */
[----:B---3--:R-:W-:Y:S01]  /*88b0*/  MOV R15, R0 ;  /* 0x00000000000f7202 */ /* 0x008fe20000000f00 */
[----:B0-----:R-:W-:-:S02]  /*88c0*/  IMAD.MOV.U32 R2, RZ, RZ, R18 ;  /* 0x000000ffff027224 */ /* 0x001fc400078e0012 */
[----:B------:R-:W-:Y:S01]  /*88d0*/  IMAD.MOV.U32 R0, RZ, RZ, R19 ;  /* 0x000000ffff007224 */ /* 0x000fe200078e0013 */
[----:B------:R0:W-:Y:S04]  /*88e0*/  STL [R1+0x12b0], R27 ;  /* 0x0012b01b01007387 */ /* 0x0001e80000100800 */
[----:B------:R-:W3:Y:S04]  /*88f0*/  LDL.LU R24, [R1+0x90] ;  /* 0x0000900001187983 */ /* 0x000ee80000300800 */
[----:B------:R-:W3:Y:S04]  /*8900*/  LDL.LU R25, [R1+0x94] ;  /* 0x0000940001197983 */ /* 0x000ee80000300800 */
[----:B------:R-:W3:Y:S04]  /*8910*/  LDL.LU R26, [R1+0x98] ;  /* 0x00009800011a7983 */ /* 0x000ee80000300800 */
[----:B0-----:R-:W3:Y:S01]  /*8920*/  LDL.LU R27, [R1+0x9c] ;  /* 0x00009c00011b7983 */ /* 0x001ee20000300800 */
[----:B--2---:R-:W-:Y:S03]  /*8930*/  HMMA.16816.F32.BF16 R16, R4, R16, R12 ;  /* 0x000000100410723c */ /* 0x004fe6000004180c */
[----:B------:R-:W3:Y:S11]  /*8940*/  LDL.LU.64 R14, [R1+0x12b8] ;  /* 0x0012b800010e7983 */ /* 0x000ef60000300a00 */
[----:B------:R-:W-:Y:S09]  /*8950*/  @!UPT UIADD3 URZ, URZ, URZ, URZ ;  /* 0x0000003f3f3ff290 */ /* 0x000ff2000fffe03f */
[----:B------:R-:W-:Y:S04]  /*8960*/  STL.64 [R1+0x1190], R18 ;  /* 0x0011901201007387 */ /* 0x000fe80000100a00 */
[----:B------:R0:W-:Y:S04]  /*8970*/  STL.64 [R1+0x1188], R16 ;  /* 0x0011881001007387 */ /* 0x0001e80000100a00 */
[----:B0-----:R-:W2:Y:S04]  /*8980*/  LDL.LU R16, [R1+0xb0] ;  /* 0x0000b00001107983 */ /* 0x001ea80000300800 */
[----:B------:R-:W2:Y:S04]  /*8990*/  LDL.LU R17, [R1+0xb4] ;  /* 0x0000b40001117983 */ /* 0x000ea80000300800 */
[----:B------:R-:W4:Y:S04]  /*89a0*/  LDL.LU R18, [R1+0xb8] ;  /* 0x0000b80001127983 */ /* 0x000f280000300800 */
[----:B------:R-:W4:Y:S01]  /*89b0*/  LDL.LU R19, [R1+0xbc] ;  /* 0x0000bc0001137983 */ /* 0x000f220000300800 */
[----:B---3--:R-:W-:Y:S03]  /*89c0*/  HMMA.16816.F32.BF16 R12, R20, R14, R24 ;  /* 0x0000000e140c723c */ /* 0x008fe60000041818 */
[----:B----4-:R-:W-:Y:S04]  /*89d0*/  STL.64 [R1+0x1290], R18 ;  /* 0x0012901201007387 */ /* 0x010fe80000100a00 */
[----:B--2---:R0:W-:Y:S04]  /*89e0*/  STL.64 [R1+0x1288], R16 ;  /* 0x0012881001007387 */ /* 0x0041e80000100a00 */
[----:B0-----:R-:W2:Y:S04]  /*89f0*/  LDL.LU R16, [R1+0xd0] ;  /* 0x0000d00001107983 */ /* 0x001ea80000300800 */
[----:B------:R-:W2:Y:S04]  /*8a00*/  LDL.LU R17, [R1+0xd4] ;  /* 0x0000d40001117983 */ /* 0x000ea80000300800 */
[----:B------:R-:W2:Y:S04]  /*8a10*/  LDL.LU R18, [R1+0xd8] ;  /* 0x0000d80001127983 */ /* 0x000ea80000300800 */
[----:B------:R-:W2:Y:S04]  /*8a20*/  LDL.LU R19, [R1+0xdc] ;  /* 0x0000dc0001137983 */ /* 0x000ea80000300800 */
[----:B------:R-:W3:Y:S04]  /*8a30*/  LDL.LU R27, [R1+0x12b0] ;  /* 0x0012b000011b7983 */ /* 0x000ee80000300800 */
[----:B------:R-:W-:Y:S04]  /*8a40*/  STL.64 [R1+0x40], R12 ;  /* 0x0000400c01007387 */ /* 0x000fe80000100a00 */
[----:B------:R0:W-:Y:S04]  /*8a50*/  STL.64 [R1+0x48], R14 ;  /* 0x0000480e01007387 */ /* 0x0001e80000100a00 */
[----:B0-----:R-:W4:Y:S04]  /*8a60*/  LDL.LU.64 R14, [R1+0x12a8] ;  /* 0x0012a800010e7983 */ /* 0x001f280000300a00 */
[----:B------:R-:W4:Y:S04]  /*8a70*/  LDL.LU.64 R12, [R1+0x12a0] ;  /* 0x0012a000010c7983 */ /* 0x000f280000300a00 */
[----:B---3--:R-:W0:Y:S02]  /*8a80*/  LDSM.16.M88.4 R24, [R27+0x17880] ;  /* 0x017880001b18783b */ /* 0x008e240000000200 */
[----:B0-----:R-:W-:Y:S01]  /*8a90*/  MOV R9, R26 ;  /* 0x0000001a00097202 */ /* 0x001fe20000000f00 */
[----:B------:R-:W-:-:S02]  /*8aa0*/  IMAD.MOV.U32 R8, RZ, RZ, R27 ;  /* 0x000000ffff087224 */ /* 0x000fc400078e001b */
[----:B----4-:R-:W-:Y:S01]  /*8ab0*/  HMMA.16816.F32.BF16 R24, R4, R24, R12 ;  /* 0x000000180418723c */ /* 0x010fe2000004180c */
[----:B------:R-:W2:Y:S04]  /*8ac0*/  LDL.LU.64 R14, [R1+0x1298] ;  /* 0x00129800010e7983 */ /* 0x000ea80000300a00 */
[----:B------:R-:W3:Y:S04]  /*8ad0*/  LDL.LU R6, [R1+0x148] ;  /* 0x0001480001067983 */ /* 0x000ee80000300800 */
[----:B------:R-:W3:Y:S11]  /*8ae0*/  LDL.LU R7, [R1+0x14c] ;  /* 0x00014c0001077983 */ /* 0x000ef60000300800 */
[----:B------:R-:W-:Y:S03]  /*8af0*/  @!UPT UIADD3 URZ, URZ, URZ, URZ ;  /* 0x0000003f3f3ff290 */ /* 0x000fe6000fffe03f */
[----:B------:R-:W-:Y:S04]  /*8b00*/  STL.64 [R1+0x1180], R26 ;  /* 0x0011801a01007387 */ /* 0x000fe80000100a00 */
[----:B------:R0:W-:Y:S04]  /*8b10*/  STL.64 [R1+0x1178], R24 ;  /* 0x0011781801007387 */ /* 0x0001e80000100a00 */
[----:B0-----:R-:W3:Y:S04]  /*8b20*/  LDL.LU R24, [R1+0xc0] ;  /* 0x0000c00001187983 */ /* 0x001ee80000300800 */
[----:B------:R-:W3:Y:S04]  /*8b30*/  LDL.LU R25, [R1+0xc4] ;  /* 0x0000c40001197983 */ /* 0x000ee80000300800 */
[----:B------:R-:W3:Y:S04]  /*8b40*/  LDL.LU R26, [R1+0xc8] ;  /* 0x0000c800011a7983 */ /* 0x000ee80000300800 */
[----:B------:R-:W3:Y:S01]  /*8b50*/  LDL.LU R27, [R1+0xcc] ;  /* 0x0000cc00011b7983 */ /* 0x000ee20000300800 */
[C---:B--2---:R-:W-:Y:S03]  /*8b60*/  HMMA.16816.F32.BF16 R12, R20.reuse, R14, R16 ;  /* 0x0000000e140c723c */ /* 0x044fe60000041810 */
[----:B------:R-:W2:Y:S04]  /*8b70*/  LDL.LU.64 R18, [R1+0x1290] ;  /* 0x0012900001127983 */ /* 0x000ea80000300a00 */
[----:B------:R-:W2:Y:S11]  /*8b80*/  LDL.LU.64 R16, [R1+0x1288] ;  /* 0x0012880001107983 */ /* 0x000eb60000300a00 */
[----:B------:R-:W-:Y:S05]  /*8b90*/  @!UPT UIADD3 URZ, URZ, URZ, URZ ;  /* 0x0000003f3f3ff290 */ /* 0x000fea000fffe03f */
[----:B------:R-:W-:Y:S04]  /*8ba0*/  STL.64 [R1+0x30], R12 ;  /* 0x0000300c01007387 */ /* 0x000fe80000100a00 */
[----:B------:R0:W-:Y:S04]  /*8bb0*/  STL.64 [R1+0x38], R14 ;  /* 0x0000380e01007387 */ /* 0x0001e80000100a00 */
[----:B0-----:R-:W2:Y:S01]  /*8bc0*/  LDL.LU.64 R14, [R1+0x1280] ;  /* 0x00128000010e7983 */ /* 0x001ea20000300a00 */
[C---:B---3--:R-:W-:Y:S03]  /*8bd0*/  HMMA.16816.F32.BF16 R24, R20.reuse, R6, R24 ;  /* 0x000000061418723c */ /* 0x048fe60000041818 */
[----:B------:R-:W-:Y:S11]  /*8be0*/  STL.64 [R1+0x1268], R22 ;  /* 0x0012681601007387 */ /* 0x000ff60000100a00 */
[----:B------:R-:W-:Y:S09]  /*8bf0*/  @!UPT UIADD3 URZ, URZ, URZ, URZ ;  /* 0x0000003f3f3ff290 */ /* 0x000ff2000fffe03f */
[----:B------:R-:W-:Y:S04]  /*8c00*/  STL.64 [R1+0x50], R24 ;  /* 0x0000501801007387 */ /* 0x000fe80000100a00 */
[----:B------:R-:W-:Y:S04]  /*8c10*/  STL.64 [R1+0x58], R26 ;  /* 0x0000581a01007387 */ /* 0x000fe80000100a00 */
[----:B------:R-:W-:Y:S01]  /*8c20*/  STL.64 [R1+0x1260], R20 ;  /* 0x0012601401007387 */ /* 0x000fe20000100a00 */
[----:B--2---:R-:W-:Y:S11]  /*8c30*/  HMMA.16816.F32.BF16 R4, R20, R14, R16 ;  /* 0x0000000e1404723c */ /* 0x004ff60000041810 */
[----:B------:R-:W-:Y:S11]  /*8c40*/  @!UPT UIADD3 URZ, URZ, URZ, URZ ;  /* 0x0000003f3f3ff290 */ /* 0x000ff6000fffe03f */
[----:B------:R-:W-:Y:S01]  /*8c50*/  @!UPT UIADD3 URZ, URZ, URZ, URZ ;  /* 0x0000003f3f3ff290 */ /* 0x000fe2000fffe03f */
[----:B------:R-:W-:Y:S04]  /*8c60*/  STL.64 [R1+0x70], R4 ;  /* 0x0000700401007387 */ /* 0x000fe80000100a00 */
[----:B------:R-:W-:Y:S04]  /*8c70*/  STL.64 [R1+0x78], R6 ;  /* 0x0000780601007387 */ /* 0x000fe80000100a00 */
[----:B------:R-:W2:Y:S04]  /*8c80*/  LDL.LU R14, [R1+0x188] ;  /* 0x00018800010e7983 */ /* 0x000ea80000300800 */
[----:B------:R-:W2:Y:S04]  /*8c90*/  LDL.LU R15, [R1+0x18c] ;  /* 0x00018c00010f7983 */ /* 0x000ea80000300800 */
[----:B------:R0:W1:Y:S04]  /*8ca0*/  LDSM.16.MT88.4 R4, [R11+0xc000] ;  /* 0x00c000000b04783b */ /* 0x0000680000004200 */
[----:B--2---:R-:W-:Y:S04]  /*8cb0*/  STL.64 [R1+0x11b8], R14 ;  /* 0x0011b80e01007387 */ /* 0x004fe80000100a00 */
[----:B------:R-:W2:Y:S04]  /*8cc0*/  LDL.LU R10, [R1+0x178] ;  /* 0x00017800010a7983 */ /* 0x000ea80000300800 */
[----:B0-----:R-:W2:Y:S04]  /*8cd0*/  LDL.LU R11, [R1+0x17c] ;  /* 0x00017c00010b7983 */ /* 0x001ea80000300800 */
[----:B--2---:R0:W-:Y:S04]  /*8ce0*/  STL.64 [R1+0x11c0], R10 ;  /* 0x0011c00a01007387 */ /* 0x0041e80000100a00 */
[----:B0-----:R-:W2:Y:S04]  /*8cf0*/  LDL.LU R10, [R1+0x158] ;  /* 0x00015800010a7983 */ /* 0x001ea80000300800 */
[----:B------:R-:W2:Y:S01]  /*8d00*/  LDL.LU R11, [R1+0x15c] ;  /* 0x00015c00010b7983 */ /* 0x000ea20000300800 */
[----:B------:R-:W-:Y:S01]  /*8d10*/  IMAD.MOV.U32 R14, RZ, RZ, R3 ;  /* 0x000000ffff0e7224 */ /* 0x000fe200078e0003 */
[----:B------:R-:W-:-:S02]  /*8d20*/  MOV R15, R28 ;  /* 0x0000001c000f7202 */ /* 0x000fc40000000f00 */
[----:B--2---:R0:W-:Y:S04]  /*8d30*/  STL.64 [R1+0x11d8], R10 ;  /* 0x0011d80a01007387 */ /* 0x0041e80000100a00 */
[----:B------:R-:W2:Y:S04]  /*8d40*/  LDL.LU R12, [R1] ;  /* 0x00000000010c7983 */ /* 0x000ea80000300800 */
[----:B------:R-:W2:Y:S04]  /*8d50*/  LDL.LU R13, [R1+0x4] ;  /* 0x00000400010d7983 */ /* 0x000ea80000300800 */
[----:B------:R-:W3:Y:S04]  /*8d60*/  LDL.LU R3, [R1+0x127c] ;  /* 0x00127c0001037983 */ /* 0x000ee80000300800 */
[----:B------:R-:W4:Y:S04]  /*8d70*/  LDL.LU R28, [R1+0x1278] ;  /* 0x00127800011c7983 */ /* 0x000f280000300800 */
[----:B0-----:R-:W5:Y:S04]  /*8d80*/  LDL.LU R10, [R1+0x1f8] ;  /* 0x0001f800010a7983 */ /* 0x001f680000300800 */
[----:B------:R-:W5:Y:S04]  /*8d90*/  LDL.LU R11, [R1+0x1fc] ;  /* 0x0001fc00010b7983 */ /* 0x000f680000300800 */
[----:B-----5:R0:W-:Y:S04]  /*8da0*/  STL.64 [R1+0x11f8], R10 ;  /* 0x0011f80a01007387 */ /* 0x0201e80000100a00 */
[----:B------:R-:W-:Y:S04]  /*8db0*/  STL.64 [R1+0x11f0], R8 ;  /* 0x0011f00801007387 */ /* 0x000fe80000100a00 */
[----:B0-----:R-:W5:Y:S04]  /*8dc0*/  LDL.LU R10, [R1+0x1e8] ;  /* 0x0001e800010a7983 */ /* 0x001f680000300800 */
[----:B------:R-:W5:Y:S04]  /*8dd0*/  LDL.LU R11, [R1+0x1ec] ;  /* 0x0001ec00010b7983 */ /* 0x000f680000300800 */
[----:B-----5:R-:W-:Y:S04]  /*8de0*/  STL.64 [R1+0x1210], R10 ;  /* 0x0012100a01007387 */ /* 0x020fe80000100a00 */
[----:B------:R-:W5:Y:S04]  /*8df0*/  LDL.LU R26, [R1+0x1d8] ;  /* 0x0001d800011a7983 */ /* 0x000f680000300800 */
[----:B------:R-:W5:Y:S04]  /*8e00*/  LDL.LU R27, [R1+0x1dc] ;  /* 0x0001dc00011b7983 */ /* 0x000f680000300800 */
[----:B-----5:R0:W-:Y:S04]  /*8e10*/  STL.64 [R1+0x1218], R26 ;  /* 0x0012181a01007387 */ /* 0x0201e80000100a00 */
[----:B0-----:R-:W5:Y:S04]  /*8e20*/  LDL.LU R26, [R1+0x1c8] ;  /* 0x0001c800011a7983 */ /* 0x001f680000300800 */
[----:B------:R-:W5:Y:S04]  /*8e30*/  LDL.LU R27, [R1+0x1cc] ;  /* 0x0001cc00011b7983 */ /* 0x000f680000300800 */
[----:B-----5:R0:W-:Y:S04]  /*8e40*/  STL.64 [R1+0x1230], R26 ;  /* 0x0012301a01007387 */ /* 0x0201e80000100a00 */
[----:B------:R-:W5:Y:S04]  /*8e50*/  LDL.LU R8, [R1+0x100] ;  /* 0x0001000001087983 */ /* 0x000f680000300800 */
[----:B------:R-:W5:Y:S04]  /*8e60*/  LDL.LU R9, [R1+0x104] ;  /* 0x0001040001097983 */ /* 0x000f680000300800 */
[----:B------:R-:W2:Y:S04]  /*8e70*/  LDL.LU R10, [R1+0x108] ;  /* 0x00010800010a7983 */ /* 0x000ea80000300800 */
[----:B------:R-:W2:Y:S04]  /*8e80*/  LDL.LU R11, [R1+0x10c] ;  /* 0x00010c00010b7983 */ /* 0x000ea80000300800 */
[----:B0-----:R-:W2:Y:S04]  /*8e90*/  LDL.LU R26, [R1+0x1b8] ;  /* 0x0001b800011a7983 */ /* 0x001ea80000300800 */
[----:B------:R-:W2:Y:S04]  /*8ea0*/  LDL.LU R27, [R1+0x1bc] ;  /* 0x0001bc00011b7983 */ /* 0x000ea80000300800 */
[----:B--2---:R-:W-:Y:S04]  /*8eb0*/  STL.64 [R1+0x1248], R26 ;  /* 0x0012481a01007387 */ /* 0x004fe80000100a00 */
[----:B------:R-:W-:Y:S04]  /*8ec0*/  STL.64 [R1+0x1228], R10 ;  /* 0x0012280a01007387 */ /* 0x000fe80000100a00 */
[----:B-----5:R0:W-:Y:S04]  /*8ed0*/  STL.64 [R1+0x1220], R8 ;  /* 0x0012200801007387 */ /* 0x0201e80000100a00 */
[----:B0-----:R-:W2:Y:S04]  /*8ee0*/  LDL.LU R8, [R1+0x110] ;  /* 0x0001100001087983 */ /* 0x001ea80000300800 */
[----:B------:R-:W2:Y:S04]  /*8ef0*/  LDL.LU R9, [R1+0x114] ;  /* 0x0001140001097983 */ /* 0x000ea80000300800 */
[----:B------:R-:W5:Y:S04]  /*8f00*/  LDL.LU R10, [R1+0x118] ;  /* 0x00011800010a7983 */ /* 0x000f680000300800 */
[----:B------:R-:W5:Y:S04]  /*8f10*/  LDL.LU R11, [R1+0x11c] ;  /* 0x00011c00010b7983 */ /* 0x000f680000300800 */
[----:B------:R-:W2:Y:S04]  /*8f20*/  LDL.LU R26, [R1+0x198] ;  /* 0x00019800011a7983 */ /* 0x000ea80000300800 */
[----:B------:R-:W3:Y:S04]  /*8f30*/  LDL.LU R27, [R1+0x19c] ;  /* 0x00019c00011b7983 */ /* 0x000ee80000300800 */
[----:B-----5:R-:W-:Y:S04]  /*8f40*/  STL.64 [R1+0x1240], R10 ;  /* 0x0012400a01007387 */ /* 0x020fe80000100a00 */
[----:B--2---:R0:W-:Y:S04]  /*8f50*/  STL.64 [R1+0x1238], R8 ;  /* 0x0012380801007387 */ /* 0x0041e80000100a00 */
[----:B0-----:R-:W2:Y:S04]  /*8f60*/  LDL.LU R8, [R1+0x120] ;  /* 0x0001200001087983 */ /* 0x001ea80000300800 */
[----:B------:R-:W2:Y:S04]  /*8f70*/  LDL.LU R9, [R1+0x124] ;  /* 0x0001240001097983 */ /* 0x000ea80000300800 */
[----:B------:R-:W5:Y:S04]  /*8f80*/  LDL.LU R10, [R1+0x128] ;  /* 0x00012800010a7983 */ /* 0x000f680000300800 */
[----:B------:R-:W5:Y:S04]  /*8f90*/  LDL.LU R11, [R1+0x12c] ;  /* 0x00012c00010b7983 */ /* 0x000f680000300800 */
[----:B-----5:R-:W-:Y:S04]  /*8fa0*/  STL.64 [R1+0x1258], R10 ;  /* 0x0012580a01007387 */ /* 0x020fe80000100a00 */
[----:B--2---:R0:W-:Y:S04]  /*8fb0*/  STL.64 [R1+0x1250], R8 ;  /* 0x0012500801007387 */ /* 0x0041e80000100a00 */
[----:B0-----:R-:W3:Y:S04]  /*8fc0*/  LDL.LU R8, [R1+0x130] ;  /* 0x0001300001087983 */ /* 0x001ee80000300800 */
[----:B------:R-:W3:Y:S04]  /*8fd0*/  LDL.LU R9, [R1+0x134] ;  /* 0x0001340001097983 */ /* 0x000ee80000300800 */
[----:B------:R-:W3:Y:S04]  /*8fe0*/  LDL.LU R10, [R1+0x138] ;  /* 0x00013800010a7983 */ /* 0x000ee80000300800 */
[----:B------:R-:W3:Y:S04]  /*8ff0*/  LDL.LU R11, [R1+0x13c] ;  /* 0x00013c00010b7983 */ /* 0x000ee80000300800 */
[----:B------:R0:W-:Y:S04]  /*9000*/  STL.64 [R1+0x11d0], R14 ;  /* 0x0011d00e01007387 */ /* 0x0001e80000100a00 */
[----:B------:R2:W-:Y:S01]  /*9010*/  STL.64 [R1+0x11c8], R12 ;  /* 0x0011c80c01007387 */ /* 0x0005e20000100a00 */
[----:B0-----:R-:W-:-:S03]  /*9020*/  IMAD.MOV.U32 R14, RZ, RZ, R29 ;  /* 0x000000ffff0e7224 */ /* 0x001fc600078e001d */
[----:B--2---:R-:W2:Y:S04]  /*9030*/  LDL.LU R12, [R1+0x60] ;  /* 0x00006000010c7983 */ /* 0x004ea80000300800 */
[----:B------:R-:W2:Y:S04]  /*9040*/  LDL.LU R13, [R1+0x64] ;  /* 0x00006400010d7983 */ /* 0x000ea80000300800 */
[----:B------:R-:W5:Y:S04]  /*9050*/  LDL.LU R29, [R1+0x1274] ;  /* 0x00127400011d7983 */ /* 0x000f680000300800 */
[----:B------:R-:W2:Y:S04]  /*9060*/  LDL.LU R15, [R1+0x6c] ;  /* 0x00006c00010f7983 */ /* 0x000ea80000300800 */
[----:B--2---:R5:W-:Y:S04]  /*9070*/  STL.64 [R1+0x11e8], R14 ;  /* 0x0011e80e01007387 */ /* 0x004be80000100a00 */
[----:B------:R0:W-:Y:S01]  /*9080*/  STL.64 [R1+0x11e0], R12 ;  /* 0x0011e00c01007387 */ /* 0x0001e20000100a00 */
[----:B-----5:R-:W-:-:S03]  /*9090*/  IMAD.MOV.U32 R15, RZ, RZ, R29 ;  /* 0x000000ffff0f7224 */ /* 0x020fc600078e001d */
[----:B0-----:R-:W2:Y:S04]  /*90a0*/  LDL.LU R12, [R1+0x80] ;  /* 0x00008000010c7983 */ /* 0x001ea80000300800 */
[----:B------:R-:W2:Y:S04]  /*90b0*/  LDL.LU R13, [R1+0x84] ;  /* 0x00008400010d7983 */ /* 0x000ea80000300800 */
[----:B------:R-:W5:Y:S04]  /*90c0*/  LDL.LU R14, [R1+0x88] ;  /* 0x00008800010e7983 */ /* 0x000f680000300800 */
[----:B------:R-:W2:Y:S04]  /*90d0*/  LDL.LU R29, [R1+0x1270] ;  /* 0x00127000011d7983 */ /* 0x000ea80000300800 */
[----:B--2---:R-:W0:Y:S04]  /*90e0*/  LDSM.16.M88.4 R20, [R29+0x10080] ;  /* 0x010080001d14783b */ /* 0x004e280000000200 */
[----:B-----5:R-:W-:Y:S04]  /*90f0*/  STL.64 [R1+0x1208], R14 ;  /* 0x0012080e01007387 */ /* 0x020fe80000100a00 */
[----:B------:R2:W-:Y:S04]  /*9100*/  STL.64 [R1+0x1200], R12 ;  /* 0x0012000c01007387 */ /* 0x0005e80000100a00 */
[----:B--2---:R-:W2:Y:S04]  /*9110*/  LDL.LU R12, [R1+0xf0] ;  /* 0x0000f000010c7983 */ /* 0x004ea80000300800 */
[----:B------:R-:W2:Y:S04]  /*9120*/  LDL.LU R13, [R1+0xf4] ;  /* 0x0000f400010d7983 */ /* 0x000ea80000300800 */
[----:B------:R-:W2:Y:S04]  /*9130*/  LDL.LU R14, [R1+0xf8] ;  /* 0x0000f800010e7983 */ /* 0x000ea80000300800 */
[----:B------:R-:W2:Y:S04]  /*9140*/  LDL.LU R15, [R1+0xfc] ;  /* 0x0000fc00010f7983 */ /* 0x000ea80000300800 */
[----:B-1----:R-:W-:Y:S04]  /*9150*/  STL.64 [R1+0x1170], R6 ;  /* 0x0011700601007387 */ /* 0x002fe80000100a00 */
[----:B------:R-:W-:Y:S01]  /*9160*/  STL.64 [R1+0x1168], R4 ;  /* 0x0011680401007387 */ /* 0x000fe20000100a00 */
[----:B0-----:R-:W-:Y:S01]  /*9170*/  MOV R17, R20 ;  /* 0x0000001400117202 */ /* 0x001fe20000000f00 */
[----:B------:R-:W-:-:S02]  /*9180*/  IMAD.MOV.U32 R16, RZ, RZ, R21 ;  /* 0x000000ffff107224 */ /* 0x000fc400078e0015 */
[----:B------:R-:W-:Y:S04]  /*9190*/  STL.64 [R1+0x208], R22 ;  /* 0x0002081601007387 */ /* 0x000fe80000100a00 */
[----:B------:R-:W0:Y:S04]  /*91a0*/  LDSM.16.M88.4 R20, [R29+0x10880] ;  /* 0x010880001d14783b */ /* 0x000e280000000200 */
[----:B0-----:R0:W-:Y:S01]  /*91b0*/  STL.64 [R1+0x218], R22 ;  /* 0x0002181601007387 */ /* 0x0011e20000100a00 */
[----:B------:R-:W-:Y:S01]  /*91c0*/  IMAD.MOV.U32 R5, RZ, RZ, R20 ;  /* 0x000000ffff057224 */ /* 0x000fe200078e0014 */
[----:B------:R-:W-:-:S02]  /*91d0*/  MOV R4, R21 ;  /* 0x0000001500047202 */ /* 0x000fc40000000f00 */
        /* <DEDUP_REMOVED lines=23> */
[----:B---3--:R-:W-:Y:S02]  /*9350*/  HMMA.16816.F32.BF16 R24, R20, R26, R8 ;  /* 0x0000001a1418723c */ /* 0x008fe40000041808 */
[----:B------:R-:W2:Y:S01]  /*9360*/  LDL.LU.64 R10, [R1+0x1210] ;  /* 0x00121000010a7983 */ /* 0x000ea20000300a00 */
[----:B----4-:R-:W-:-:S02]  /*9370*/  IMAD.MOV.U32 R18, RZ, RZ, R28 ;  /* 0x000000ffff127224 */ /* 0x010fc400078e001c */
[----:B------:R-:W-:Y:S11]  /*9380*/  IMAD.MOV.U32 R19, RZ, RZ, R3 ;  /* 0x000000ffff137224 */ /* 0x000ff600078e0003 */
[----:B------:R-:W-:Y:S07]  /*9390*/  @!UPT UIADD3 URZ, URZ, URZ, URZ ;  /* 0x0000003f3f3ff290 */ /* 0x000fee000fffe03f */
[----:B------:R-:W-:Y:S04]  /*93a0*/  STL.64 [R1+0xc0], R24 ;  /* 0x0000c01801007387 */ /* 0x000fe80000100a00 */
[----:B------:R0:W-:Y:S02]  /*93b0*/  STL.64 [R1+0xc8], R26 ;  /* 0x0000c81a01007387 */ /* 0x0001e40000100a00 */
[----:B0-----:R-:W-:Y:S01]  /*93c0*/  MOV R26, R2 ;  /* 0x00000002001a7202 */ /* 0x001fe20000000f00 */
[----:B------:R-:W-:Y:S01]  /*93d0*/  IMAD.MOV.U32 R27, RZ, RZ, R0 ;  /* 0x000000ffff1b7224 */ /* 0x000fe200078e0000 */
[----:B--2---:R-:W-:Y:S01]  /*93e0*/  HMMA.16816.F32.BF16 R8, R20, R10, R12 ;  /* 0x0000000a1408723c */ /* 0x004fe2000004180c */
[----:B------:R-:W2:Y:S04]  /*93f0*/  LDL.LU.64 R14, [R1+0x1208] ;  /* 0x00120800010e7983 */ /* 0x000ea80000300a00 */
[----:B------:R-:W2:Y:S11]  /*9400*/  LDL.LU.64 R12, [R1+0x1200] ;  /* 0x00120000010c7983 */ /* 0x000eb60000300a00 */
[----:B------:R-:W-:Y:S08]  /*9410*/  @!UPT UIADD3 URZ, URZ, URZ, URZ ;  /* 0x0000003f3f3ff290 */ /* 0x000ff0000fffe03f */
[----:B------:R-:W-:Y:S01]  /*9420*/  IMAD.MOV.U32 R2, RZ, RZ, R10 ;  /* 0x000000ffff027224 */ /* 0x000fe200078e000a */
[----:B------:R-:W-:Y:S01]  /*9430*/  MOV R3, R9 ;  /* 0x0000000900037202 */ /* 0x000fe20000000f00 */
[----:B------:R-:W-:Y:S02]  /*9440*/  IMAD.MOV.U32 R0, RZ, RZ, R11 ;  /* 0x000000ffff007224 */ /* 0x000fe400078e000b */
[----:B------:R-:W-:Y:S01]  /*9450*/  IMAD.MOV.U32 R28, RZ, RZ, R8 ;  /* 0x000000ffff1c7224 */ /* 0x000fe200078e0008 */
[----:B------:R-:W2:Y:S04]  /*9460*/  LDL.LU.64 R10, [R1+0x11f8] ;  /* 0x0011f800010a7983 */ /* 0x000ea80000300a00 */
[----:B------:R-:W3:Y:S04]  /*9470*/  LDL.LU.64 R8, [R1+0x11f0] ;  /* 0x0011f00001087983 */ /* 0x000ee80000300a00 */
[----:B------:R-:W-:Y:S04]  /*9480*/  STL [R1+0x1100], R0 ;  /* 0x0011000001007387 */ /* 0x000fe80000100800 */
[----:B------:R-:W-:Y:S04]  /*9490*/  STL [R1+0x10fc], R3 ;  /* 0x0010fc0301007387 */ /* 0x000fe80000100800 */
[----:B------:R-:W-:Y:S04]  /*94a0*/  STL [R1+0x10f8], R28 ;  /* 0x0010f81c01007387 */ /* 0x000fe80000100800 */
[----:B------:R-:W-:Y:S01]  /*94b0*/  STL [R1+0x10f0], R2 ;  /* 0x0010f00201007387 */ /* 0x000fe20000100800 */
[----:B---3--:R-:W-:Y:S01]  /*94c0*/  MOV R6, R9 ;  /* 0x0000000900067202 */ /* 0x008fe20000000f00 */
[----:B------:R-:W-:-:S02]  /*94d0*/  IMAD.MOV.U32 R7, RZ, RZ, R8 ;  /* 0x000000ffff077224 */ /* 0x000fc400078e0008 */
[C---:B--2---:R-:W-:Y:S01]  /*94e0*/  HMMA.16816.F32.BF16 R8, R20.reuse, R10, R12 ;  /* 0x0000000a1408723c */ /* 0x044fe2000004180c */
[----:B------:R-:W2:Y:S04]  /*94f0*/  LDL.LU.64 R14, [R1+0x11e8] ;  /* 0x0011e800010e7983 */ /* 0x000ea80000300a00 */
[----:B------:R-:W2:Y:S11]  /*9500*/  LDL.LU.64 R12, [R1+0x11e0] ;  /* 0x0011e000010c7983 */ /* 0x000eb60000300a00 */
[----:B------:R-:W-:Y:S07]  /*9510*/  @!UPT UIADD3 URZ, URZ, URZ, URZ ;  /* 0x0000003f3f3ff290 */ /* 0x000fee000fffe03f */
[----:B------:R-:W-:Y:S04]  /*9520*/  STL.64 [R1+0x80], R8 ;  /* 0x0000800801007387 */ /* 0x000fe80000100a00 */
[----:B------:R0:W-:Y:S04]  /*9530*/  STL.64 [R1+0x88], R10 ;  /* 0x0000880a01007387 */ /* 0x0001e80000100a00 */
[----:B0-----:R-:W2:Y:S02]  /*9540*/  LDL.LU.64 R10, [R1+0x11d8] ;  /* 0x0011d800010a7983 */ /* 0x001ea40000300a00 */
[----:B--2---:R-:W-:Y:S02]  /*9550*/  HMMA.16816.F32.BF16 R8, R20, R10, R12 ;  /* 0x0000000a1408723c */ /* 0x004fe4000004180c */
[----:B------:R-:W2:Y:S04]  /*9560*/  LDL.LU.64 R14, [R1+0x11d0] ;  /* 0x0011d000010e7983 */ /* 0x000ea80000300a00 */
[----:B------:R-:W2:Y:S11]  /*9570*/  LDL.LU.64 R12, [R1+0x11c8] ;  /* 0x0011c800010c7983 */ /* 0x000eb60000300a00 */
[----:B------:R-:W-:Y:S06]  /*9580*/  @!UPT UIADD3 URZ, URZ, URZ, URZ ;  /* 0x0000003f3f3ff290 */ /* 0x000fec000fffe03f */
[----:B------:R-:W-:Y:S01]  /*9590*/  STL.64 [R1+0x130], R8 ;  /* 0x0001300801007387 */ /* 0x000fe20000100a00 */
[----:B------:R-:W-:-:S03]  /*95a0*/  IMAD.MOV.U32 R29, RZ, RZ, R11 ;  /* 0x000000ffff1d7224 */ /* 0x000fc600078e000b */
[----:B------:R0:W-:Y:S04]  /*95b0*/  STL [R1+0x138], R10 ;  /* 0x0001380a01007387 */ /* 0x0001e80000100800 */
[----:B0-----:R-:W2:Y:S04]  /*95c0*/  LDL.LU.64 R10, [R1+0x11c0] ;  /* 0x0011c000010a7983 */ /* 0x001ea80000300a00 */
[----:B------:R-:W-:Y:S01]  /*95d0*/  STL [R1+0x1104], R29 ;  /* 0x0011041d01007387 */ /* 0x000fe20000100800 */
[----:B--2---:R-:W-:Y:S03]  /*95e0*/  HMMA.16816.F32.BF16 R8, R20, R10, R12 ;  /* 0x0000000a1408723c */ /* 0x004fe6000004180c */
[----:B------:R-:W2:Y:S11]  /*95f0*/  LDL.LU.64 R14, [R1+0x11b8] ;  /* 0x0011b800010e7983 */ /* 0x000eb60000300a00 */
[----:B------:R-:W-:Y:S09]  /*9600*/  @!UPT UIADD3 URZ, URZ, URZ, URZ ;  /* 0x0000003f3f3ff290 */ /* 0x000ff2000fffe03f */
[----:B------:R-:W-:Y:S01]  /*9610*/  STL [R1+0x124], R9 ;  /* 0x0001240901007387 */ /* 0x000fe20000100800 */
[----:B------:R-:W-:-:S03]  /*9620*/  MOV R2, R8 ;  /* 0x0000000800027202 */ /* 0x000fc60000000f00 */
[----:B------:R0:W-:Y:S04]  /*9630*/  STL.64 [R1+0x128], R10 ;  /* 0x0001280a01007387 */ /* 0x0001e80000100a00 */
[----:B0-----:R-:W2:Y:S04]  /*9640*/  LDL.LU.64 R10, [R1+0x11b0] ;  /* 0x0011b000010a7983 */ /* 0x001ea80000300a00 */
[----:B------:R-:W2:Y:S04]  /*9650*/  LDL.LU.64 R8, [R1+0x11a8] ;  /* 0x0011a80001087983 */ /* 0x000ea80000300a00 */
[----:B------:R-:W-:Y:S01]  /*9660*/  STL [R1+0x1108], R2 ;  /* 0x0011080201007387 */ /* 0x000fe20000100800 */
[----:B--2---:R-:W-:Y:S03]  /*9670*/  HMMA.16816.F32.BF16 R8, R20, R14, R8 ;  /* 0x0000000e1408723c */ /* 0x004fe60000041808 */
[----:B------:R-:W2:Y:S04]  /*9680*/  LDL.LU.64 R14, [R1+0x11a0] ;  /* 0x0011a000010e7983 */ /* 0x000ea80000300a00 */
[----:B------:R-:W2:Y:S11]  /*9690*/  LDL.LU.64 R12, [R1+0x1198] ;  /* 0x00119800010c7983 */ /* 0x000eb60000300a00 */
[----:B------:R-:W-:Y:S06]  /*96a0*/  @!UPT UIADD3 URZ, URZ, URZ, URZ ;  /* 0x0000003f3f3ff290 */ /* 0x000fec000fffe03f */
[----:B------:R-:W-:Y:S01]  /*96b0*/  IMAD.MOV.U32 R29, RZ, RZ, R9 ;  /* 0x000000ffff1d7224 */ /* 0x000fe200078e0009 */
[----:B------:R-:W-:Y:S01]  /*96c0*/  MOV R3, R11 ;  /* 0x0000000b00037202 */ /* 0x000fe20000000f00 */
[----:B------:R-:W-:Y:S01]  /*96d0*/  IMAD.MOV.U32 R0, RZ, RZ, R10 ;  /* 0x000000ffff007224 */ /* 0x000fe200078e000a */
[----:B------:R0:W-:Y:S01]  /*96e0*/  STL [R1+0xf0], R8 ;  /* 0x0000f00801007387 */ /* 0x0001e20000100800 */
[----:B------:R-:W-:-:S03]  /*96f0*/  IMAD.MOV.U32 R9, RZ, RZ, R16 ;  /* 0x000000ffff097224 */ /* 0x000fc600078e0010 */
[----:B------:R-:W-:Y:S04]  /*9700*/  STL [R1+0x1114], R29 ;  /* 0x0011141d01007387 */ /* 0x000fe80000100800 */
[----:B------:R-:W-:Y:S01]  /*9710*/  STL [R1+0x1110], R0 ;  /* 0x0011100001007387 */ /* 0x000fe20000100800 */
[----:B0-----:R-:W-:-:S03]  /*9720*/  IMAD.MOV.U32 R8, RZ, RZ, R17 ;  /* 0x000000ffff087224 */ /* 0x001fc600078e0011 */
[----:B------:R-:W-:Y:S01]  /*9730*/  STL [R1+0x110c], R3 ;  /* 0x00110c0301007387 */ /* 0x000fe20000100800 */
[C---:B--2---:R-:W-:Y:S03]  /*9740*/  HMMA.16816.F32.BF16 R12, R20.reuse, R18, R12 ;  /* 0x00000012140c723c */ /* 0x044fe6000004180c */
[----:B------:R-:W2:Y:S04]  /*9750*/  LDL.LU.64 R18, [R1+0x1190] ;  /* 0x0011900001127983 */ /* 0x000ea80000300a00 */
[----:B------:R-:W2:Y:S11]  /*9760*/  LDL.LU.64 R16, [R1+0x1188] ;  /* 0x0011880001107983 */ /* 0x000eb60000300a00 */
[----:B------:R-:W-:Y:S05]  /*9770*/  @!UPT UIADD3 URZ, URZ, URZ, URZ ;  /* 0x0000003f3f3ff290 */ /* 0x000fea000fffe03f */
[----:B------:R0:W-:Y:S04]  /*9780*/  STL.64 [R1+0x110], R12 ;  /* 0x0001100c01007387 */ /* 0x0001e80000100a00 */
[----:B------:R1:W-:Y:S01]  /*9790*/  STL.64 [R1+0x118], R14 ;  /* 0x0001180e01007387 */ /* 0x0003e20000100a00 */
[C---:B--2---:R-:W-:Y:S03]  /*97a0*/  HMMA.16816.F32.BF16 R16, R20.reuse, R26, R16 ;  /* 0x0000001a1410723c */ /* 0x044fe60000041810 */
[----:B------:R-:W2:Y:S04]  /*97b0*/  LDL.LU.64 R26, [R1+0x1180] ;  /* 0x00118000011a7983 */ /* 0x000ea80000300a00 */
[----:B------:R-:W2:Y:S01]  /*97c0*/  LDL.LU.64 R24, [R1+0x1178] ;  /* 0x0011780001187983 */ /* 0x000ea20000300a00 */
[----:B0-----:R-:W-:Y:S01]  /*97d0*/  MOV R12, R5 ;  /* 0x00000005000c7202 */ /* 0x001fe20000000f00 */
[----:B------:R-:W-:Y:S11]  /*97e0*/  IMAD.MOV.U32 R13, RZ, RZ, R4 ;  /* 0x000000ffff0d7224 */ /* 0x000ff600078e0004 */
[----:B------:R-:W-:Y:S04]  /*97f0*/  @!UPT UIADD3 URZ, URZ, URZ, URZ ;  /* 0x0000003f3f3ff290 */ /* 0x000fe8000fffe03f */
[----:B------:R-:W-:Y:S01]  /*9800*/  IMAD.MOV.U32 R29, RZ, RZ, R16 ;  /* 0x000000ffff1d7224 */ /* 0x000fe200078e0010 */
[----:B------:R-:W-:Y:S01]  /*9810*/  MOV R0, R17 ;  /* 0x0000001100007202 */ /* 0x000fe20000000f00 */
[----:B------:R-:W1:Y:S01]  /*9820*/  LDL.LU R16, [R1+0x30] ;  /* 0x0000300001107983 */ /* 0x000e620000300800 */
[----:B------:R-:W-:Y:S02]  /*9830*/  IMAD.MOV.U32 R3, RZ, RZ, R18 ;  /* 0x000000ffff037224 */ /* 0x000fe400078e0012 */
[----:B------:R-:W-:Y:S01]  /*9840*/  IMAD.MOV.U32 R2, RZ, RZ, R19 ;  /* 0x000000ffff027224 */ /* 0x000fe200078e0013 */
[----:B------:R-:W1:Y:S04]  /*9850*/  LDL.LU R17, [R1+0x34] ;  /* 0x0000340001117983 */ /* 0x000e680000300800 */
[----:B------:R-:W1:Y:S04]  /*9860*/  LDL.LU R18, [R1+0x38] ;  /* 0x0000380001127983 */ /* 0x000e680000300800 */
[----:B------:R-:W1:Y:S04]  /*9870*/  LDL.LU R19, [R1+0x3c] ;  /* 0x00003c0001137983 */ /* 0x000e680000300800 */
[----:B------:R-:W-:Y:S04]  /*9880*/  STL [R1+0x114c], R0 ;  /* 0x00114c0001007387 */ /* 0x000fe80000100800 */
[----:B------:R-:W-:Y:S01]  /*9890*/  STL [R1+0x1148], R29 ;  /* 0x0011481d01007387 */ /* 0x000fe20000100800 */
[----:B--2---:R-:W-:Y:S03]  /*98a0*/  HMMA.16816.F32.BF16 R20, R20, R6, R24 ;  /* 0x000000061414723c */ /* 0x004fe60000041818 */
[----:B------:R-:W1:Y:S04]  /*98b0*/  LDL.LU.64 R6, [R1+0x1170] ;  /* 0x0011700001067983 */ /* 0x000e680000300a00 */
[----:B------:R-:W1:Y:S11]  /*98c0*/  LDL.LU.64 R4, [R1+0x1168] ;  /* 0x0011680001047983 */ /* 0x000e760000300a00 */
[----:B------:R-:W-:Y:S06]  /*98d0*/  @!UPT UIADD3 URZ, URZ, URZ, URZ ;  /* 0x0000003f3f3ff290 */ /* 0x000fec000fffe03f */
[----:B------:R-:W-:Y:S01]  /*98e0*/  MOV R27, R20 ;  /* 0x00000014001b7202 */ /* 0x000fe20000000f00 */
[----:B------:R-:W-:Y:S01]  /*98f0*/  IMAD.MOV.U32 R26, RZ, RZ, R21 ;  /* 0x000000ffff1a7224 */ /* 0x000fe200078e0015 */
[----:B------:R-:W2:Y:S01]  /*9900*/  LDL.LU R20, [R1+0x40] ;  /* 0x0000400001147983 */ /* 0x000ea20000300800 */
[----:B------:R-:W-:Y:S01]  /*9910*/  IMAD.MOV.U32 R25, RZ, RZ, R22 ;  /* 0x000000ffff197224 */ /* 0x000fe200078e0016 */
[----:B------:R-:W-:Y:S02]  /*9920*/  MOV R24, R23 ;  /* 0x0000001700187202 */ /* 0x000fe40000000f00 */
[----:B------:R-:W2:Y:S04]  /*9930*/  LDL.LU R21, [R1+0x44] ;  /* 0x0000440001157983 */ /* 0x000ea80000300800 */
[----:B------:R-:W2:Y:S04]  /*9940*/  LDL.LU R22, [R1+0x48] ;  /* 0x0000480001167983 */ /* 0x000ea80000300800 */
[----:B------:R-:W2:Y:S04]  /*9950*/  LDL.LU R23, [R1+0x4c] ;  /* 0x00004c0001177983 */ /* 0x000ea80000300800 */
[----:B------:R-:W0:Y:S04]  /*9960*/  S2R R28, SR_TID.X ;  /* 0x00000000001c7919 */ /* 0x000e280000002100 */
[----:B------:R-:W-:Y:S04]  /*9970*/  STL.64 [R1+0x1120], R26 ;  /* 0x0011201a01007387 */ /* 0x000fe80000100a00 */
[----:B------:R-:W-:Y:S01]  /*9980*/  STL.64 [R1+0x1118], R24 ;  /* 0x0011181801007387 */ /* 0x000fe20000100a00 */
[C---:B-1----:R-:W-:Y:S07]  /*9990*/  HMMA.16816.F32.BF16 R12, R4.reuse, R12, R16 ;  /* 0x0000000c040c723c */ /* 0x042fee0000041810 */
[C---:B0-----:R-:W-:Y:S01]  /*99a0*/  LOP3.LUT R19, R28.reuse, 0x7, RZ, 0xc0, !PT ;  /* 0x000000071c137812 */ /* 0x041fe200078ec0ff */
[----:B--2---:R-:W-:Y:S01]  /*99b0*/  HMMA.16816.F32.BF16 R8, R4, R8, R20 ;  /* 0x000000080408723c */ /* 0x004fe20000041814 */
[----:B------:R-:W-:Y:S11]  /*99c0*/  IMAD.SHL.U32 R28, R28, 0x2, RZ ;  /* 0x000000021c1c7824 */ /* 0x000ff600078e00ff */
[----:B------:R-:W-:Y:S11]  /*99d0*/  @!UPT UIADD3 URZ, URZ, URZ, URZ ;  /* 0x0000003f3f3ff290 */ /* 0x000ff6000fffe03f */
[----:B------:R-:W-:Y:S04]  /*99e0*/  STL.64 [R1+0x1078], R10 ;  /* 0x0010780a01007387 */ /* 0x000fe80000100a00 */
[----:B------:R-:W-:Y:S04]  /*99f0*/  STL.64 [R1+0x1070], R8 ;  /* 0x0010700801007387 */ /* 0x000fe80000100a00 */
[----:B------:R-:W-:Y:S04]  /*9a00*/  STL.64 [R1+0x1160], R6 ;  /* 0x0011600601007387 */ /* 0x000fe80000100a00 */
[----:B------:R-:W-:Y:S04]  /*9a10*/  STL.64 [R1+0x1158], R4 ;  /* 0x0011580401007387 */ /* 0x000fe80000100a00 */
[----:B------:R0:W-:Y:S02]  /*9a20*/  STL.64 [R1+0x1050], R14 ;  /* 0x0010500e01007387 */ /* 0x0001e40000100a00 */
[----:B0-----:R-:W-:-:S05]  /*9a30*/  IMAD R15, R19, 0x110, RZ ;  /* 0x00000110130f7824 */ /* 0x001fca00078e02ff */
[----:B------:R-:W-:-:S04]  /*9a40*/  LOP3.LUT R15, R15, 0x30, R28, 0x78, !PT ;  /* 0x000000300f0f7812 */ /* 0x000fc800078e781c */
[----:B------:R-:W-:-:S05]  /*9a50*/  LOP3.LUT R15, R15, 0x40, RZ, 0x3c, !PT ;  /* 0x000000400f0f7812 */ /* 0x000fca00078e3cff */
[----:B------:R-:W0:Y:S04]  /*9a60*/  LDSM.16.M88.4 R4, [R15+0x12080] ;  /* 0x012080000f04783b */ /* 0x000e280000000200 */
[----:B------:R-:W-:Y:S04]  /*9a70*/  STL.64 [R1+0x1048], R12 ;  /* 0x0010480c01007387 */ /* 0x000fe80000100a00 */
[----:B------:R-:W1:Y:S04]  /*9a80*/  LDSM.16.M88.4 R16, [R15+0x11080] ;  /* 0x011080000f10783b */ /* 0x000e680000000200 */
[----:B------:R-:W-:Y:S04]  /*9a90*/  LDSM.16.M88.4 R20, [R15+0x11880] ;  /* 0x011880000f14783b */ /* 0x000fe80000000200 */
[----:B------:R-:W-:Y:S01]  /*9aa0*/  LDSM.16.M88.4 R24, [R15+0x12880] ;  /* 0x012880000f18783b */ /* 0x000fe20000000200 */
[----:B0-----:R-:W-:-:S03]  /*9ab0*/  IMAD.MOV.U32 R9, RZ, RZ, R4 ;  /* 0x000000ffff097224 */ /* 0x001fc600078e0004 */
[----:B------:R-:W-:Y:S01]  /*9ac0*/  STL.64 [R1+0x148], R6 ;  /* 0x0001480601007387 */ /* 0x000fe20000100a00 */
[----:B------:R-:W-:-:S03]  /*9ad0*/  MOV R8, R5 ;  /* 0x0000000500087202 */ /* 0x000fc60000000f00 */
[----:B------:R-:W0:Y:S04]  /*9ae0*/  LDSM.16.M88.4 R4, [R15+0x13080] ;  /* 0x013080000f04783b */ /* 0x000e280000000200 */
[----:B-1----:R-:W-:Y:S01]  /*9af0*/  STL.64 [R1+0x28], R18 ;  /* 0x0000281201007387 */ /* 0x002fe20000100a00 */
[----:B0-----:R-:W-:-:S03]  /*9b00*/  IMAD.MOV.U32 R0, RZ, RZ, R4 ;  /* 0x000000ffff007224 */ /* 0x001fc600078e0004 */
[----:B------:R-:W-:Y:S01]  /*9b10*/  STL.64 [R1+0x188], R6 ;  /* 0x0001880601007387 */ /* 0x000fe20000100a00 */
[----:B------:R-:W-:-:S03]  /*9b20*/  IMAD.MOV.U32 R29, RZ, RZ, R5 ;  /* 0x000000ffff1d7224 */ /* 0x000fc600078e0005 */
[----:B------:R-:W0:Y:S04]  /*9b30*/  LDSM.16.M88.4 R4, [R15+0x13880] ;  /* 0x013880000f04783b */ /* 0x000e280000000200 */
[----:B------:R-:W-:Y:S04]  /*9b40*/  STL.64 [R1+0x18], R22 ;  /* 0x0000181601007387 */ /* 0x000fe80000100a00 */
[----:B------:R1:W-:Y:S04]  /*9b50*/  STL.64 [R1+0x1150], R20 ;  /* 0x0011501401007387 */ /* 0x0003e80000100a00 */
[----:B-1----:R-:W2:Y:S04]  /*9b60*/  LDL.LU R20, [R1+0x50] ;  /* 0x0000500001147983 */ /* 0x002ea80000300800 */
[----:B------:R-:W2:Y:S04]  /*9b70*/  LDL.LU R21, [R1+0x54] ;  /* 0x0000540001157983 */ /* 0x000ea80000300800 */
[----:B------:R-:W2:Y:S04]  /*9b80*/  LDL.LU R22, [R1+0x58] ;  /* 0x0000580001167983 */ /* 0x000ea80000300800 */
[----:B------:R-:W2:Y:S04]  /*9b90*/  LDL.LU R23, [R1+0x5c] ;  /* 0x00005c0001177983 */ /* 0x000ea80000300800 */
[----:B0-----:R0:W-:Y:S01]  /*9ba0*/  STL.64 [R1+0x198], R6 ;  /* 0x0001980601007387 */ /* 0x0011e20000100a00 */
[----:B------:R-:W-:Y:S01]  /*9bb0*/  MOV R12, R4 ;  /* 0x00000004000c7202 */ /* 0x000fe20000000f00 */
[----:B------:R-:W-:-:S02]  /*9bc0*/  IMAD.MOV.U32 R13, RZ, RZ, R5 ;  /* 0x000000ffff0d7224 */ /* 0x000fc400078e0005 */
[----:B0-----:R-:W2:Y:S04]  /*9bd0*/  LDL.LU.64 R6, [R1+0x1160] ;  /* 0x0011600001067983 */ /* 0x001ea80000300a00 */
[----:B------:R-:W2:Y:S04]  /*9be0*/  LDL.LU.64 R4, [R1+0x1158] ;  /* 0x0011580001047983 */ /* 0x000ea80000300a00 */
[----:B------:R-:W-:Y:S04]  /*9bf0*/  STL.64 [R1+0x168], R26 ;  /* 0x0001681a01007387 */ /* 0x000fe80000100a00 */
[----:B------:R0:W-:Y:S02]  /*9c00*/  STL.64 [R1+0x1128], R24 ;  /* 0x0011281801007387 */ /* 0x0001e40000100a00 */
[----:B0-----:R-:W-:Y:S01]  /*9c10*/  IMAD.MOV.U32 R24, RZ, RZ, R9 ;  /* 0x000000ffff187224 */ /* 0x001fe200078e0009 */
[----:B------:R-:W-:-:S02]  /*9c20*/  MOV R25, R8 ;  /* 0x0000000800197202 */ /* 0x000fc40000000f00 */
[----:B------:R-:W0:Y:S04]  /*9c30*/  LDSM.16.M88.4 R8, [R15+0x14080] ;  /* 0x014080000f08783b */ /* 0x000e280000000200 */
[----:B------:R1:W-:Y:S04]  /*9c40*/  STL.64 [R1+0x1140], R24 ;  /* 0x0011401801007387 */ /* 0x0003e80000100a00 */
[----:B-1----:R-:W3:Y:S04]  /*9c50*/  LDL.LU R24, [R1+0x70] ;  /* 0x0000700001187983 */ /* 0x002ee80000300800 */
[----:B------:R-:W3:Y:S04]  /*9c60*/  LDL.LU R25, [R1+0x74] ;  /* 0x0000740001197983 */ /* 0x000ee80000300800 */
[----:B------:R-:W3:Y:S04]  /*9c70*/  LDL.LU R26, [R1+0x78] ;  /* 0x00007800011a7983 */ /* 0x000ee80000300800 */
[----:B------:R-:W3:Y:S01]  /*9c80*/  LDL.LU R27, [R1+0x7c] ;  /* 0x00007c00011b7983 */ /* 0x000ee20000300800 */
[----:B0-----:R-:W-:-:S03]  /*9c90*/  IMAD.MOV.U32 R14, RZ, RZ, R9 ;  /* 0x000000ffff0e7224 */ /* 0x001fc600078e0009 */
[----:B------:R-:W-:Y:S04]  /*9ca0*/  STL.64 [R1+0x1b8], R10 ;  /* 0x0001b80a01007387 */ /* 0x000fe80000100a00 */
[----:B------:R-:W-:Y:S01]  /*9cb0*/  STL [R1+0x10f4], R15 ;  /* 0x0010f40f01007387 */ /* 0x000fe20000100800 */
[----:B------:R-:W-:-:S03]  /*9cc0*/  IMAD.MOV.U32 R28, RZ, RZ, R8 ;  /* 0x000000ffff1c7224 */ /* 0x000fc600078e0008 */
[----:B------:R-:W-:Y:S04]  /*9cd0*/  STL [R1+0x1138], R14 ;  /* 0x0011380e01007387 */ /* 0x000fe80000100800 */
[----:B------:R0:W-:Y:S04]  /*9ce0*/  STL.64 [R1+0x1130], R12 ;  /* 0x0011300c01007387 */ /* 0x0001e80000100a00 */
[----:B------:R1:W4:Y:S04]  /*9cf0*/  LDSM.16.M88.4 R8, [R15+0x14880] ;  /* 0x014880000f08783b */ /* 0x0003280000000200 */
[----:B0-----:R-:W5:Y:S04]  /*9d00*/  LDL.LU R12, [R1+0x90] ;  /* 0x00009000010c7983 */ /* 0x001f680000300800 */
[----:B------:R-:W5:Y:S04]  /*9d10*/  LDL.LU R13, [R1+0x94] ;  /* 0x00009400010d7983 */ /* 0x000f680000300800 */
[----:B------:R-:W5:Y:S04]  /*9d20*/  LDL.LU R14, [R1+0x98] ;  /* 0x00009800010e7983 */ /* 0x000f680000300800 */
[----:B-1----:R-:W5:Y:S01]  /*9d30*/  LDL.LU R15, [R1+0x9c] ;  /* 0x00009c00010f7983 */ /* 0x002f620000300800 */
[C---:B--2---:R-:W-:Y:S03]  /*9d40*/  HMMA.16816.F32.BF16 R16, R4.reuse, R16, R20 ;  /* 0x000000100410723c */ /* 0x044fe60000041814 */
[----:B------:R-:W3:Y:S11]  /*9d50*/  LDL.LU.64 R20, [R1+0x1150] ;  /* 0x0011500001147983 */ /* 0x000ef60000300a00 */
[----:B------:R-:W-:Y:S09]  /*9d60*/  @!UPT UIADD3 URZ, URZ, URZ, URZ ;  /* 0x0000003f3f3ff290 */ /* 0x000ff2000fffe03f */
[----:B------:R-:W-:Y:S04]  /*9d70*/  STL.64 [R1+0x1040], R18 ;  /* 0x0010401201007387 */ /* 0x000fe80000100a00 */
[----:B------:R0:W-:Y:S02]  /*9d80*/  STL.64 [R1+0x1038], R16 ;  /* 0x0010381001007387 */ /* 0x0001e40000100a00 */
[----:B0-----:R-:W-:Y:S01]  /*9d90*/  MOV R16, R0 ;  /* 0x0000000000107202 */ /* 0x001fe20000000f00 */
[----:B------:R-:W-:Y:S01]  /*9da0*/  IMAD.MOV.U32 R17, RZ, RZ, R29 ;  /* 0x000000ffff117224 */ /* 0x000fe200078e001d */
[----:B------:R-:W2:Y:S04]  /*9db0*/  LDL.LU R0, [R1+0x114c] ;  /* 0x00114c0001007983 */ /* 0x000ea80000300800 */
[----:B------:R-:W2:Y:S04]  /*9dc0*/  LDL.LU R29, [R1+0x1148] ;  /* 0x00114800011d7983 */ /* 0x000ea80000300800 */
[----:B----4-:R-:W-:Y:S01]  /*9dd0*/  STL.64 [R1+0x1c8], R10 ;  /* 0x0001c80a01007387 */ /* 0x010fe20000100a00 */
[C---:B---3--:R-:W-:Y:S03]  /*9de0*/  HMMA.16816.F32.BF16 R20, R4.reuse, R20, R24 ;  /* 0x000000140414723c */ /* 0x048fe60000041818 */
[----:B------:R-:W5:Y:S11]  /*9df0*/  LDL.LU.64 R24, [R1+0x1140] ;  /* 0x0011400001187983 */ /* 0x000f760000300a00 */
[----:B------:R-:W-:Y:S09]  /*9e00*/  @!UPT UIADD3 URZ, URZ, URZ, URZ ;  /* 0x0000003f3f3ff290 */ /* 0x000ff2000fffe03f */
[----:B------:R0:W-:Y:S04]  /*9e10*/  STL [R1+0x1020], R20 ;  /* 0x0010201401007387 */ /* 0x0001e80000100800 */
[----:B------:R1:W-:Y:S04]  /*9e20*/  STL [R1+0x101c], R21 ;  /* 0x00101c1501007387 */ /* 0x0003e80000100800 */
[----:B------:R3:W-:Y:S04]  /*9e30*/  STL [R1+0x1018], R22 ;  /* 0x0010181601007387 */ /* 0x0007e80000100800 */
[----:B------:R4:W-:Y:S04]  /*9e40*/  STL [R1+0x1014], R23 ;  /* 0x0010141701007387 */ /* 0x0009e80000100800 */
[----:B0-----:R-:W2:Y:S04]  /*9e50*/  LDL.LU R20, [R1+0xa0] ;  /* 0x0000a00001147983 */ /* 0x001ea80000300800 */
[----:B-1----:R-:W2:Y:S04]  /*9e60*/  LDL.LU R21, [R1+0xa4] ;  /* 0x0000a40001157983 */ /* 0x002ea80000300800 */
[----:B---3--:R-:W2:Y:S04]  /*9e70*/  LDL.LU R22, [R1+0xa8] ;  /* 0x0000a80001167983 */ /* 0x008ea80000300800 */
[----:B----4-:R-:W2:Y:S01]  /*9e80*/  LDL.LU R23, [R1+0xac] ;  /* 0x0000ac0001177983 */ /* 0x010ea20000300800 */
[C---:B-----5:R-:W-:Y:S03]  /*9e90*/  HMMA.16816.F32.BF16 R24, R4.reuse, R24, R12 ;  /* 0x000000180418723c */ /* 0x060fe6000004180c */
[----:B------:R-:W3:Y:S04]  /*9ea0*/  LDL.LU R14, [R1+0x1138] ;  /* 0x00113800010e7983 */ /* 0x000ee80000300800 */
[----:B------:R-:W4:Y:S11]  /*9eb0*/  LDL.LU.64 R12, [R1+0x1130] ;  /* 0x00113000010c7983 */ /* 0x000f360000300a00 */
[----:B------:R-:W-:Y:S05]  /*9ec0*/  @!UPT UIADD3 URZ, URZ, URZ, URZ ;  /* 0x0000003f3f3ff290 */ /* 0x000fea000fffe03f */
[----:B------:R0:W-:Y:S04]  /*9ed0*/  STL.64 [R1+0x30], R24 ;  /* 0x0000301801007387 */ /* 0x0001e80000100a00 */
[----:B------:R2:W-:Y:S04]  /*9ee0*/  STL.64 [R1+0x38], R26 ;  /* 0x0000381a01007387 */ /* 0x0005e80000100a00 */
[----:B0-----:R-:W2:Y:S02]  /*9ef0*/  LDL.LU.64 R24, [R1+0x1128] ;  /* 0x0011280001187983 */ /* 0x001ea40000300a00 */
[C---:B--2---:R-:W-:Y:S11]  /*9f00*/  HMMA.16816.F32.BF16 R24, R4.reuse, R24, R20 ;  /* 0x000000180418723c */ /* 0x044ff60000041814 */
[----:B------:R-:W-:Y:S11]  /*9f10*/  @!UPT UIADD3 URZ, URZ, URZ, URZ ;  /* 0x0000003f3f3ff290 */ /* 0x000ff6000fffe03f */
[----:B------:R-:W-:Y:S02]  /*9f20*/  @!UPT UIADD3 URZ, URZ, URZ, URZ ;  /* 0x0000003f3f3ff290 */ /* 0x000fe4000fffe03f */
[----:B------:R-:W-:Y:S01]  /*9f30*/  IMAD.MOV.U32 R23, RZ, RZ, R27 ;  /* 0x000000ffff177224 */ /* 0x000fe200078e001b */
[----:B------:R-:W-:Y:S01]  /*9f40*/  MOV R21, R25 ;  /* 0x0000001900157202 */ /* 0x000fe20000000f00 */
[----:B------:R-:W-:Y:S02]  /*9f50*/  IMAD.MOV.U32 R22, RZ, RZ, R26 ;  /* 0x000000ffff167224 */ /* 0x000fe400078e001a */
[----:B------:R-:W-:Y:S01]  /*9f60*/  IMAD.MOV.U32 R20, RZ, RZ, R24 ;  /* 0x000000ffff147224 */ /* 0x000fe200078e0018 */
[----:B------:R-:W2:Y:S04]  /*9f70*/  LDL.LU.64 R26, [R1+0x1120] ;  /* 0x00112000011a7983 */ /* 0x000ea80000300a00 */
[----:B------:R-:W5:Y:S04]  /*9f80*/  LDL.LU.64 R24, [R1+0x1118] ;  /* 0x0011180001187983 */ /* 0x000f680000300a00 */
[----:B------:R-:W-:Y:S04]  /*9f90*/  STL [R1+0x1030], R23 ;  /* 0x0010301701007387 */ /* 0x000fe80000100800 */
[----:B------:R-:W-:Y:S04]  /*9fa0*/  STL [R1+0x102c], R22 ;  /* 0x00102c1601007387 */ /* 0x000fe80000100800 */
[----:B------:R-:W-:Y:S04]  /*9fb0*/  STL [R1+0x1028], R21 ;  /* 0x0010281501007387 */ /* 0x000fe80000100800 */
[----:B------:R0:W-:Y:S04]  /*9fc0*/  STL [R1+0x1024], R20 ;  /* 0x0010241401007387 */ /* 0x0001e80000100800 */
[----:B0-----:R-:W2:Y:S04]  /*9fd0*/  LDL.LU R20, [R1+0xb0] ;  /* 0x0000b00001147983 */ /* 0x001ea80000300800 */
[----:B------:R-:W2:Y:S04]  /*9fe0*/  LDL.LU R21, [R1+0xb4] ;  /* 0x0000b40001157983 */ /* 0x000ea80000300800 */
[----:B------:R-:W2:Y:S04]  /*9ff0*/  LDL.LU R22, [R1+0xb8] ;  /* 0x0000b80001167983 */ /* 0x000ea80000300800 */
[----:B------:R-:W2:Y:S04]  /*a000*/  LDL.LU R23, [R1+0xbc] ;  /* 0x0000bc0001177983 */ /* 0x000ea80000300800 */
[----:B------:R-:W3:Y:S01]  /*a010*/  LDL.LU R18, [R1+0x218] ;  /* 0x0002180001127983 */ /* 0x000ee20000300800 */
[----:B--2---:R-:W-:Y:S11]  /*a020*/  HMMA.16816.F32.BF16 R20, R4, R16, R20 ;  /* 0x000000100414723c */ /* 0x004ff60000041814 */
[----:B------:R-:W-:Y:S11]  /*a030*/  @!UPT UIADD3 URZ, URZ, URZ, URZ ;  /* 0x0000003f3f3ff290 */ /* 0x000ff6000fffe03f */
[----:B------:R-:W-:Y:S01]  /*a040*/  @!UPT UIADD3 URZ, URZ, URZ, URZ ;  /* 0x0000003f3f3ff290 */ /* 0x000fe2000fffe03f */
[----:B------:R0:W-:Y:S04]  /*a050*/  STL.64 [R1+0x60], R20 ;  /* 0x0000601401007387 */ /* 0x0001e80000100a00 */
[----:B------:R1:W-:Y:S04]  /*a060*/  STL.64 [R1+0x68], R22 ;  /* 0x0000681601007387 */ /* 0x0003e80000100a00 */
[----:B------:R-:W3:Y:S01]  /*a070*/  LDL.LU R19, [R1+0x21c] ;  /* 0x00021c0001137983 */ /* 0x000ee20000300800 */
[----:B------:R-:W-:-:S03]  /*a080*/  MOV R16, R27 ;  /* 0x0000001b00107202 */ /* 0x000fc60000000f00 */
[----:B---3--:R5:W-:Y:S04]  /*a090*/  STL.64 [R1+0x1058], R18 ;  /* 0x0010581201007387 */ /* 0x008be80000100a00 */
[----:B0-----:R-:W4:Y:S04]  /*a0a0*/  LDL.LU R20, [R1+0xc0] ;  /* 0x0000c00001147983 */ /* 0x001f280000300800 */
[----:B------:R-:W4:Y:S04]  /*a0b0*/  LDL.LU R21, [R1+0xc4] ;  /* 0x0000c40001157983 */ /* 0x000f280000300800 */
[----:B-1----:R-:W4:Y:S04]  /*a0c0*/  LDL.LU R22, [R1+0xc8] ;  /* 0x0000c80001167983 */ /* 0x002f280000300800 */
[----:B------:R-:W4:Y:S04]  /*a0d0*/  LDL.LU R23, [R1+0xcc] ;  /* 0x0000cc0001177983 */ /* 0x000f280000300800 */
[----:B------:R-:W2:Y:S01]  /*a0e0*/  LDL R27, [R1+0x380] ;  /* 0x00038000011b7983 */ /* 0x000ea20000100800 */
[----:B-----5:R-:W-:Y:S01]  /*a0f0*/  MOV R19, R24 ;  /* 0x0000001800137202 */ /* 0x020fe20000000f00 */
[----:B------:R-:W-:-:S02]  /*a100*/  IMAD.MOV.U32 R18, RZ, RZ, R25 ;  /* 0x000000ffff127224 */ /* 0x000fc400078e0019 */
[----:B------:R-:W-:Y:S01]  /*a110*/  IMAD.MOV.U32 R17, RZ, RZ, R26 ;  /* 0x000000ffff117224 */ /* 0x000fe200078e001a */
[----:B--2---:R0:W-:Y:S04]  /*a120*/  STL [R1+0x1088], R27 ;  /* 0x0010881b01007387 */ /* 0x0041e80000100800 */
[----:B------:R-:W2:Y:S04]  /*a130*/  LDL.LU R24, [R1+0x110] ;  /* 0x0001100001187983 */ /* 0x000ea80000300800 */
[----:B------:R-:W2:Y:S04]  /*a140*/  LDL.LU R25, [R1+0x114] ;  /* 0x0001140001197983 */ /* 0x000ea80000300800 */
[----:B------:R-:W3:Y:S04]  /*a150*/  LDL.LU R26, [R1+0x118] ;  /* 0x00011800011a7983 */ /* 0x000ee80000300800 */
[----:B0-----:R-:W3:Y:S04]  /*a160*/  LDL.LU R27, [R1+0x11c] ;  /* 0x00011c00011b7983 */ /* 0x001ee80000300800 */
[----:B---3--:R-:W-:Y:S04]  /*a170*/  STL.64 [R1+0x1098], R26 ;  /* 0x0010981a01007387 */ /* 0x008fe80000100a00 */
[----:B--2---:R0:W-:Y:S04]  /*a180*/  STL.64 [R1+0x1090], R24 ;  /* 0x0010901801007387 */ /* 0x0041e80000100a00 */
[----:B0-----:R-:W2:Y:S04]  /*a190*/  LDL.LU R24, [R1+0x80] ;  /* 0x0000800001187983 */ /* 0x001ea80000300800 */
[----:B------:R-:W2:Y:S04]  /*a1a0*/  LDL.LU R25, [R1+0x84] ;  /* 0x0000840001197983 */ /* 0x000ea80000300800 */
[----:B------:R-:W2:Y:S04]  /*a1b0*/  LDL.LU R26, [R1+0x88] ;  /* 0x00008800011a7983 */ /* 0x000ea80000300800 */
[----:B------:R-:W2:Y:S04]  /*a1c0*/  LDL.LU R27, [R1+0x8c] ;  /* 0x00008c00011b7983 */ /* 0x000ea80000300800 */
[----:B------:R0:W-:Y:S04]  /*a1d0*/  STL.64 [R1+0x1068], R18 ;  /* 0x0010681201007387 */ /* 0x0001e80000100a00 */
[----:B------:R1:W-:Y:S04]  /*a1e0*/  STL.64 [R1+0x1060], R16 ;  /* 0x0010601001007387 */ /* 0x0003e80000100a00 */
[----:B0-----:R-:W3:Y:S04]  /*a1f0*/  LDL.LU R18, [R1+0x208] ;  /* 0x0002080001127983 */ /* 0x001ee80000300800 */
[----:B------:R-:W3:Y:S01]  /*a200*/  LDL.LU R19, [R1+0x20c] ;  /* 0x00020c0001137983 */ /* 0x000ee20000300800 */
[----:B-1----:R-:W-:-:S02]  /*a210*/  IMAD.MOV.U32 R16, RZ, RZ, R29 ;  /* 0x000000ffff107224 */ /* 0x002fc400078e001d */
[----:B------:R-:W-:Y:S01]  /*a220*/  IMAD.MOV.U32 R17, RZ, RZ, R0 ;  /* 0x000000ffff117224 */ /* 0x000fe200078e0000 */
[----:B---3--:R0:W-:Y:S04]  /*a230*/  STL.64 [R1+0x1080], R18 ;  /* 0x0010801201007387 */ /* 0x0081e80000100a00 */
[----:B------:R-:W3:Y:S04]  /*a240*/  LDL.LU R29, [R1+0x1114] ;  /* 0x00111400011d7983 */ /* 0x000ee80000300800 */
[----:B------:R-:W5:Y:S01]  /*a250*/  LDL.LU R0, [R1+0x1110] ;  /* 0x0011100001007983 */ /* 0x000f620000300800 */
[----:B0-----:R-:W-:Y:S01]  /*a260*/  MOV R18, R3 ;  /* 0x0000000300127202 */ /* 0x001fe20000000f00 */
[----:B------:R-:W-:-:S02]  /*a270*/  IMAD.MOV.U32 R19, RZ, RZ, R2 ;  /* 0x000000ffff137224 */ /* 0x000fc400078e0002 */
[----:B------:R-:W2:Y:S04]  /*a280*/  LDL.LU R3, [R1+0x110c] ;  /* 0x00110c0001037983 */ /* 0x000ea80000300800 */
[----:B------:R-:W4:Y:S04]  /*a290*/  LDL.LU R2, [R1+0x1108] ;  /* 0x0011080001027983 */ /* 0x000f280000300800 */
[----:B------:R-:W-:Y:S04]  /*a2a0*/  STL.64 [R1+0x10a8], R18 ;  /* 0x0010a81201007387 */ /* 0x000fe80000100a00 */
[----:B------:R0:W-:Y:S04]  /*a2b0*/  STL.64 [R1+0x10a0], R16 ;  /* 0x0010a01001007387 */ /* 0x0001e80000100a00 */
[----:B0-----:R-:W4:Y:S01]  /*a2c0*/  LDL.LU R16, [R1+0xf0] ;  /* 0x0000f00001107983 */ /* 0x001f220000300800 */
[----:B---3--:R-:W-:-:S03]  /*a2d0*/  IMAD.MOV.U32 R17, RZ, RZ, R29 ;  /* 0x000000ffff117224 */ /* 0x008fc600078e001d */
[----:B------:R-:W3:Y:S01]  /*a2e0*/  LDL.LU R29, [R1+0x1104] ;  /* 0x00110400011d7983 */ /* 0x000ee20000300800 */
[----:B-----5:R-:W-:-:S03]  /*a2f0*/  MOV R18, R0 ;  /* 0x0000000000127202 */ /* 0x020fc60000000f00 */
[----:B------:R-:W5:Y:S01]  /*a300*/  LDL.LU R0, [R1+0x1100] ;  /* 0x0011000001007983 */ /* 0x000f620000300800 */
[----:B--2---:R-:W-:-:S03]  /*a310*/  IMAD.MOV.U32 R19, RZ, RZ, R3 ;  /* 0x000000ffff137224 */ /* 0x004fc600078e0003 */
[----:B------:R-:W2:Y:S04]  /*a320*/  LDL.LU R3, [R1+0x10fc] ;  /* 0x0010fc0001037983 */ /* 0x000ea80000300800 */
[----:B------:R-:W-:Y:S04]  /*a330*/  STL.64 [R1+0x10b8], R18 ;  /* 0x0010b81201007387 */ /* 0x000fe80000100a00 */
[----:B----4-:R0:W-:Y:S02]  /*a340*/  STL.64 [R1+0x10b0], R16 ;  /* 0x0010b01001007387 */ /* 0x0101e40000100a00 */
[----:B0-----:R-:W-:-:S02]  /*a350*/  MOV R17, R14 ;  /* 0x0000000e00117202 */ /* 0x001fc40000000f00 */
[----:B------:R-:W-:Y:S01]  /*a360*/  HMMA.16816.F32.BF16 R12, R4, R12, R20 ;  /* 0x0000000c040c723c */ /* 0x000fe20000041814 */
[----:B------:R-:W-:Y:S02]  /*a370*/  IMAD.MOV.U32 R16, RZ, RZ, R28 ;  /* 0x000000ffff107224 */ /* 0x000fe400078e001c */
[----:B------:R-:W4:Y:S11]  /*a380*/  LDL.LU R28, [R1+0x10f8] ;  /* 0x0010f800011c7983 */ /* 0x000f360000300800 */
[----:B------:R-:W-:Y:S10]  /*a390*/  @!UPT UIADD3 URZ, URZ, URZ, URZ ;  /* 0x0000003f3f3ff290 */ /* 0x000ff4000fffe03f */
[----:B------:R-:W-:Y:S01]  /*a3a0*/  IMAD.MOV.U32 R23, RZ, RZ, R12 ;  /* 0x000000ffff177224 */ /* 0x000fe200078e000c */
[----:B------:R-:W-:Y:S01]  /*a3b0*/  MOV R21, R14 ;  /* 0x0000000e00157202 */ /* 0x000fe20000000f00 */
[----:B------:R-:W-:Y:S02]  /*a3c0*/  IMAD.MOV.U32 R22, RZ, RZ, R13 ;  /* 0x000000ffff167224 */ /* 0x000fe400078e000d */
[----:B------:R-:W-:Y:S02]  /*a3d0*/  IMAD.MOV.U32 R20, RZ, RZ, R15 ;  /* 0x000000ffff147224 */ /* 0x000fe400078e000f */
[----:B------:R-:W2:Y:S04]  /*a3e0*/  LDL.LU R15, [R1+0x10f4] ;  /* 0x0010f400010f7983 */ /* 0x000ea80000300800 */
[----:B------:R-:W-:Y:S04]  /*a3f0*/  STL.64 [R1+0x10c8], R22 ;  /* 0x0010c81601007387 */ /* 0x000fe80000100a00 */
[----:B------:R0:W-:Y:S02]  /*a400*/  STL.64 [R1+0x10c0], R20 ;  /* 0x0010c01401007387 */ /* 0x0001e40000100a00 */
[----:B0-----:R-:W-:-:S02]  /*a410*/  IMAD.MOV.U32 R20, RZ, RZ, R2 ;  /* 0x000000ffff147224 */ /* 0x001fc400078e0002 */
[----:B------:R-:W3:Y:S04]  /*a420*/  LDL.LU R2, [R1+0x10f0] ;  /* 0x0010f00001027983 */ /* 0x000ee80000300800 */
[----:B------:R-:W3:Y:S04]  /*a430*/  LDL.LU R21, [R1+0x124] ;  /* 0x0001240001157983 */ /* 0x000ee80000300800 */
[----:B------:R-:W3:Y:S04]  /*a440*/  LDL.LU R22, [R1+0x128] ;  /* 0x0001280001167983 */ /* 0x000ee80000300800 */
[----:B------:R-:W3:Y:S01]  /*a450*/  LDL.LU R23, [R1+0x12c] ;  /* 0x00012c0001177983 */ /* 0x000ee20000300800 */
[----:B------:R-:W-:Y:S03]  /*a460*/  HMMA.16816.F32.BF16 R8, R4, R8, R24 ;  /* 0x000000080408723c */ /* 0x000fe60000041818 */
[----:B--2---:R-:W-:Y:S04]  /*a470*/  LDSM.16.M88.4 R24, [R15+0x16080] ;  /* 0x016080000f18783b */ /* 0x004fe80000000200 */
[----:B---3--:R0:W-:Y:S04]  /*a480*/  STL.64 [R1+0x10d8], R22 ;  /* 0x0010d81601007387 */ /* 0x0081e80000100a00 */
[----:B------:R4:W-:Y:S01]  /*a490*/  STL.64 [R1+0x10d0], R20 ;  /* 0x0010d01401007387 */ /* 0x0009e20000100a00 */
[----:B0-----:R-:W-:Y:S01]  /*a4a0*/  IMAD.MOV.U32 R22, RZ, RZ, R2 ;  /* 0x000000ffff167224 */ /* 0x001fe200078e0002 */
[----:B-----5:R-:W-:-:S02]  /*a4b0*/  MOV R23, R0 ;  /* 0x0000000000177202 */ /* 0x020fc40000000f00 */
[----:B----4-:R-:W-:Y:S01]  /*a4c0*/  MOV R20, R28 ;  /* 0x0000001c00147202 */ /* 0x010fe20000000f00 */
[----:B------:R-:W-:-:S07]  /*a4d0*/  IMAD.MOV.U32 R21, RZ, RZ, R3 ;  /* 0x000000ffff157224 */ /* 0x000fce00078e0003 */
[----:B------:R-:W-:Y:S01]  /*a4e0*/  HMMA.16816.F32.BF16 R16, R4, R16, R20 ;  /* 0x000000100410723c */ /* 0x000fe20000041814 */
[----:B------:R-:W-:Y:S01]  /*a4f0*/  IMAD.MOV.U32 R0, RZ, RZ, R11 ;  /* 0x000000ffff007224 */ /* 0x000fe200078e000b */
[----:B------:R-:W-:Y:S11]  /*a500*/  LDSM.16.M88.4 R20, [R15+0x15080] ;  /* 0x015080000f14783b */ /* 0x000ff60000000200 */
[----:B------:R-:W-:Y:S10]  /*a510*/  @!UPT UIADD3 URZ, URZ, URZ, URZ ;  /* 0x0000003f3f3ff290 */ /* 0x000ff4000fffe03f */
[----:B------:R-:W-:Y:S04]  /*a520*/  STL.64 [R1+0x90], R16 ;  /* 0x0000901001007387 */ /* 0x000fe80000100a00 */
[----:B------:R-:W-:Y:S04]  /*a530*/  STL.64 [R1+0x98], R18 ;  /* 0x0000981201007387 */ /* 0x000fe80000100a00 */
[----:B------:R-:W0:Y:S04]  /*a540*/  LDSM.16.M88.4 R16, [R15+0x15880] ;  /* 0x015880000f10783b */ /* 0x000e280000000200 */
[----:B------:R-:W-:Y:S04]  /*a550*/  STL [R1+0x1010], R0 ;  /* 0x0010100001007387 */ /* 0x000fe80000100800 */
[----:B0-----:R-:W-:Y:S04]  /*a560*/  STL.64 [R1+0x10e8], R18 ;  /* 0x0010e81201007387 */ /* 0x001fe80000100a00 */
[----:B------:R0:W-:Y:S04]  /*a570*/  STL.64 [R1+0x10e0], R16 ;  /* 0x0010e01001007387 */ /* 0x0001e80000100a00 */
[----:B0-----:R-:W2:Y:S04]  /*a580*/  LDL.LU R16, [R1+0x130] ;  /* 0x0001300001107983 */ /* 0x001ea80000300800 */
[----:B------:R-:W2:Y:S04]  /*a590*/  LDL.LU R17, [R1+0x134] ;  /* 0x0001340001117983 */ /* 0x000ea80000300800 */
[----:B------:R-:W2:Y:S01]  /*a5a0*/  LDL.LU R18, [R1+0x138] ;  /* 0x0001380001127983 */ /* 0x000ea20000300800 */
[----:B------:R-:W-:-:S03]  /*a5b0*/  IMAD.MOV.U32 R19, RZ, RZ, R29 ;  /* 0x000000ffff137224 */ /* 0x000fc600078e001d */
[----:B------:R2:W-:Y:S04]  /*a5c0*/  STL.64 [R1+0xc8], R22 ;  /* 0x0000c81601007387 */ /* 0x0005e80000100a00 */
[----:B--2---:R-:W-:Y:S01]  /*a5d0*/  HMMA.16816.F32.BF16 R20, R4, R20, R16 ;  /* 0x000000140414723c */ /* 0x004fe20000041810 */
[----:B------:R-:W2:Y:S04]  /*a5e0*/  LDL.LU.64 R18, [R1+0x10e8] ;  /* 0x0010e80001127983 */ /* 0x000ea80000300a00 */
[----:B------:R-:W3:Y:S11]  /*a5f0*/  LDL.LU.64 R16, [R1+0x10e0] ;  /* 0x0010e00001107983 */ /* 0x000ef60000300a00 */
[----:B------:R-:W-:Y:S07]  /*a600*/  @!UPT UIADD3 URZ, URZ, URZ, URZ ;  /* 0x0000003f3f3ff290 */ /* 0x000fee000fffe03f */
[----:B------:R-:W-:Y:S01]  /*a610*/  STL [R1+0xb4], R21 ;  /* 0x0000b41501007387 */ /* 0x000fe20000100800 */
[----:B------:R-:W-:Y:S01]  /*a620*/  IMAD.MOV.U32 R29, RZ, RZ, R23 ;  /* 0x000000ffff1d7224 */ /* 0x000fe200078e0017 */
[----:B------:R-:W-:Y:S02]  /*a630*/  MOV R0, R20 ;  /* 0x0000001400007202 */ /* 0x000fe40000000f00 */
[----:B------:R0:W-:Y:S04]  /*a640*/  STL [R1+0xb8], R22 ;  /* 0x0000b81601007387 */ /* 0x0001e80000100800 */
[----:B0-----:R-:W3:Y:S04]  /*a650*/  LDL.LU.64 R22, [R1+0x10d8] ;  /* 0x0010d80001167983 */ /* 0x001ee80000300a00 */
[----:B------:R-:W3:Y:S01]  /*a660*/  LDL.LU.64 R20, [R1+0x10d0] ;  /* 0x0010d00001147983 */ /* 0x000ee20000300a00 */
[----:B------:R-:W-:Y:S01]  /*a670*/  IMAD.MOV.U32 R28, RZ, RZ, R8 ;  /* 0x000000ffff1c7224 */ /* 0x000fe200078e0008 */
[----:B------:R-:W-:Y:S01]  /*a680*/  MOV R2, R10 ;  /* 0x0000000a00027202 */ /* 0x000fe20000000f00 */
[----:B------:R-:W-:-:S02]  /*a690*/  IMAD.MOV.U32 R3, RZ, RZ, R9 ;  /* 0x000000ffff037224 */ /* 0x000fc400078e0009 */
[----:B------:R-:W0:Y:S04]  /*a6a0*/  LDSM.16.M88.4 R8, [R15+0x16880] ;  /* 0x016880000f08783b */ /* 0x000e280000000200 */
[----:B--2---:R3:W-:Y:S04]  /*a6b0*/  STL.64 [R1+0xe8], R18 ;  /* 0x0000e81201007387 */ /* 0x0047e80000100a00 */
[----:B------:R-:W-:Y:S04]  /*a6c0*/  STL.64 [R1+0x158], R26 ;  /* 0x0001581a01007387 */ /* 0x000fe80000100a00 */
[----:B0-----:R-:W-:Y:S01]  /*a6d0*/  STL.64 [R1+0x178], R10 ;  /* 0x0001780a01007387 */ /* 0x001fe20000100a00 */
[C---:B---3--:R-:W-:Y:S03]  /*a6e0*/  HMMA.16816.F32.BF16 R16, R4.reuse, R16, R20 ;  /* 0x000000100410723c */ /* 0x048fe60000041814 */
[----:B------:R-:W2:Y:S04]  /*a6f0*/  LDL.LU.64 R22, [R1+0x10c8] ;  /* 0x0010c80001167983 */ /* 0x000ea80000300a00 */
[----:B------:R-:W3:Y:S11]  /*a700*/  LDL.LU.64 R20, [R1+0x10c0] ;  /* 0x0010c00001147983 */ /* 0x000ef60000300a00 */
[----:B------:R-:W-:Y:S05]  /*a710*/  @!UPT UIADD3 URZ, URZ, URZ, URZ ;  /* 0x0000003f3f3ff290 */ /* 0x000fea000fffe03f */
[----:B------:R-:W-:Y:S04]  /*a720*/  STL.64 [R1+0xd0], R16 ;  /* 0x0000d01001007387 */ /* 0x000fe80000100a00 */
[----:B------:R0:W-:Y:S04]  /*a730*/  STL.64 [R1+0xd8], R18 ;  /* 0x0000d81201007387 */ /* 0x0001e80000100a00 */
[----:B0-----:R-:W4:Y:S04]  /*a740*/  LDL.LU.64 R18, [R1+0x10b8] ;  /* 0x0010b80001127983 */ /* 0x001f280000300a00 */
[----:B------:R-:W4:Y:S02]  /*a750*/  LDL.LU.64 R16, [R1+0x10b0] ;  /* 0x0010b00001107983 */ /* 0x000f240000300a00 */
[C---:B----4-:R-:W-:Y:S02]  /*a760*/  HMMA.16816.F32.BF16 R24, R4.reuse, R24, R16 ;  /* 0x000000180418723c */ /* 0x050fe40000041810 */
[----:B------:R-:W4:Y:S04]  /*a770*/  LDL.LU.64 R18, [R1+0x10a8] ;  /* 0x0010a80001127983 */ /* 0x000f280000300a00 */
[----:B------:R-:W4:Y:S11]  /*a780*/  LDL.LU.64 R16, [R1+0x10a0] ;  /* 0x0010a00001107983 */ /* 0x000f360000300a00 */
[----:B------:R-:W-:Y:S06]  /*a790*/  @!UPT UIADD3 URZ, URZ, URZ, URZ ;  /* 0x0000003f3f3ff290 */ /* 0x000fec000fffe03f */
[----:B------:R-:W-:Y:S04]  /*a7a0*/  STL.64 [R1+0xf0], R24 ;  /* 0x0000f01801007387 */ /* 0x000fe80000100a00 */
[----:B------:R0:W-:Y:S04]  /*a7b0*/  STL.64 [R1+0xf8], R26 ;  /* 0x0000f81a01007387 */ /* 0x0001e80000100a00 */
[----:B0-----:R-:W5:Y:S04]  /*a7c0*/  LDL.LU.64 R26, [R1+0x1098] ;  /* 0x00109800011a7983 */ /* 0x001f680000300a00 */
[----:B------:R-:W5:Y:S02]  /*a7d0*/  LDL.LU.64 R24, [R1+0x1090] ;  /* 0x0010900001187983 */ /* 0x000f640000300a00 */
[C---:B-----5:R-:W-:Y:S02]  /*a7e0*/  HMMA.16816.F32.BF16 R8, R4.reuse, R8, R24 ;  /* 0x000000080408723c */ /* 0x060fe40000041818 */
[----:B------:R-:W5:Y:S11]  /*a7f0*/  LDL.LU R27, [R1+0x1088] ;  /* 0x00108800011b7983 */ /* 0x000f760000300800 */
[----:B------:R-:W-:Y:S10]  /*a800*/  @!UPT UIADD3 URZ, URZ, URZ, URZ ;  /* 0x0000003f3f3ff290 */ /* 0x000ff4000fffe03f */
[----:B------:R-:W-:Y:S04]  /*a810*/  STL.64 [R1+0x110], R8 ;  /* 0x0001100801007387 */ /* 0x000fe80000100a00 */
[----:B------:R-:W-:Y:S04]  /*a820*/  STL.64 [R1+0x118], R10 ;  /* 0x0001180a01007387 */ /* 0x000fe80000100a00 */
[----:B------:R-:W0:Y:S04]  /*a830*/  LDSM.16.M88.4 R8, [R15+0x17080] ;  /* 0x017080000f08783b */ /* 0x000e280000000200 */
[----:B------:R-:W-:Y:S04]  /*a840*/  LDSM.16.M88.4 R12, [R15+0x17880] ;  /* 0x017880000f0c783b */ /* 0x000fe80000000200 */
[----:B0-----:R4:W-:Y:S02]  /*a850*/  STL.64 [R1+0x128], R10 ;  /* 0x0001280a01007387 */ /* 0x0019e40000100a00 */
[----:B----4-:R-:W-:Y:S02]  /*a860*/  HMMA.16816.F32.BF16 R8, R4, R8, R16 ;  /* 0x000000080408723c */ /* 0x010fe40000041810 */
[----:B------:R-:W4:Y:S11]  /*a870*/  LDL.LU.64 R18, [R1+0x1080] ;  /* 0x0010800001127983 */ /* 0x000f360000300a00 */
[----:B------:R-:W-:Y:S10]  /*a880*/  @!UPT UIADD3 URZ, URZ, URZ, URZ ;  /* 0x0000003f3f3ff290 */ /* 0x000ff4000fffe03f */
[----:B------:R-:W-:Y:S04]  /*a890*/  STL.64 [R1+0x100], R8 ;  /* 0x0001000801007387 */ /* 0x000fe80000100a00 */
[----:B------:R0:W-:Y:S04]  /*a8a0*/  STL.64 [R1+0x108], R10 ;  /* 0x0001080a01007387 */ /* 0x0001e80000100a00 */
[----:B0-----:R-:W4:Y:S04]  /*a8b0*/  LDL.LU.64 R10, [R1+0x1078] ;  /* 0x00107800010a7983 */ /* 0x001f280000300a00 */
[----:B------:R-:W4:Y:S04]  /*a8c0*/  LDL.LU.64 R8, [R1+0x1070] ;  /* 0x0010700001087983 */ /* 0x000f280000300a00 */
[----:B-----5:R-:W4:Y:S02]  /*a8d0*/  LDSM.16.MT88.4 R24, [R27+0xe000] ;  /* 0x00e000001b18783b */ /* 0x020f240000004200 */
[----:B----4-:R-:W-:Y:S02]  /*a8e0*/  HMMA.16816.F32.BF16 R8, R24, R18, R8 ;  /* 0x000000121808723c */ /* 0x010fe40000041808 */
[----:B------:R-:W4:Y:S04]  /*a8f0*/  LDL.LU.64 R18, [R1+0x1068] ;  /* 0x0010680001127983 */ /* 0x000f280000300a00 */
[----:B------:R-:W4:Y:S11]  /*a900*/  LDL.LU.64 R16, [R1+0x1060] ;  /* 0x0010600001107983 */ /* 0x000f360000300a00 */
[----:B------:R-:W-:Y:S06]  /*a910*/  @!UPT UIADD3 URZ, URZ, URZ, URZ ;  /* 0x0000003f3f3ff290 */ /* 0x000fec000fffe03f */
[----:B------:R-:W-:Y:S04]  /*a920*/  STL [R1+0xf88], R11 ;  /* 0x000f880b01007387 */ /* 0x000fe80000100800 */
[----:B------:R0:W-:Y:S01]  /*a930*/  STL.64 [R1+0x1a8], R14 ;  /* 0x0001a80e01007387 */ /* 0x0001e20000100a00 */
[----:B----4-:R-:W-:Y:S03]  /*a940*/  HMMA.16816.F32.BF16 R4, R4, R12, R16 ;  /* 0x0000000c0404723c */ /* 0x010fe60000041810 */
[----:B------:R-:W4:Y:S04]  /*a950*/  LDL.LU.64 R18, [R1+0x1058] ;  /* 0x0010580001127983 */ /* 0x000f280000300a00 */
[----:B0-----:R-:W4:Y:S04]  /*a960*/  LDL.LU.64 R14, [R1+0x1050] ;  /* 0x00105000010e7983 */ /* 0x001f280000300a00 */
[----:B------:R-:W4:Y:S11]  /*a970*/  LDL.LU.64 R12, [R1+0x1048] ;  /* 0x00104800010c7983 */ /* 0x000f360000300a00 */
[----:B------:R-:W-:Y:S01]  /*a980*/  @!UPT UIADD3 URZ, URZ, URZ, URZ ;  /* 0x0000003f3f3ff290 */ /* 0x000fe2000fffe03f */
[----:B------:R-:W-:Y:S04]  /*a990*/  STL.64 [R1+0x130], R4 ;  /* 0x0001300401007387 */ /* 0x000fe80000100a00 */
[----:B------:R0:W-:Y:S04]  /*a9a0*/  STL.64 [R1+0x138], R6 ;  /* 0x0001380601007387 */ /* 0x0001e80000100a00 */
[----:B0-----:R-:W5:Y:S04]  /*a9b0*/  LDL.LU R6, [R1+0x28] ;  /* 0x0000280001067983 */ /* 0x001f680000300800 */
[----:B------:R-:W5:Y:S01]  /*a9c0*/  LDL.LU R7, [R1+0x2c] ;  /* 0x00002c0001077983 */ /* 0x000f620000300800 */
[C---:B----4-:R-:W-:Y:S03]  /*a9d0*/  HMMA.16816.F32.BF16 R12, R24.reuse, R18, R12 ;  /* 0x00000012180c723c */ /* 0x050fe6000004180c */
[----:B------:R-:W5:Y:S04]  /*a9e0*/  LDL.LU.64 R18, [R1+0x1040] ;  /* 0x0010400001127983 */ /* 0x000f680000300a00 */
[----:B------:R-:W5:Y:S11]  /*a9f0*/  LDL.LU.64 R16, [R1+0x1038] ;  /* 0x0010380001107983 */ /* 0x000f760000300a00 */
[----:B------:R-:W-:Y:S06]  /*aa00*/  @!UPT UIADD3 URZ, URZ, URZ, URZ ;  /* 0x0000003f3f3ff290 */ /* 0x000fec000fffe03f */
[----:B------:R-:W-:Y:S01]  /*aa10*/  IMAD.MOV.U32 R11, RZ, RZ, R14 ;  /* 0x000000ffff0b7224 */ /* 0x000fe200078e000e */
[----:B------:R-:W-:Y:S04]  /*aa20*/  STL.64 [R1+0x80], R12 ;  /* 0x0000800c01007387 */ /* 0x000fe80000100a00 */
[----:B------:R-:W-:Y:S04]  /*aa30*/  STL [R1+0x8c], R15 ;  /* 0x00008c0f01007387 */ /* 0x000fe80000100800 */
[----:B------:R-:W-:Y:S04]  /*aa40*/  STL.64 [R1+0xf98], R10 ;  /* 0x000f980a01007387 */ /* 0x000fe80000100a00 */
[----:B------:R5:W-:Y:S02]  /*aa50*/  STL.64 [R1+0xf90], R8 ;  /* 0x000f900801007387 */ /* 0x000be40000100a00 */
[----:B-----5:R-:W-:Y:S02]  /*aa60*/  HMMA.16816.F32.BF16 R8, R24, R6, R16 ;  /* 0x000000061808723c */ /* 0x020fe40000041810 */
[----:B------:R-:W4:Y:S11]  /*aa70*/  LDL.LU R6, [R1+0x198] ;  /* 0x0001980001067983 */ /* 0x000f360000300800 */
[----:B------:R-:W-:Y:S10]  /*aa80*/  @!UPT UIADD3 URZ, URZ, URZ, URZ ;  /* 0x0000003f3f3ff290 */ /* 0x000ff4000fffe03f */
[----:B------:R-:W-:Y:S04]  /*aa90*/  STL.64 [R1+0x50], R8 ;  /* 0x0000500801007387 */ /* 0x000fe80000100a00 */
[----:B------:R-:W-:Y:S04]  /*aaa0*/  STL.64 [R1+0x58], R10 ;  /* 0x0000580a01007387 */ /* 0x000fe80000100a00 */
[----:B------:R-:W4:Y:S04]  /*aab0*/  LDL.LU R7, [R1+0x19c] ;  /* 0x00019c0001077983 */ /* 0x000f280000300800 */
[----:B----4-:R0:W-:Y:S04]  /*aac0*/  STL.64 [R1+0xfc8], R6 ;  /* 0x000fc80601007387 */ /* 0x0101e80000100a00 */
[----:B------:R-:W4:Y:S04]  /*aad0*/  LDL.LU R18, [R1+0x1c8] ;  /* 0x0001c80001127983 */ /* 0x000f280000300800 */
[----:B------:R-:W4:Y:S04]  /*aae0*/  LDL.LU R19, [R1+0x1cc] ;  /* 0x0001cc0001137983 */ /* 0x000f280000300800 */
[----:B0-----:R-:W5:Y:S04]  /*aaf0*/  LDL.LU R6, [R1+0x188] ;  /* 0x0001880001067983 */ /* 0x001f680000300800 */
[----:B------:R-:W5:Y:S04]  /*ab00*/  LDL.LU R7, [R1+0x18c] ;  /* 0x00018c0001077983 */ /* 0x000f680000300800 */
[----:B------:R-:W2:Y:S04]  /*ab10*/  LDL.LU R14, [R1+0x18] ;  /* 0x00001800010e7983 */ /* 0x000ea80000300800 */
[----:B------:R-:W2:Y:S04]  /*ab20*/  LDL.LU R15, [R1+0x1c] ;  /* 0x00001c00010f7983 */ /* 0x000ea80000300800 */
[----:B-----5:R-:W-:Y:S04]  /*ab30*/  STL.64 [R1+0xfe0], R6 ;  /* 0x000fe00601007387 */ /* 0x020fe80000100a00 */
[----:B----4-:R0:W-:Y:S04]  /*ab40*/  STL.64 [R1+0xfb0], R18 ;  /* 0x000fb01201007387 */ /* 0x0101e80000100a00 */
[----:B0-----:R-:W4:Y:S04]  /*ab50*/  LDL.LU R18, [R1+0x1b8] ;  /* 0x0001b80001127983 */ /* 0x001f280000300800 */
[----:B------:R-:W4:Y:S04]  /*ab60*/  LDL.LU R19, [R1+0x1bc] ;  /* 0x0001bc0001137983 */ /* 0x000f280000300800 */
[----:B------:R-:W5:Y:S04]  /*ab70*/  LDL.LU R6, [R1+0x168] ;  /* 0x0001680001067983 */ /* 0x000f680000300800 */
[----:B------:R-:W5:Y:S01]  /*ab80*/  LDL.LU R7, [R1+0x16c] ;  /* 0x00016c0001077983 */ /* 0x000f620000300800 */
[----:B--2---:R-:W-:Y:S01]  /*ab90*/  MOV R16, R23 ;  /* 0x0000001700107202 */ /* 0x004fe20000000f00 */
[----:B------:R-:W-:-:S02]  /*aba0*/  IMAD.MOV.U32 R17, RZ, RZ, R22 ;  /* 0x000000ffff117224 */ /* 0x000fc400078e0016 */
[----:B-----5:R-:W-:Y:S04]  /*abb0*/  STL.64 [R1+0xff8], R6 ;  /* 0x000ff80601007387 */ /* 0x020fe80000100a00 */
[----:B----4-:R3:W-:Y:S04]  /*abc0*/  STL.64 [R1+0xfc0], R18 ;  /* 0x000fc01201007387 */ /* 0x0107e80000100a00 */
[----:B------:R-:W2:Y:S04]  /*abd0*/  LDL.LU R23, [R1+0x1030] ;  /* 0x0010300001177983 */ /* 0x000ea80000300800 */
[----:B------:R-:W4:Y:S01]  /*abe0*/  LDL.LU R22, [R1+0x102c] ;  /* 0x00102c0001167983 */ /* 0x000f220000300800 */
[----:B---3--:R-:W-:Y:S01]  /*abf0*/  IMAD.MOV.U32 R18, RZ, RZ, R21 ;  /* 0x000000ffff127224 */ /* 0x008fe200078e0015 */
[----:B------:R-:W-:-:S02]  /*ac00*/  MOV R19, R20 ;  /* 0x0000001400137202 */ /* 0x000fc40000000f00 */
[----:B------:R-:W3:Y:S04]  /*ac10*/  LDL.LU R21, [R1+0x1028] ;  /* 0x0010280001157983 */ /* 0x000ee80000300800 */
[----:B------:R-:W5:Y:S04]  /*ac20*/  LDL.LU R20, [R1+0x1024] ;  /* 0x0010240001147983 */ /* 0x000f680000300800 */
[----:B------:R-:W2:Y:S04]  /*ac30*/  LDL.LU R6, [R1+0x148] ;  /* 0x0001480001067983 */ /* 0x000ea80000300800 */
[----:B------:R-:W2:Y:S04]  /*ac40*/  LDL.LU R7, [R1+0x14c] ;  /* 0x00014c0001077983 */ /* 0x000ea80000300800 */
[----:B------:R-:W-:Y:S04]  /*ac50*/  STL.64 [R1+0xfd8], R18 ;  /* 0x000fd81201007387 */ /* 0x000fe80000100a00 */
[----:B------:R0:W-:Y:S04]  /*ac60*/  STL.64 [R1+0xfd0], R16 ;  /* 0x000fd01001007387 */ /* 0x0001e80000100a00 */
[----:B0-----:R-:W2:Y:S04]  /*ac70*/  LDL.LU R16, [R1+0x60] ;  /* 0x0000600001107983 */ /* 0x001ea80000300800 */
[----:B------:R-:W2:Y:S04]  /*ac80*/  LDL.LU R17, [R1+0x64] ;  /* 0x0000640001117983 */ /* 0x000ea80000300800 */
[----:B------:R-:W2:Y:S04]  /*ac90*/  LDL.LU R18, [R1+0x68] ;  /* 0x0000680001127983 */ /* 0x000ea80000300800 */
[----:B------:R-:W2:Y:S04]  /*aca0*/  LDL.LU R19, [R1+0x6c] ;  /* 0x00006c0001137983 */ /* 0x000ea80000300800 */
[----:B--2---:R4:W-:Y:S04]  /*acb0*/  STL.64 [R1+0xff0], R18 ;  /* 0x000ff01201007387 */ /* 0x0049e80000100a00 */
[----:B------:R5:W-:Y:S01]  /*acc0*/  STL.64 [R1+0xfe8], R16 ;  /* 0x000fe81001007387 */ /* 0x000be20000100a00 */
[----:B----4-:R-:W-:Y:S01]  /*acd0*/  MOV R18, R22 ;  /* 0x0000001600127202 */ /* 0x010fe20000000f00 */
[----:B------:R-:W-:-:S02]  /*ace0*/  IMAD.MOV.U32 R19, RZ, RZ, R23 ;  /* 0x000000ffff137224 */ /* 0x000fc400078e0017 */
[----:B-----5:R-:W-:Y:S02]  /*acf0*/  IMAD.MOV.U32 R16, RZ, RZ, R20 ;  /* 0x000000ffff107224 */ /* 0x020fe400078e0014 */
[----:B------:R-:W2:Y:S01]  /*ad00*/  LDL.LU R20, [R1+0x1020] ;  /* 0x0010200001147983 */ /* 0x000ea20000300800 */
[----:B---3--:R-:W-:-:S03]  /*ad10*/  IMAD.MOV.U32 R17, RZ, RZ, R21 ;  /* 0x000000ffff117224 */ /* 0x008fc600078e0015 */
[----:B------:R-:W2:Y:S04]  /*ad20*/  LDL.LU R21, [R1+0x101c] ;  /* 0x00101c0001157983 */ /* 0x000ea80000300800 */
[----:B------:R-:W2:Y:S04]  /*ad30*/  LDL.LU R22, [R1+0x1018] ;  /* 0x0010180001167983 */ /* 0x000ea80000300800 */
[----:B------:R-:W2:Y:S04]  /*ad40*/  LDL.LU R23, [R1+0x1014] ;  /* 0x0010140001177983 */ /* 0x000ea80000300800 */
[----:B------:R-:W-:Y:S04]  /*ad50*/  STL.64 [R1+0x1008], R18 ;  /* 0x0010081201007387 */ /* 0x000fe80000100a00 */
[----:B------:R0:W-:Y:S04]  /*ad60*/  STL.64 [R1+0x1000], R16 ;  /* 0x0010001001007387 */ /* 0x0001e80000100a00 */
[----:B0-----:R-:W3:Y:S04]  /*ad70*/  LDL.LU R16, [R1+0x30] ;  /* 0x0000300001107983 */ /* 0x001ee80000300800 */
[----:B------:R-:W3:Y:S04]  /*ad80*/  LDL.LU R17, [R1+0x34] ;  /* 0x0000340001117983 */ /* 0x000ee80000300800 */
[----:B------:R-:W3:Y:S04]  /*ad90*/  LDL.LU R18, [R1+0x38] ;  /* 0x0000380001127983 */ /* 0x000ee80000300800 */
[----:B------:R-:W3:Y:S01]  /*ada0*/  LDL.LU R19, [R1+0x3c] ;  /* 0x00003c0001137983 */ /* 0x000ee20000300800 */
[----:B--2---:R-:W-:Y:S03]  /*adb0*/  HMMA.16816.F32.BF16 R20, R24, R14, R20 ;  /* 0x0000000e1814723c */ /* 0x004fe60000041814 */
[----:B------:R-:W2:Y:S04]  /*adc0*/  LDL.LU R14, [R1+0xc8] ;  /* 0x0000c800010e7983 */ /* 0x000ea80000300800 */
[----:B------:R-:W2:Y:S01]  /*add0*/  LDL.LU R15, [R1+0xcc] ;  /* 0x0000cc00010f7983 */ /* 0x000ea20000300800 */
[----:B------:R-:W-:-:S03]  /*ade0*/  IMAD.MOV.U32 R8, RZ, RZ, R0 ;  /* 0x000000ffff087224 */ /* 0x000fc600078e0000 */
[----:B--2---:R0:W-:Y:S04]  /*adf0*/  STL.64 [R1+0xfb8], R14 ;  /* 0x000fb80e01007387 */ /* 0x0041e80000100a00 */
[----:B------:R-:W2:Y:S04]  /*ae00*/  LDL.LU R12, [R1+0x90] ;  /* 0x00009000010c7983 */ /* 0x000ea80000300800 */
[----:B------:R-:W2:Y:S04]  /*ae10*/  LDL.LU R13, [R1+0x94] ;  /* 0x00009400010d7983 */ /* 0x000ea80000300800 */
[----:B0-----:R-:W2:Y:S04]  /*ae20*/  LDL.LU R14, [R1+0x98] ;  /* 0x00009800010e7983 */ /* 0x001ea80000300800 */
[----:B------:R-:W2:Y:S04]  /*ae30*/  LDL.LU R15, [R1+0x9c] ;  /* 0x00009c00010f7983 */ /* 0x000ea80000300800 */
[----:B------:R-:W4:Y:S04]  /*ae40*/  LDL.LU R0, [R1+0x1010] ;  /* 0x0010100001007983 */ /* 0x000f280000300800 */
[----:B------:R-:W5:Y:S04]  /*ae50*/  LDL.LU R9, [R1+0xb4] ;  /* 0x0000b40001097983 */ /* 0x000f680000300800 */
[----:B------:R-:W2:Y:S01]  /*ae60*/  LDL.LU R10, [R1+0xb8] ;  /* 0x0000b800010a7983 */ /* 0x000ea20000300800 */
[----:B---3--:R-:W-:Y:S01]  /*ae70*/  HMMA.16816.F32.BF16 R4, R24, R6, R16 ;  /* 0x000000061804723c */ /* 0x008fe20000041810 */
[----:B------:R-:W-:-:S05]  /*ae80*/  MOV R11, R29 ;  /* 0x0000001d000b7202 */ /* 0x000fca0000000f00 */
[----:B--2---:R-:W-:Y:S04]  /*ae90*/  STL.64 [R1+0xfa8], R10 ;  /* 0x000fa80a01007387 */ /* 0x004fe80000100a00 */
[----:B-----5:R-:W-:Y:S04]  /*aea0*/  STL.64 [R1+0xfa0], R8 ;  /* 0x000fa00801007387 */ /* 0x020fe80000100a00 */
[----:B------:R0:W-:Y:S04]  /*aeb0*/  STL.64 [R1+0xf80], R22 ;  /* 0x000f801601007387 */ /* 0x0001e80000100a00 */
[----:B0-----:R-:W2:Y:S04]  /*aec0*/  LDL R23, [R1+0x274] ;  /* 0x0002740001177983 */ /* 0x001ea80000100800 */
[----:B------:R-:W-:Y:S04]  /*aed0*/  STL.64 [R1+0xf78], R20 ;  /* 0x000f781401007387 */ /* 0x000fe80000100a00 */
[----:B------:R-:W3:Y:S04]  /*aee0*/  LDL.LU.64 R18, [R1+0x1008] ;  /* 0x0010080001127983 */ /* 0x000ee80000300a00 */
[----:B------:R-:W3:Y:S04]  /*aef0*/  LDL.LU.64 R16, [R1+0x1000] ;  /* 0x0010000001107983 */ /* 0x000ee80000300a00 */
        /* <DEDUP_REMOVED lines=14> */
[----:B------:R-:W-:Y:S04]  /*afe0*/  STL.64 [R1], R4 ;  /* 0x0000000401007387 */ /* 0x000fe80000100a00 */
[----:B------:R0:W-:Y:S04]  /*aff0*/  STL.64 [R1+0x8], R6 ;  /* 0x0000080601007387 */ /* 0x0001e80000100a00 */
[----:B0-----:R-:W3:Y:S02]  /*b000*/  LDL.LU.64 R6, [R1+0xfc8] ;  /* 0x000fc80001067983 */ /* 0x001ee40000300a00 */
[C---:B---3--:R-:W-:Y:S02]  /*b010*/  HMMA.16816.F32.BF16 R4, R24.reuse, R6, R16 ;  /* 0x000000061804723c */ /* 0x048fe40000041810 */
[----:B------:R-:W3:Y:S11]  /*b020*/  LDL.LU.64 R18, [R1+0xfc0] ;  /* 0x000fc00001127983 */ /* 0x000ef60000300a00 */
[----:B------:R-:W-:Y:S10]  /*b030*/  @!UPT UIADD3 URZ, URZ, URZ, URZ ;  /* 0x0000003f3f3ff290 */ /* 0x000ff4000fffe03f */
[----:B------:R-:W-:Y:S01]  /*b040*/  STL [R1+0xf70], R7 ;  /* 0x000f700701007387 */ /* 0x000fe20000100800 */
[----:B---3--:R-:W-:Y:S03]  /*b050*/  HMMA.16816.F32.BF16 R16, R24, R18, R12 ;  /* 0x000000121810723c */ /* 0x008fe6000004180c */
[----:B------:R-:W3:Y:S11]  /*b060*/  LDL.LU.64 R14, [R1+0xfb8] ;  /* 0x000fb800010e7983 */ /* 0x000ef60000300a00 */
[----:B------:R-:W-:Y:S09]  /*b070*/  @!UPT UIADD3 URZ, URZ, URZ, URZ ;  /* 0x0000003f3f3ff290 */ /* 0x000ff2000fffe03f */
[----:B------:R-:W-:Y:S04]  /*b080*/  STL.64 [R1+0x40], R16 ;  /* 0x0000401001007387 */ /* 0x000fe80000100a00 */
[----:B------:R0:W-:Y:S04]  /*b090*/  STL.64 [R1+0x48], R18 ;  /* 0x0000481201007387 */ /* 0x0001e80000100a00 */
[----:B0-----:R-:W5:Y:S01]  /*b0a0*/  LDL.LU.64 R18, [R1+0xfb0] ;  /* 0x000fb00001127983 */ /* 0x001f620000300a00 */
[----:B------:R-:W-:Y:S01]  /*b0b0*/  IMAD.MOV.U32 R8, RZ, RZ, R28 ;  /* 0x000000ffff087224 */ /* 0x000fe200078e001c */
[----:B------:R-:W-:Y:S01]  /*b0c0*/  MOV R10, R2 ;  /* 0x00000002000a7202 */ /* 0x000fe20000000f00 */
[----:B------:R-:W-:-:S02]  /*b0d0*/  IMAD.MOV.U32 R9, RZ, RZ, R3 ;  /* 0x000000ffff097224 */ /* 0x000fc400078e0003 */
[----:B----4-:R-:W-:Y:S01]  /*b0e0*/  IMAD.MOV.U32 R11, RZ, RZ, R0 ;  /* 0x000000ffff0b7224 */ /* 0x010fe200078e0000 */
[----:B------:R-:W0:Y:S04]  /*b0f0*/  S2R R29, SR_TID.X ;  /* 0x00000000001d7919 */ /* 0x000e280000002100 */
[----:B------:R-:W1:Y:S01]  /*b100*/  S2R R2, SR_TID.X ;  /* 0x0000000000027919 */ /* 0x000e620000002100 */
[C---:B0-----:R-:W-:Y:S02]  /*b110*/  LOP3.LUT R3, R29.reuse, 0x1e0, RZ, 0xc0, !PT ;  /* 0x000001e01d037812 */ /* 0x041fe400078ec0ff */
[----:B------:R-:W-:Y:S02]  /*b120*/  LOP3.LUT R0, R29, 0x1c, RZ, 0xc0, !PT ;  /* 0x0000001c1d007812 */ /* 0x000fe400078ec0ff */
[----:B------:R-:W0:Y:S01]  /*b130*/  S2R R29, SR_CTAID.X ;  /* 0x00000000001d7919 */ /* 0x000e220000002500 */
[----:B-----5:R-:W-:Y:S03]  /*b140*/  HMMA.16816.F32.BF16 R16, R24, R18, R8 ;  /* 0x000000121810723c */ /* 0x020fe60000041808 */
[----:B------:R-:W3:Y:S04]  /*b150*/  LDL.LU.64 R10, [R1+0xfa8] ;  /* 0x000fa800010a7983 */ /* 0x000ee80000300a00 */
[----:B------:R-:W3:Y:S01]  /*b160*/  LDL.LU.64 R8, [R1+0xfa0] ;  /* 0x000fa00001087983 */ /* 0x000ee20000300a00 */
[----:B------:R-:W-:Y:S01]  /*b170*/  SHF.R.U32.HI R13, RZ, 0x1, R3 ;  /* 0x00000001ff0d7819 */ /* 0x000fe20000011603 */
[----:B0-----:R-:W-:-:S03]  /*b180*/  IMAD.SHL.U32 R12, R29, 0x100, RZ ;  /* 0x000001001d0c7824 */ /* 0x001fc600078e00ff */
[----:B------:R-:W-:Y:S02]  /*b190*/  LEA.HI R13, R0, R13, RZ, 0x1e ;  /* 0x0000000d000d7211 */ /* 0x000fe400078ff0ff */
[----:B-1----:R-:W-:Y:S02]  /*b1a0*/  LOP3.LUT R0, R2, 0x3, RZ, 0xc0, !PT ;  /* 0x0000000302007812 */ /* 0x002fe400078ec0ff */
[----:B------:R-:W-:Y:S02]  /*b1b0*/  IADD3 R12, R12, R13, RZ ;  /* 0x0000000d0c0c7210 */ /* 0x000fe40007ffe0ff */
[----:B------:R-:W-:Y:S02]  /*b1c0*/  LEA R0, P0, R0, UR4, 0x1 ;  /* 0x0000000400007c11 */ /* 0x000fe4000f8008ff */
[----:B------:R-:W-:Y:S02]  /*b1d0*/  IADD3 R12, R12, 0x8, RZ ;  /* 0x000000080c0c7810 */ /* 0x000fe40007ffe0ff */
[----:B------:R-:W-:-:S04]  /*b1e0*/  LOP3.LUT R2, R0, 0x70, RZ, 0xfc, !PT ;  /* 0x0000007000027812 */ /* 0x000fc800078efcff */
[CC--:B--2---:R-:W-:Y:S02]  /*b1f0*/  ISETP.GT.U32.AND P3, PT, R2.reuse, R23.reuse, PT ;  /* 0x000000170200720c */ /* 0x0c4fe40003f64070 */
[-C--:B------:R-:W-:Y:S02]  /*b200*/  ISETP.GT.U32.AND P5, PT, R2, R12.reuse, PT ;  /* 0x0000000c0200720c */ /* 0x080fe40003fa4070 */
[C---:B------:R-:W-:Y:S02]  /*b210*/  LOP3.LUT R2, R0.reuse, 0x71, RZ, 0xfc, !PT ;  /* 0x0000007100027812 */ /* 0x040fe400078efcff */
[----:B------:R-:W-:Y:S02]  /*b220*/  LOP3.LUT R3, R0, 0x78, RZ, 0xfc, !PT ;  /* 0x0000007800037812 */ /* 0x000fe400078efcff */
[C---:B------:R-:W-:Y:S02]  /*b230*/  ISETP.GT.U32.AND P6, PT, R2.reuse, R12, PT ;  /* 0x0000000c0200720c */ /* 0x040fe40003fc4070 */
[----:B------:R-:W-:-:S02]  /*b240*/  ISETP.GT.U32.AND P2, PT, R2, R23, PT ;  /* 0x000000170200720c */ /* 0x000fc40003f44070 */
[----:B------:R-:W-:Y:S01]  /*b250*/  LOP3.LUT R2, R0, 0x79, RZ, 0xfc, !PT ;  /* 0x0000007900027812 */ /* 0x000fe200078efcff */
[----:B------:R-:W-:Y:S01]  /*b260*/  IMAD.X R7, RZ, RZ, UR5, P0 ;  /* 0x00000005ff077e24 */ /* 0x000fe200080e06ff */
[-C--:B------:R-:W-:Y:S02]  /*b270*/  ISETP.GT.U32.AND P4, PT, R3, R12.reuse, PT ;  /* 0x0000000c0300720c */ /* 0x080fe40003f84070 */
[C---:B------:R-:W-:Y:S02]  /*b280*/  ISETP.GT.U32.AND P0, PT, R2.reuse, R12, PT ;  /* 0x0000000c0200720c */ /* 0x040fe40003f04070 */
[C---:B------:R-:W-:Y:S02]  /*b290*/  ISETP.GT.U32.AND.EX P5, PT, R7.reuse, RZ, PT, P5 ;  /* 0x000000ff0700720c */ /* 0x040fe40003fa4150 */
[----:B------:R-:W-:Y:S02]  /*b2a0*/  ISETP.GT.U32.AND.EX P6, PT, R7, RZ, PT, P6 ;  /* 0x000000ff0700720c */ /* 0x000fe40003fc4160 */
[----:B------:R-:W-:-:S02]  /*b2b0*/  ISETP.GT.U32.AND P1, PT, R2, R23, PT ;  /* 0x000000170200720c */ /* 0x000fc40003f24070 */
[----:B------:R-:W-:Y:S02]  /*b2c0*/  SEL R29, RZ, 0x1fffe, !P5 ;  /* 0x0001fffeff1d7807 */ /* 0x000fe40006800000 */
[----:B------:R-:W-:Y:S02]  /*b2d0*/  SEL R2, RZ, 0x1, !P6 ;  /* 0x00000001ff027807 */ /* 0x000fe40007000000 */
[C---:B------:R-:W-:Y:S02]  /*b2e0*/  ISETP.GT.U32.AND.EX P0, PT, R7.reuse, RZ, PT, P0 ;  /* 0x000000ff0700720c */ /* 0x040fe40003f04100 */
[----:B------:R-:W-:Y:S01]  /*b2f0*/  ISETP.GT.U32.AND.EX P4, PT, R7, RZ, PT, P4 ;  /* 0x000000ff0700720c */ /* 0x000fe20003f84140 */
[----:B------:R-:W-:Y:S01]  /*b300*/  IMAD.IADD R2, R2, 0x1, R29 ;  /* 0x0000000102027824 */ /* 0x000fe200078e021d */
[----:B------:R-:W-:Y:S02]  /*b310*/  ISETP.GT.U32.AND P5, PT, R3, R23, PT ;  /* 0x000000170300720c */ /* 0x000fe40003fa4070 */
[----:B------:R-:W-:-:S02]  /*b320*/  SEL R28, RZ, 0x1, !P0 ;  /* 0x00000001ff1c7807 */ /* 0x000fc40004000000 */
[----:B------:R-:W-:Y:S02]  /*b330*/  SEL R3, RZ, 0x1fffe, !P4 ;  /* 0x0001fffeff037807 */ /* 0x000fe40006000000 */
[C---:B------:R-:W-:Y:S02]  /*b340*/  ISETP.GT.U32.AND.EX P3, PT, R7.reuse, RZ, PT, P3 ;  /* 0x000000ff0700720c */ /* 0x040fe40003f64130 */
[----:B------:R-:W-:Y:S02]  /*b350*/  ISETP.GT.U32.AND.EX P2, PT, R7, RZ, PT, P2 ;  /* 0x000000ff0700720c */ /* 0x000fe40003f44120 */
[----:B------:R-:W-:Y:S02]  /*b360*/  IADD3 R29, R28, R3, RZ ;  /* 0x000000031c1d7210 */ /* 0x000fe40007ffe0ff */
[----:B------:R-:W-:Y:S02]  /*b370*/  SEL R28, RZ, 0x7fff8, !P3 ;  /* 0x0007fff8ff1c7807 */ /* 0x000fe40005800000 */
[----:B------:R-:W-:-:S02]  /*b380*/  LOP3.LUT R2, R2, 0x3, RZ, 0xc0, !PT ;  /* 0x0000000302027812 */ /* 0x000fc400078ec0ff */
[----:B------:R-:W-:Y:S01]  /*b390*/  SEL R3, RZ, 0x4, !P2 ;  /* 0x00000004ff037807 */ /* 0x000fe20005000000 */
[----:B------:R-:W-:Y:S01]  /*b3a0*/  STL [R1+0xf48], R18 ;  /* 0x000f481201007387 */ /* 0x000fe20000100800 */
[C---:B------:R-:W-:Y:S02]  /*b3b0*/  ISETP.GT.U32.AND.EX P1, PT, R7.reuse, RZ, PT, P1 ;  /* 0x000000ff0700720c */ /* 0x040fe40003f24110 */
[----:B------:R-:W-:Y:S01]  /*b3c0*/  IADD3 R2, R2, R28, R3 ;  /* 0x0000001c02027210 */ /* 0x000fe20007ffe003 */
[----:B------:R-:W-:Y:S01]  /*b3d0*/  STL [R1+0x30], R7 ;  /* 0x0000300701007387 */ /* 0x000fe20000100800 */
[----:B------:R-:W-:Y:S02]  /*b3e0*/  ISETP.GT.U32.AND.EX P5, PT, R7, RZ, PT, P5 ;  /* 0x000000ff0700720c */ /* 0x000fe40003fa4150 */
[----:B------:R-:W-:Y:S02]  /*b3f0*/  SEL R28, RZ, 0x4, !P1 ;  /* 0x00000004ff1c7807 */ /* 0x000fe40004800000 */
[----:B------:R-:W-:Y:S01]  /*b400*/  SEL R3, RZ, 0x7fff8, !P5 ;  /* 0x0007fff8ff037807 */ /* 0x000fe20006800000 */
[----:B---3--:R-:W-:Y:S01]  /*b410*/  HMMA.16816.F32.BF16 R12, R24, R14, R8 ;  /* 0x0000000e180c723c */ /* 0x008fe20000041808 */
[----:B------:R-:W2:Y:S04]  /*b420*/  LDL.LU.64 R10, [R1+0xf98] ;  /* 0x000f9800010a7983 */ /* 0x000ea80000300a00 */
[----:B------:R-:W3:Y:S11]  /*b430*/  LDL.LU.64 R8, [R1+0xf90] ;  /* 0x000f900001087983 */ /* 0x000ef60000300a00 */
[----:B------:R-:W-:Y:S07]  /*b440*/  @!UPT UIADD3 URZ, URZ, URZ, URZ ;  /* 0x0000003f3f3ff290 */ /* 0x000fee000fffe03f */
[----:B------:R0:W-:Y:S04]  /*b450*/  STL.64 [R1+0xf68], R14 ;  /* 0x000f680e01007387 */ /* 0x0001e80000100a00 */
[----:B------:R-:W-:Y:S04]  /*b460*/  STL.64 [R1+0xf60], R12 ;  /* 0x000f600c01007387 */ /* 0x000fe80000100a00 */
[----:B0-----:R-:W4:Y:S04]  /*b470*/  LDL.LU R15, [R1+0x80] ;  /* 0x00008000010f7983 */ /* 0x001f280000300800 */
[----:B------:R0:W-:Y:S02]  /*b480*/  STL [R1+0x64], R2 ;  /* 0x0000640201007387 */ /* 0x0001e40000100800 */
[----:B0-----:R-:W-:-:S04]  /*b490*/  LOP3.LUT R2, R29, 0x3, RZ, 0xc0, !PT ;  /* 0x000000031d027812 */ /* 0x001fc800078ec0ff */
[----:B------:R-:W-:-:S05]  /*b4a0*/  IADD3 R18, R2, R3, R28 ;  /* 0x0000000302127210 */ /* 0x000fca0007ffe01c */
[----:B------:R-:W-:Y:S04]  /*b4b0*/  STL.64 [R1+0xf58], R18 ;  /* 0x000f581201007387 */ /* 0x000fe80000100a00 */
[----:B------:R0:W-:Y:S04]  /*b4c0*/  STL.64 [R1+0xf50], R16 ;  /* 0x000f501001007387 */ /* 0x0001e80000100a00 */
[----:B0-----:R-:W5:Y:S01]  /*b4d0*/  LDL R16, [R1+0x61c] ;  /* 0x00061c0001107983 */ /* 0x001f620000100800 */
[C---:B------:R-:W-:Y:S02]  /*b4e0*/  LOP3.LUT R2, R0.reuse, 0x60, RZ, 0xfc, !PT ;  /* 0x0000006000027812 */ /* 0x040fe400078efcff */
[----:B------:R-:W-:-:S02]  /*b4f0*/  LOP3.LUT R3, R0, 0x61, RZ, 0xfc, !PT ;  /* 0x0000006100037812 */ /* 0x000fc400078efcff */
[-C--:B------:R-:W-:Y:S02]  /*b500*/  ISETP.GT.U32.AND P4, PT, R2, R23.reuse, PT ;  /* 0x000000170200720c */ /* 0x080fe40003f84070 */
[C---:B------:R-:W-:Y:S01]  /*b510*/  ISETP.GT.U32.AND P3, PT, R3.reuse, R23, PT ;  /* 0x000000170300720c */ /* 0x040fe20003f64070 */
[----:B------:R-:W-:Y:S01]  /*b520*/  FMUL R4, R4, c[0x0][0x188] ;  /* 0x0000620004047a20 */ /* 0x000fe20000400000 */
[-C--:B-----5:R-:W-:Y:S02]  /*b530*/  ISETP.GT.U32.AND P2, PT, R2, R16.reuse, PT ;  /* 0x000000100200720c */ /* 0x0a0fe40003f44070 */
[----:B------:R-:W-:Y:S02]  /*b540*/  ISETP.GT.U32.AND P1, PT, R3, R16, PT ;  /* 0x000000100300720c */ /* 0x000fe40003f24070 */
[C---:B------:R-:W-:Y:S02]  /*b550*/  ISETP.GT.U32.AND.EX P2, PT, R7.reuse, RZ, PT, P2 ;  /* 0x000000ff0700720c */ /* 0x040fe40003f44120 */
[----:B------:R-:W-:-:S02]  /*b560*/  ISETP.GT.U32.AND.EX P1, PT, R7, RZ, PT, P1 ;  /* 0x000000ff0700720c */ /* 0x000fc40003f24110 */
[----:B------:R-:W-:Y:S02]  /*b570*/  SEL R2, RZ, 0x1fffe, !P2 ;  /* 0x0001fffeff027807 */ /* 0x000fe40005000000 */
[----:B------:R-:W-:Y:S02]  /*b580*/  SEL R3, RZ, 0x1, !P1 ;  /* 0x00000001ff037807 */ /* 0x000fe40004800000 */
[C---:B------:R-:W-:Y:S02]  /*b590*/  ISETP.GT.U32.AND.EX P2, PT, R7.reuse, RZ, PT, P4 ;  /* 0x000000ff0700720c */ /* 0x040fe40003f44140 */
[----:B------:R-:W-:Y:S01]  /*b5a0*/  ISETP.GT.U32.AND.EX P1, PT, R7, RZ, PT, P3 ;  /* 0x000000ff0700720c */ /* 0x000fe20003f24130 */
[----:B------:R-:W-:Y:S01]  /*b5b0*/  IMAD.IADD R2, R3, 0x1, R2 ;  /* 0x0000000103027824 */ /* 0x000fe200078e0202 */
[----:B------:R-:W-:Y:S02]  /*b5c0*/  SEL R3, RZ, 0x7fff8, !P2 ;  /* 0x0007fff8ff037807 */ /* 0x000fe40005000000 */
[----:B------:R-:W-:-:S02]  /*b5d0*/  SEL R28, RZ, 0x4, !P1 ;  /* 0x00000004ff1c7807 */ /* 0x000fc40004800000 */
[----:B------:R-:W-:-:S04]  /*b5e0*/  LOP3.LUT R2, R2, 0x3, RZ, 0xc0, !PT ;  /* 0x0000000302027812 */ /* 0x000fc800078ec0ff */
[----:B------:R-:W-:Y:S02]  /*b5f0*/  IADD3 R3, R2, R3, R28 ;  /* 0x0000000302037210 */ /* 0x000fe40007ffe01c */
[----:B------:R-:W-:-:S04]  /*b600*/  IADD3 R2, P1, R0, 0x38, RZ ;  /* 0x0000003800027810 */ /* 0x000fc80007f3e0ff */
[C---:B------:R-:W-:Y:S02]  /*b610*/  ISETP.GT.U32.AND P3, PT, R2.reuse, R23, PT ;  /* 0x000000170200720c */ /* 0x040fe40003f64070 */
[----:B------:R-:W-:Y:S02]  /*b620*/  ISETP.GT.U32.AND P4, PT, R2, R16, PT ;  /* 0x000000100200720c */ /* 0x000fe40003f84070 */
[----:B------:R-:W-:-:S04]  /*b630*/  LOP3.LUT R2, R0, 0x69, RZ, 0xfc, !PT ;  /* 0x0000006900027812 */ /* 0x000fc800078efcff */
[C---:B------:R-:W-:Y:S02]  /*b640*/  ISETP.GT.U32.AND P2, PT, R2.reuse, R23, PT ;  /* 0x000000170200720c */ /* 0x040fe40003f44070 */
[----:B------:R-:W-:Y:S01]  /*b650*/  ISETP.GT.U32.AND P6, PT, R2, R16, PT ;  /* 0x000000100200720c */ /* 0x000fe20003fc4070 */
[----:B------:R-:W-:Y:S01]  /*b660*/  IMAD.X R2, RZ, RZ, R7, P1 ;  /* 0x000000ffff027224 */ /* 0x000fe200008e0607 */
[----:B------:R0:W-:Y:S04]  /*b670*/  STL [R1+0x3c], R3 ;  /* 0x00003c0301007387 */ /* 0x0001e80000100800 */
[C---:B------:R-:W-:Y:S02]  /*b680*/  ISETP.GT.U32.AND.EX P3, PT, R2.reuse, RZ, PT, P3 ;  /* 0x000000ff0200720c */ /* 0x040fe40003f64130 */
[----:B------:R-:W-:Y:S01]  /*b690*/  ISETP.GT.U32.AND.EX P4, PT, R2, RZ, PT, P4 ;  /* 0x000000ff0200720c */ /* 0x000fe20003f84140 */
[----:B0-----:R-:W-:Y:S01]  /*b6a0*/  FMUL R3, R6, c[0x0][0x188] ;  /* 0x0000620006037a20 */ /* 0x001fe20000400000 */
[----:B------:R-:W-:-:S02]  /*b6b0*/  IADD3 R2, P5, R0, 0x8, RZ ;  /* 0x0000000800027810 */ /* 0x000fc40007fbe0ff */
[----:B------:R-:W-:Y:S02]  /*b6c0*/  FSEL R4, R4, -INF , !P3 ;  /* 0xff80000004047808 */ /* 0x000fe40005800000 */
[----:B------:R-:W-:Y:S02]  /*b6d0*/  FSEL R3, R3, -INF , !P4 ;  /* 0xff80000003037808 */ /* 0x000fe40006000000 */
[----:B------:R-:W-:Y:S01]  /*b6e0*/  ISETP.GT.U32.AND P1, PT, R2, R23, PT ;  /* 0x000000170200720c */ /* 0x000fe20003f24070 */
[----:B------:R2:W-:Y:S01]  /*b6f0*/  STL [R1+0x3a4], R4 ;  /* 0x0003a40401007387 */ /* 0x0005e20000100800 */
[----:B------:R-:W-:Y:S01]  /*b700*/  IADD3.X R2, RZ, R7, RZ, P5, !PT ;  /* 0x00000007ff027210 */ /* 0x000fe20002ffe4ff */
[----:B----4-:R-:W-:Y:S02]  /*b710*/  FMUL R28, R15, c[0x0][0x188] ;  /* 0x000062000f1c7a20 */ /* 0x010fe40000400000 */
[----:B------:R-:W4:Y:S01]  /*b720*/  LDL.LU R20, [R1+0xd0] ;  /* 0x0000d00001147983 */ /* 0x000f220000300800 */
[----:B------:R-:W-:-:S03]  /*b730*/  ISETP.GT.U32.AND P3, PT, R0, R23, PT ;  /* 0x000000170000720c */ /* 0x000fc60003f64070 */
[----:B------:R0:W-:Y:S01]  /*b740*/  STL [R1+0x3b0], R3 ;  /* 0x0003b00301007387 */ /* 0x0001e20000100800 */
[----:B------:R-:W-:Y:S02]  /*b750*/  ISETP.GE.U32.AND P4, PT, R0, R23, PT ;  /* 0x000000170000720c */ /* 0x000fe40003f86070 */
[----:B------:R-:W-:Y:S01]  /*b760*/  ISETP.GT.U32.AND.EX P1, PT, R2, RZ, PT, P1 ;  /* 0x000000ff0200720c */ /* 0x000fe20003f24110 */
[----:B------:R-:W4:Y:S01]  /*b770*/  LDL.LU R21, [R1+0xd4] ;  /* 0x0000d40001157983 */ /* 0x000f220000300800 */
[----:B---3--:R-:W-:-:S03]  /*b780*/  FMUL R2, R8, c[0x0][0x188] ;  /* 0x0000620008027a20 */ /* 0x008fc60000400000 */
[----:B------:R-:W4:Y:S01]  /*b790*/  LDL.LU R22, [R1+0xd8] ;  /* 0x0000d80001167983 */ /* 0x000f220000300800 */
[----:B--2---:R-:W-:-:S03]  /*b7a0*/  FMUL R4, R11, c[0x0][0x188] ;  /* 0x000062000b047a20 */ /* 0x004fc60000400000 */
[----:B------:R-:W4:Y:S01]  /*b7b0*/  LDL.LU R23, [R1+0xdc] ;  /* 0x0000dc0001177983 */ /* 0x000f220000300800 */
[----:B------:R-:W-:-:S03]  /*b7c0*/  FSEL R8, R28, -INF , !P1 ;  /* 0xff8000001c087808 */ /* 0x000fc60004800000 */
[----:B------:R-:W2:Y:S04]  /*b7d0*/  LDL.LU R19, [R1+0x84] ;  /* 0x0000840001137983 */ /* 0x000ea80000300800 */
[----:B------:R-:W3:Y:S04]  /*b7e0*/  LDL.LU R29, [R1+0x8c] ;  /* 0x00008c00011d7983 */ /* 0x000ee80000300800 */
[----:B------:R-:W5:Y:S04]  /*b7f0*/  LDL.LU R11, [R1+0xf88] ;  /* 0x000f8800010b7983 */ /* 0x000f680000300800 */
[----:B------:R-:W2:Y:S01]  /*b800*/  LDL R28, [R1+0x274] ;  /* 0x00027400011c7983 */ /* 0x000ea20000100800 */
[----:B------:R-:W-:Y:S01]  /*b810*/  ISETP.GT.U32.AND.EX P3, PT, R7, RZ, PT, P3 ;  /* 0x000000ff0700720c */ /* 0x000fe20003f64130 */
[----:B------:R-:W-:Y:S01]  /*b820*/  FMUL R6, R9, c[0x0][0x188] ;  /* 0x0000620009067a20 */ /* 0x000fe20000400000 */
[----:B------:R-:W-:-:S02]  /*b830*/  ISETP.GT.U32.AND P5, PT, R0, R16, PT ;  /* 0x000000100000720c */ /* 0x000fc40003fa4070 */
[C---:B------:R-:W-:Y:S01]  /*b840*/  ISETP.GE.U32.AND.EX P4, PT, R7.reuse, RZ, PT, P4 ;  /* 0x000000ff0700720c */ /* 0x040fe20003f86140 */
[----:B0-----:R-:W-:Y:S01]  /*b850*/  FMUL R3, R10, c[0x0][0x188] ;  /* 0x000062000a037a20 */ /* 0x001fe20000400000 */
[----:B------:R-:W-:Y:S01]  /*b860*/  FSEL R9, R2, -INF , !P3 ;  /* 0xff80000002097808 */ /* 0x000fe20005800000 */
[----:B------:R0:W-:Y:S01]  /*b870*/  STL [R1+0x88], R8 ;  /* 0x0000880801007387 */ /* 0x0001e20000100800 */
[----:B------:R-:W-:-:S03]  /*b880*/  ISETP.GT.U32.AND.EX P5, PT, R7, RZ, PT, P5 ;  /* 0x000000ff0700720c */ /* 0x000fc60003fa4150 */
[----:B------:R-:W-:Y:S01]  /*b890*/  STL [R1+0x7c], R9 ;  /* 0x00007c0901007387 */ /* 0x000fe20000100800 */
[----:B------:R-:W-:Y:S02]  /*b8a0*/  FSEL R3, R3, -INF , !P5 ;  /* 0xff80000003037808 */ /* 0x000fe40006800000 */
[----:B0-----:R-:W-:Y:S02]  /*b8b0*/  FSEL R8, R4, -INF , !P3 ;  /* 0xff80000004087808 */ /* 0x001fe40005800000 */
[----:B------:R-:W-:Y:S02]  /*b8c0*/  FSEL R4, R6, -INF , !P4 ;  /* 0xff80000006047808 */ /* 0x000fe40006000000 */
[----:B------:R-:W-:Y:S01]  /*b8d0*/  IADD3 R2, P1, R0, 0x9, RZ ;  /* 0x0000000900027810 */ /* 0x000fe20007f3e0ff */
[----:B------:R-:W-:Y:S04]  /*b8e0*/  STL [R1+0x90], R8 ;  /* 0x0000900801007387 */ /* 0x000fe80000100800 */
[----:B------:R-:W-:Y:S01]  /*b8f0*/  STL [R1+0x78], R4 ;  /* 0x0000780401007387 */ /* 0x000fe20000100800 */
[----:B------:R-:W-:-:S03]  /*b900*/  ISETP.GT.U32.AND P5, PT, R2, R16, PT ;  /* 0x000000100200720c */ /* 0x000fc60003fa4070 */
[----:B------:R-:W3:Y:S04]  /*b910*/  LDL.LU R12, [R1+0x50] ;  /* 0x00005000010c7983 */ /* 0x000ee80000300800 */
[----:B------:R-:W3:Y:S04]  /*b920*/  LDL.LU R13, [R1+0x54] ;  /* 0x00005400010d7983 */ /* 0x000ee80000300800 */
[----:B------:R0:W-:Y:S04]  /*b930*/  STL [R1+0x80], R3 ;  /* 0x0000800301007387 */ /* 0x0001e80000100800 */
[----:B------:R-:W3:Y:S04]  /*b940*/  LDL.LU R14, [R1+0x58] ;  /* 0x00005800010e7983 */ /* 0x000ee80000300800 */
[----:B------:R-:W4:Y:S01]  /*b950*/  LDL.LU R10, [R1+0xe8] ;  /* 0x0000e800010a7983 */ /* 0x000f220000300800 */
[----:B--2---:R-:W-:Y:S01]  /*b960*/  ISETP.GT.U32.AND P4, PT, R2, R28, PT ;  /* 0x0000001c0200720c */ /* 0x004fe20003f84070 */
[----:B-----5:R-:W-:-:S02]  /*b970*/  FMUL R2, R11, c[0x0][0x188] ;  /* 0x000062000b027a20 */ /* 0x020fc40000400000 */
[----:B------:R-:W4:Y:S01]  /*b980*/  LDL.LU R11, [R1+0xec] ;  /* 0x0000ec00010b7983 */ /* 0x000f220000300800 */
[----:B------:R-:W-:-:S03]  /*b990*/  ISETP.GE.U32.AND P3, PT, R0, R16, PT ;  /* 0x000000100000720c */ /* 0x000fc60003f66070 */
[----:B------:R-:W2:Y:S01]  /*b9a0*/  LDL.LU R15, [R1+0x5c] ;  /* 0x00005c00010f7983 */ /* 0x000ea20000300800 */
[----:B------:R-:W-:-:S04]  /*b9b0*/  ISETP.GE.U32.AND.EX P3, PT, R7, RZ, PT, P3 ;  /* 0x000000ff0700720c */ /* 0x000fc80003f66130 */
[----:B------:R-:W-:-:S05]  /*b9c0*/  FSEL R2, R2, -INF , !P3 ;  /* 0xff80000002027808 */ /* 0x000fca0005800000 */
[----:B------:R1:W-:Y:S01]  /*b9d0*/  STL [R1+0x74], R2 ;  /* 0x0000740201007387 */ /* 0x0003e20000100800 */
[----:B0-----:R-:W-:Y:S02]  /*b9e0*/  LOP3.LUT R3, R0, 0x68, RZ, 0xfc, !PT ;  /* 0x0000006800037812 */ /* 0x001fe400078efcff */
[----:B------:R-:W-:Y:S02]  /*b9f0*/  ISETP.GT.U32.AND.EX P2, PT, R7, RZ, PT, P2 ;  /* 0x000000ff0700720c */ /* 0x000fe40003f44120 */
[C---:B------:R-:W-:Y:S01]  /*ba00*/  ISETP.GT.U32.AND P3, PT, R3.reuse, R28, PT ;  /* 0x0000001c0300720c */ /* 0x040fe20003f64070 */
[----:B-1----:R-:W-:Y:S01]  /*ba10*/  IMAD.X R2, RZ, RZ, R7, P1 ;  /* 0x000000ffff027224 */ /* 0x002fe200008e0607 */
[----:B------:R-:W-:Y:S02]  /*ba20*/  ISETP.GT.U32.AND P1, PT, R3, R16, PT ;  /* 0x000000100300720c */ /* 0x000fe40003f24070 */
[----:B------:R-:W-:Y:S01]  /*ba30*/  SEL R3, RZ, 0x4, !P2 ;  /* 0x00000004ff037807 */ /* 0x000fe20005000000 */
[----:B------:R-:W-:Y:S01]  /*ba40*/  FMUL R4, R19, c[0x0][0x188] ;  /* 0x0000620013047a20 */ /* 0x000fe20000400000 */
[----:B------:R-:W-:-:S02]  /*ba50*/  ISETP.GT.U32.AND.EX P6, PT, R7, RZ, PT, P6 ;  /* 0x000000ff0700720c */ /* 0x000fc40003fc4160 */
[C---:B------:R-:W-:Y:S02]  /*ba60*/  ISETP.GT.U32.AND.EX P4, PT, R2.reuse, RZ, PT, P4 ;  /* 0x000000ff0200720c */ /* 0x040fe40003f84140 */
[----:B------:R-:W-:Y:S02]  /*ba70*/  ISETP.GT.U32.AND.EX P5, PT, R2, RZ, PT, P5 ;  /* 0x000000ff0200720c */ /* 0x000fe40003fa4150 */
[----:B------:R-:W-:Y:S01]  /*ba80*/  IADD3 R2, P2, R0, 0x10, RZ ;  /* 0x0000001000027810 */ /* 0x000fe20007f5e0ff */
[----:B----4-:R-:W-:Y:S01]  /*ba90*/  HMMA.16816.F32.BF16 R8, R24, R10, R20 ;  /* 0x0000000a1808723c */ /* 0x010fe20000041814 */
[----:B------:R-:W4:Y:S04]  /*baa0*/  LDL.LU.64 R22, [R1+0xf80] ;  /* 0x000f800001167983 */ /* 0x000f280000300a00 */
[----:B------:R-:W5:Y:S04]  /*bab0*/  LDL.LU.64 R20, [R1+0xf78] ;  /* 0x000f780001147983 */ /* 0x000f680000300a00 */
[----:B------:R3:W-:Y:S01]  /*bac0*/  STL [R1+0x38], R3 ;  /* 0x0000380301007387 */ /* 0x0007e20000100800 */
[----:B------:R-:W-:-:S02]  /*bad0*/  SEL R17, RZ, 0x1, !P6 ;  /* 0x00000001ff117807 */ /* 0x000fc40007000000 */
[----:B------:R-:W-:Y:S01]  /*bae0*/  FSEL R6, R4, -INF , !P4 ;  /* 0xff80000004067808 */ /* 0x000fe20006000000 */
[----:B---3--:R-:W-:Y:S01]  /*baf0*/  FMUL R3, R29, c[0x0][0x188] ;  /* 0x000062001d037a20 */ /* 0x008fe20000400000 */
[C---:B------:R-:W-:Y:S02]  /*bb00*/  ISETP.GT.U32.AND P6, PT, R2.reuse, R28, PT ;  /* 0x0000001c0200720c */ /* 0x040fe40003fc4070 */
[----:B------:R-:W-:Y:S02]  /*bb10*/  ISETP.GT.U32.AND P4, PT, R2, R16, PT ;  /* 0x000000100200720c */ /* 0x000fe40003f84070 */
[----:B------:R-:W-:Y:S01]  /*bb20*/  FSEL R4, R3, -INF , !P5 ;  /* 0xff80000003047808 */ /* 0x000fe20006800000 */
[----:B------:R-:W-:Y:S01]  /*bb30*/  STL [R1+0x34], R17 ;  /* 0x0000341101007387 */ /* 0x000fe20000100800 */
[----:B------:R-:W-:Y:S01]  /*bb40*/  IADD3 R2, P5, R0, 0x11, RZ ;  /* 0x0000001100027810 */ /* 0x000fe20007fbe0ff */
[----:B------:R-:W-:Y:S02]  /*bb50*/  IMAD.X R3, RZ, RZ, R7, P2 ;  /* 0x000000ffff037224 */ /* 0x000fe400010e0607 */
[----:B------:R-:W-:Y:S01]  /*bb60*/  STL [R1+0x6c], R6 ;  /* 0x00006c0601007387 */ /* 0x000fe20000100800 */
[----:B------:R-:W-:-:S03]  /*bb70*/  ISETP.GT.U32.AND P2, PT, R2, R28, PT ;  /* 0x0000001c0200720c */ /* 0x000fc60003f44070 */
[----:B------:R0:W-:Y:S01]  /*bb80*/  STL [R1+0x70], R4 ;  /* 0x0000700401007387 */ /* 0x0001e20000100800 */
[----:B------:R-:W-:Y:S02]  /*bb90*/  ISETP.GT.U32.AND.EX P6, PT, R3, RZ, PT, P6 ;  /* 0x000000ff0300720c */ /* 0x000fe40003fc4160 */
[----:B0-----:R-:W-:Y:S02]  /*bba0*/  IADD3.X R4, RZ, R7, RZ, P5, !PT ;  /* 0x00000007ff047210 */ /* 0x001fe40002ffe4ff */
[----:B------:R-:W-:Y:S01]  /*bbb0*/  ISETP.GT.U32.AND P5, PT, R2, R16, PT ;  /* 0x000000100200720c */ /* 0x000fe20003fa4070 */
[----:B------:R-:W-:Y:S01]  /*bbc0*/  FMUL R2, R12, c[0x0][0x188] ;  /* 0x000062000c027a20 */ /* 0x000fe20000400000 */
[C---:B------:R-:W-:Y:S02]  /*bbd0*/  ISETP.GT.U32.AND.EX P2, PT, R4.reuse, RZ, PT, P2 ;  /* 0x000000ff0400720c */ /* 0x040fe40003f44120 */
[----:B------:R-:W-:Y:S01]  /*bbe0*/  ISETP.GT.U32.AND.EX P5, PT, R4, RZ, PT, P5 ;  /* 0x000000ff0400720c */ /* 0x000fe20003fa4150 */
[----:B------:R-:W-:Y:S01]  /*bbf0*/  FMUL R4, R14, c[0x0][0x188] ;  /* 0x000062000e047a20 */ /* 0x000fe20000400000 */
[----:B------:R-:W-:Y:S01]  /*bc00*/  FSEL R12, R2, -INF , !P6 ;  /* 0xff800000020c7808 */ /* 0x000fe20007000000 */
[----:B------:R-:W-:Y:S01]  /*bc10*/  FMUL R6, R13, c[0x0][0x188] ;  /* 0x000062000d067a20 */ /* 0x000fe20000400000 */
[----:B------:R-:W-:Y:S01]  /*bc20*/  ISETP.GT.U32.AND.EX P4, PT, R3, RZ, PT, P4 ;  /* 0x000000ff0300720c */ /* 0x000fe20003f84140 */
[----:B--2---:R-:W-:Y:S01]  /*bc30*/  FMUL R3, R15, c[0x0][0x188] ;  /* 0x000062000f037a20 */ /* 0x004fe20000400000 */
[----:B------:R-:W-:Y:S01]  /*bc40*/  IADD3 R2, P6, R0, 0x18, RZ ;  /* 0x0000001800027810 */ /* 0x000fe20007fde0ff */
[----:B------:R0:W-:Y:S02]  /*bc50*/  STL [R1+0x1e4], R12 ;  /* 0x0001e40c01007387 */ /* 0x0001e40000100800 */
[----:B0-----:R-:W-:-:S02]  /*bc60*/  FSEL R12, R4, -INF , !P4 ;  /* 0xff800000040c7808 */ /* 0x001fc40006000000 */
[----:B------:R-:W-:Y:S02]  /*bc70*/  FSEL R4, R6, -INF , !P2 ;  /* 0xff80000006047808 */ /* 0x000fe40005000000 */
[C---:B------:R-:W-:Y:S02]  /*bc80*/  ISETP.GT.U32.AND P4, PT, R2.reuse, R28, PT ;  /* 0x0000001c0200720c */ /* 0x040fe40003f84070 */
[----:B------:R-:W-:Y:S02]  /*bc90*/  ISETP.GT.U32.AND P2, PT, R2, R16, PT ;  /* 0x000000100200720c */ /* 0x000fe40003f44070 */
[----:B------:R-:W-:Y:S01]  /*bca0*/  FSEL R2, R3, -INF , !P5 ;  /* 0xff80000003027808 */ /* 0x000fe20006800000 */
[----:B------:R0:W-:Y:S04]  /*bcb0*/  STL [R1+0x1ec], R12 ;  /* 0x0001ec0c01007387 */ /* 0x0001e80000100800 */
[----:B------:R-:W-:Y:S01]  /*bcc0*/  STL [R1+0x1e0], R4 ;  /* 0x0001e00401007387 */ /* 0x000fe20000100800 */
[----:B------:R-:W-:-:S03]  /*bcd0*/  IMAD.X R3, RZ, RZ, R7, P6 ;  /* 0x000000ffff037224 */ /* 0x000fc600030e0607 */
[----:B0-----:R-:W2:Y:S04]  /*bce0*/  LDL.LU R12, [R1+0xf0] ;  /* 0x0000f000010c7983 */ /* 0x001ea80000300800 */
[----:B------:R0:W-:Y:S01]  /*bcf0*/  STL [R1+0x1e8], R2 ;  /* 0x0001e80201007387 */ /* 0x0001e20000100800 */
[----:B------:R-:W-:-:S03]  /*bd00*/  ISETP.GT.U32.AND.EX P4, PT, R3, RZ, PT, P4 ;  /* 0x000000ff0300720c */ /* 0x000fc60003f84140 */
[----:B------:R-:W2:Y:S04]  /*bd10*/  LDL.LU R13, [R1+0xf4] ;  /* 0x0000f400010d7983 */ /* 0x000ea80000300800 */
[----:B------:R-:W2:Y:S01]  /*bd20*/  LDL.LU R14, [R1+0xf8] ;  /* 0x0000f800010e7983 */ /* 0x000ea20000300800 */
[----:B0-----:R-:W-:-:S03]  /*bd30*/  IADD3 R2, P5, R0, 0x19, RZ ;  /* 0x0000001900027810 */ /* 0x001fc60007fbe0ff */
[----:B------:R-:W2:Y:S01]  /*bd40*/  LDL.LU R15, [R1+0xfc] ;  /* 0x0000fc00010f7983 */ /* 0x000ea20000300800 */
[C---:B------:R-:W-:Y:S01]  /*bd50*/  ISETP.GT.U32.AND P6, PT, R2.reuse, R28, PT ;  /* 0x0000001c0200720c */ /* 0x040fe20003fc4070 */
[----:B------:R-:W-:Y:S01]  /*bd60*/  IMAD.X R4, RZ, RZ, R7, P5 ;  /* 0x000000ffff047224 */ /* 0x000fe200028e0607 */
[----:B------:R-:W-:Y:S01]  /*bd70*/  ISETP.GT.U32.AND P5, PT, R2, R16, PT ;  /* 0x000000100200720c */ /* 0x000fe20003fa4070 */
[----:B------:R-:W3:Y:S01]  /*bd80*/  LDL.LU R29, [R1+0x20] ;  /* 0x00002000011d7983 */ /* 0x000ee20000300800 */
[----:B------:R-:W-:-:S03]  /*bd90*/  ISETP.GT.U32.AND.EX P2, PT, R3, RZ, PT, P2 ;  /* 0x000000ff0300720c */ /* 0x000fc60003f44120 */
[----:B------:R-:W2:Y:S01]  /*bda0*/  LDL.LU R17, [R1+0x28] ;  /* 0x0000280001117983 */ /* 0x000ea20000300800 */
[C---:B------:R-:W-:Y:S02]  /*bdb0*/  ISETP.GT.U32.AND.EX P6, PT, R4.reuse, RZ, PT, P6 ;  /* 0x000000ff0400720c */ /* 0x040fe40003fc4160 */
[----:B------:R-:W-:Y:S01]  /*bdc0*/  ISETP.GT.U32.AND.EX P5, PT, R4, RZ, PT, P5 ;  /* 0x000000ff0400720c */ /* 0x000fe20003fa4150 */
[----:B------:R-:W2:Y:S04]  /*bdd0*/  LDL.LU R18, [R1+0x24] ;  /* 0x0000240001127983 */ /* 0x000ea80000300800 */
[----:B------:R-:W2:Y:S01]  /*bde0*/  LDL.LU R19, [R1+0x2c] ;  /* 0x00002c0001137983 */ /* 0x000ea20000300800 */
[----:B-----5:R-:W-:-:S05]  /*bdf0*/  FMUL R2, R20, c[0x0][0x188] ;  /* 0x0000620014027a20 */ /* 0x020fca0000400000 */
[----:B------:R-:W-:Y:S01]  /*be00*/  FSEL R20, R2, -INF , !P4 ;  /* 0xff80000002147808 */ /* 0x000fe20006000000 */
[----:B----4-:R-:W-:Y:S02]  /*be10*/  FMUL R4, R22, c[0x0][0x188] ;  /* 0x0000620016047a20 */ /* 0x010fe40000400000 */
[----:B------:R-:W-:Y:S02]  /*be20*/  FMUL R3, R23, c[0x0][0x188] ;  /* 0x0000620017037a20 */ /* 0x000fe40000400000 */
[----:B------:R-:W-:Y:S04]  /*be30*/  STL [R1+0x1d4], R20 ;  /* 0x0001d41401007387 */ /* 0x000fe80000100800 */
[----:B------:R-:W2:Y:S04]  /*be40*/  LDL.LU R22, [R1+0x158] ;  /* 0x0001580001167983 */ /* 0x000ea80000300800 */
[----:B------:R-:W2:Y:S01]  /*be50*/  LDL.LU R23, [R1+0x15c] ;  /* 0x00015c0001177983 */ /* 0x000ea20000300800 */
[----:B------:R-:W-:Y:S01]  /*be60*/  FMUL R6, R21, c[0x0][0x188] ;  /* 0x0000620015067a20 */ /* 0x000fe20000400000 */
[----:B------:R-:W-:-:S02]  /*be70*/  FSEL R4, R4, -INF , !P2 ;  /* 0xff80000004047808 */ /* 0x000fc40005000000 */
[----:B------:R-:W-:Y:S02]  /*be80*/  IADD3 R2, P4, R0, 0x20, RZ ;  /* 0x0000002000027810 */ /* 0x000fe40007f9e0ff */
[----:B------:R-:W-:Y:S01]  /*be90*/  FSEL R6, R6, -INF , !P6 ;  /* 0xff80000006067808 */ /* 0x000fe20007000000 */
[----:B------:R0:W-:Y:S01]  /*bea0*/  STL [R1+0x1dc], R4 ;  /* 0x0001dc0401007387 */ /* 0x0001e20000100800 */
[C---:B------:R-:W-:Y:S02]  /*beb0*/  ISETP.GT.U32.AND P2, PT, R2.reuse, R28, PT ;  /* 0x0000001c0200720c */ /* 0x040fe40003f44070 */
[----:B------:R-:W-:Y:S01]  /*bec0*/  ISETP.GT.U32.AND P6, PT, R2, R16, PT ;  /* 0x000000100200720c */ /* 0x000fe20003fc4070 */
[----:B------:R-:W-:Y:S01]  /*bed0*/  STL [R1+0x1d0], R6 ;  /* 0x0001d00601007387 */ /* 0x000fe20000100800 */
[----:B0-----:R-:W-:Y:S02]  /*bee0*/  FSEL R4, R3, -INF , !P5 ;  /* 0xff80000003047808 */ /* 0x001fe40006800000 */
[----:B------:R-:W-:-:S02]  /*bef0*/  IADD3 R2, P5, R0, 0x21, RZ ;  /* 0x0000002100027810 */ /* 0x000fc40007fbe0ff */
[----:B------:R-:W-:Y:S01]  /*bf00*/  IADD3.X R3, RZ, R7, RZ, P4, !PT ;  /* 0x00000007ff037210 */ /* 0x000fe200027fe4ff */
[----:B------:R0:W-:Y:S01]  /*bf10*/  STL [R1+0x1d8], R4 ;  /* 0x0001d80401007387 */ /* 0x0001e20000100800 */
[C---:B------:R-:W-:Y:S01]  /*bf20*/  ISETP.GT.U32.AND P4, PT, R2.reuse, R28, PT ;  /* 0x0000001c0200720c */ /* 0x040fe20003f84070 */
[----:B0-----:R-:W-:Y:S01]  /*bf30*/  IMAD.X R4, RZ, RZ, R7, P5 ;  /* 0x000000ffff047224 */ /* 0x001fe200028e0607 */
[----:B------:R-:W-:Y:S01]  /*bf40*/  ISETP.GT.U32.AND P5, PT, R2, R16, PT ;  /* 0x000000100200720c */ /* 0x000fe20003fa4070 */
[----:B------:R-:W4:Y:S01]  /*bf50*/  LDL.LU R7, [R1+0xf70] ;  /* 0x000f700001077983 */ /* 0x000f220000300800 */
[----:B---3--:R-:W-:Y:S01]  /*bf60*/  FMUL R2, R29, c[0x0][0x188] ;  /* 0x000062001d027a20 */ /* 0x008fe20000400000 */
[----:B--2---:R-:W-:Y:S02]  /*bf70*/  HMMA.16816.F32.BF16 R20, R24, R22, R12 ;  /* 0x000000161814723c */ /* 0x004fe4000004180c */
[----:B------:R-:W2:Y:S04]  /*bf80*/  LDL.LU.64 R14, [R1+0xf68] ;  /* 0x000f6800010e7983 */ /* 0x000ea80000300a00 */
[----:B------:R-:W3:Y:S04]  /*bf90*/  LDL.LU.64 R12, [R1+0xf60] ;  /* 0x000f6000010c7983 */ /* 0x000ee80000300a00 */
[----:B------:R-:W5:Y:S11]  /*bfa0*/  LDL.LU R29, [R1+0x10] ;  /* 0x00001000011d7983 */ /* 0x000f760000300800 */
[----:B------:R-:W-:Y:S02]  /*bfb0*/  @!UPT UIADD3 URZ, URZ, URZ, URZ ;  /* 0x0000003f3f3ff290 */ /* 0x000fe4000fffe03f */
[----:B------:R0:W-:Y:S04]  /*bfc0*/  STL.64 [R1+0xf10], R20 ;  /* 0x000f101401007387 */ /* 0x0001e80000100a00 */
[----:B0-----:R-:W2:Y:S04]  /*bfd0*/  LDL R20, [R1+0x61c] ;  /* 0x00061c0001147983 */ /* 0x001ea80000100800 */
[----:B------:R-:W3:Y:S04]  /*bfe0*/  LDL R21, [R1+0x274] ;  /* 0x0002740001157983 */ /* 0x000ee80000100800 */
[----:B------:R0:W-:Y:S04]  /*bff0*/  STL [R1+0xf0c], R23 ;  /* 0x000f0c1701007387 */ /* 0x0001e80000100800 */
[----:B0-----:R-:W4:Y:S01]  /*c000*/  LDL.LU R23, [R1+0x30] ;  /* 0x0000300001177983 */ /* 0x001f220000300800 */
[----:B------:R-:W-:-:S02]  /*c010*/  ISETP.GT.U32.AND.EX P2, PT, R3, RZ, PT, P2 ;  /* 0x000000ff0300720c */ /* 0x000fc40003f44120 */
[----:B------:R-:W-:Y:S01]  /*c020*/  ISETP.GT.U32.AND.EX P6, PT, R3, RZ, PT, P6 ;  /* 0x000000ff0300720c */ /* 0x000fe20003fc4160 */
[----:B------:R-:W-:Y:S01]  /*c030*/  FMUL R3, R17, c[0x0][0x188] ;  /* 0x0000620011037a20 */ /* 0x000fe20000400000 */
[----:B------:R-:W-:Y:S01]  /*c040*/  FSEL R16, R2, -INF , !P2 ;  /* 0xff80000002107808 */ /* 0x000fe20005000000 */
[----:B------:R-:W-:Y:S01]  /*c050*/  FMUL R6, R18, c[0x0][0x188] ;  /* 0x0000620012067a20 */ /* 0x000fe20000400000 */
[C---:B------:R-:W-:Y:S02]  /*c060*/  ISETP.GT.U32.AND.EX P4, PT, R4.reuse, RZ, PT, P4 ;  /* 0x000000ff0400720c */ /* 0x040fe40003f84140 */
[----:B------:R-:W-:Y:S01]  /*c070*/  ISETP.GT.U32.AND.EX P5, PT, R4, RZ, PT, P5 ;  /* 0x000000ff0400720c */ /* 0x000fe20003fa4150 */
[----:B------:R-:W-:Y:S01]  /*c080*/  FMUL R4, R19, c[0x0][0x188] ;  /* 0x0000620013047a20 */ /* 0x000fe20000400000 */
[----:B------:R-:W-:Y:S01]  /*c090*/  FSEL R17, R3, -INF , !P6 ;  /* 0xff80000003117808 */ /* 0x000fe20007000000 */
[----:B------:R0:W-:Y:S01]  /*c0a0*/  STL [R1+0x1fc], R16 ;  /* 0x0001fc1001007387 */ /* 0x0001e20000100800 */
[----:B------:R-:W-:-:S02]  /*c0b0*/  IADD3 R2, P2, R0, 0x28, RZ ;  /* 0x0000002800027810 */ /* 0x000fc40007f5e0ff */
[----:B------:R-:W-:Y:S01]  /*c0c0*/  FSEL R4, R4, -INF , !P5 ;  /* 0xff80000004047808 */ /* 0x000fe20006800000 */
[----:B------:R-:W-:Y:S01]  /*c0d0*/  STL [R1+0x204], R17 ;  /* 0x0002041101007387 */ /* 0x000fe20000100800 */
[----:B------:R-:W-:Y:S02]  /*c0e0*/  IADD3 R3, P6, R0, 0x29, RZ ;  /* 0x0000002900037810 */ /* 0x000fe40007fde0ff */
[----:B0-----:R-:W-:Y:S02]  /*c0f0*/  FSEL R16, R6, -INF , !P4 ;  /* 0xff80000006107808 */ /* 0x001fe40006000000 */
[----:B------:R-:W4:Y:S04]  /*c100*/  LDL.LU R6, [R1+0x18] ;  /* 0x0000180001067983 */ /* 0x000f280000300800 */
[----:B------:R0:W-:Y:S04]  /*c110*/  STL [R1+0x1f8], R16 ;  /* 0x0001f81001007387 */ /* 0x0001e80000100800 */
[----:B0-----:R-:W4:Y:S04]  /*c120*/  LDL.LU R16, [R1] ;  /* 0x0000000001107983 */ /* 0x001f280000300800 */
[----:B------:R-:W4:Y:S04]  /*c130*/  LDL.LU R17, [R1+0x4] ;  /* 0x0000040001117983 */ /* 0x000f280000300800 */
[----:B------:R0:W-:Y:S04]  /*c140*/  STL [R1+0x20c], R4 ;  /* 0x00020c0401007387 */ /* 0x0001e80000100800 */
[----:B------:R-:W4:Y:S04]  /*c150*/  LDL.LU R18, [R1+0x8] ;  /* 0x0000080001127983 */ /* 0x000f280000300800 */
[----:B------:R-:W4:Y:S01]  /*c160*/  LDL.LU R19, [R1+0xc] ;  /* 0x00000c0001137983 */ /* 0x000f220000300800 */
[----:B-----5:R-:W-:Y:S01]  /*c170*/  FMUL R29, R29, c[0x0][0x188] ;  /* 0x000062001d1d7a20 */ /* 0x020fe20000400000 */
[----:B--2---:R-:W-:-:S02]  /*c180*/  ISETP.GT.U32.AND P5, PT, R2, R20, PT ;  /* 0x000000140200720c */ /* 0x004fc40003fa4070 */
[-C--:B---3--:R-:W-:Y:S02]  /*c190*/  ISETP.GT.U32.AND P4, PT, R2, R21.reuse, PT ;  /* 0x000000150200720c */ /* 0x088fe40003f84070 */
[----:B----4-:R-:W-:Y:S01]  /*c1a0*/  ISETP.GT.U32.AND.EX P1, PT, R23, RZ, PT, P1 ;  /* 0x000000ff1700720c */ /* 0x010fe20003f24110 */
[----:B------:R-:W-:Y:S01]  /*c1b0*/  IMAD.X R2, RZ, RZ, R23, P2 ;  /* 0x000000ffff027224 */ /* 0x000fe200010e0617 */
[C---:B------:R-:W-:Y:S02]  /*c1c0*/  ISETP.GT.U32.AND P2, PT, R3.reuse, R21, PT ;  /* 0x000000150300720c */ /* 0x040fe40003f44070 */
[----:B0-----:R-:W-:Y:S02]  /*c1d0*/  SEL R4, RZ, 0x1fffe, !P1 ;  /* 0x0001fffeff047807 */ /* 0x001fe40004800000 */
[----:B------:R-:W-:Y:S02]  /*c1e0*/  ISETP.GT.U32.AND P1, PT, R3, R20, PT ;  /* 0x000000140300720c */ /* 0x000fe40003f24070 */
[----:B------:R-:W2:Y:S01]  /*c1f0*/  LDL.LU R3, [R1+0x14] ;  /* 0x0000140001037983 */ /* 0x000ea20000300800 */
[----:B------:R-:W-:-:S04]  /*c200*/  ISETP.GT.U32.AND.EX P4, PT, R2, RZ, PT, P4 ;  /* 0x000000ff0200720c */ /* 0x000fc80003f84140 */
[----:B------:R-:W-:-:S05]  /*c210*/  FSEL R29, R29, -INF , !P4 ;  /* 0xff8000001d1d7808 */ /* 0x000fca0006000000 */
[----:B------:R0:W-:Y:S04]  /*c220*/  STL [R1+0x1f4], R29 ;  /* 0x0001f41d01007387 */ /* 0x0001e80000100800 */
[----:B0-----:R-:W3:Y:S01]  /*c230*/  LDL.LU R29, [R1+0x1c] ;  /* 0x00001c00011d7983 */ /* 0x001ee20000300800 */
[----:B------:R-:W-:Y:S01]  /*c240*/  FMUL R6, R6, c[0x0][0x188] ;  /* 0x0000620006067a20 */ /* 0x000fe20000400000 */
[----:B------:R-:W-:Y:S02]  /*c250*/  ISETP.GT.U32.AND.EX P5, PT, R2, RZ, PT, P5 ;  /* 0x000000ff0200720c */ /* 0x000fe40003fa4150 */
[----:B------:R-:W-:Y:S02]  /*c260*/  IADD3.X R28, RZ, R23, RZ, P6, !PT ;  /* 0x00000017ff1c7210 */ /* 0x000fe400037fe4ff */
[----:B------:R-:W-:-:S02]  /*c270*/  FSEL R6, R6, -INF , !P5 ;  /* 0xff80000006067808 */ /* 0x000fc40006800000 */
[----:B------:R-:W-:Y:S02]  /*c280*/  IADD3 R2, P6, R0, 0x30, RZ ;  /* 0x0000003000027810 */ /* 0x000fe40007fde0ff */
[----:B------:R-:W-:Y:S01]  /*c290*/  ISETP.GT.U32.AND.EX P2, PT, R28, RZ, PT, P2 ;  /* 0x000000ff1c00720c */ /* 0x000fe20003f44120 */
[----:B------:R0:W-:Y:S01]  /*c2a0*/  STL [R1+0x208], R6 ;  /* 0x0002080601007387 */ /* 0x0001e20000100800 */
[C---:B------:R-:W-:Y:S02]  /*c2b0*/  ISETP.GT.U32.AND P4, PT, R2.reuse, R21, PT ;  /* 0x000000150200720c */ /* 0x040fe40003f84070 */
[----:B------:R-:W-:Y:S02]  /*c2c0*/  ISETP.GT.U32.AND P5, PT, R2, R20, PT ;  /* 0x000000140200720c */ /* 0x000fe40003fa4070 */
[----:B------:R-:W-:Y:S01]  /*c2d0*/  ISETP.GT.U32.AND.EX P1, PT, R28, RZ, PT, P1 ;  /* 0x000000ff1c00720c */ /* 0x000fe20003f24110 */
[----:B------:R-:W-:Y:S01]  /*c2e0*/  FMUL R28, R18, c[0x0][0x188] ;  /* 0x00006200121c7a20 */ /* 0x000fe20000400000 */
[----:B------:R-:W-:Y:S01]  /*c2f0*/  ISETP.GT.U32.AND.EX P3, PT, R23, RZ, PT, P3 ;  /* 0x000000ff1700720c */ /* 0x000fe20003f64130 */
[----:B------:R-:W-:-:S02]  /*c300*/  FMUL R5, R5, c[0x0][0x188] ;  /* 0x0000620005057a20 */ /* 0x000fc40000400000 */
[----:B--2---:R-:W-:-:S05]  /*c310*/  FMUL R3, R3, c[0x0][0x188] ;  /* 0x0000620003037a20 */ /* 0x004fca0000400000 */
[----:B0-----:R-:W-:Y:S02]  /*c320*/  FSEL R6, R3, -INF , !P2 ;  /* 0xff80000003067808 */ /* 0x001fe40005000000 */
[----:B------:R-:W-:Y:S01]  /*c330*/  IADD3 R2, P2, R0, 0x31, RZ ;  /* 0x0000003100027810 */ /* 0x000fe20007f5e0ff */
[--C-:B------:R-:W-:Y:S02]  /*c340*/  IMAD.X R3, RZ, RZ, R23.reuse, P6 ;  /* 0x000000ffff037224 */ /* 0x100fe400030e0617 */
[----:B------:R0:W-:Y:S01]  /*c350*/  STL [R1+0x1f0], R6 ;  /* 0x0001f00601007387 */ /* 0x0001e20000100800 */
[C---:B------:R-:W-:Y:S02]  /*c360*/  ISETP.GT.U32.AND P6, PT, R2.reuse, R21, PT ;  /* 0x000000150200720c */ /* 0x040fe40003fc4070 */
[C---:B------:R-:W-:Y:S02]  /*c370*/  ISETP.GT.U32.AND.EX P4, PT, R3.reuse, RZ, PT, P4 ;  /* 0x000000ff0300720c */ /* 0x040fe40003f84140 */
[----:B------:R-:W-:Y:S01]  /*c380*/  ISETP.GT.U32.AND.EX P5, PT, R3, RZ, PT, P5 ;  /* 0x000000ff0300720c */ /* 0x000fe20003fa4150 */
[----:B0-----:R-:W-:Y:S01]  /*c390*/  IMAD.X R6, RZ, RZ, R23, P2 ;  /* 0x000000ffff067224 */ /* 0x001fe200010e0617 */
[----:B------:R-:W-:Y:S01]  /*c3a0*/  ISETP.GT.U32.AND P2, PT, R2, R20, PT ;  /* 0x000000140200720c */ /* 0x000fe20003f44070 */
[----:B---3--:R-:W-:-:S02]  /*c3b0*/  FMUL R2, R29, c[0x0][0x188] ;  /* 0x000062001d027a20 */ /* 0x008fc40000400000 */
[----:B------:R-:W-:Y:S01]  /*c3c0*/  FMUL R3, R16, c[0x0][0x188] ;  /* 0x0000620010037a20 */ /* 0x000fe20000400000 */
[C---:B------:R-:W-:Y:S02]  /*c3d0*/  ISETP.GT.U32.AND.EX P6, PT, R6.reuse, RZ, PT, P6 ;  /* 0x000000ff0600720c */ /* 0x040fe40003fc4160 */
[----:B------:R-:W-:Y:S02]  /*c3e0*/  ISETP.GT.U32.AND.EX P2, PT, R6, RZ, PT, P2 ;  /* 0x000000ff0600720c */ /* 0x000fe40003f44120 */
[----:B------:R-:W-:Y:S01]  /*c3f0*/  FSEL R6, R2, -INF , !P1 ;  /* 0xff80000002067808 */ /* 0x000fe20004800000 */
[----:B------:R-:W-:Y:S01]  /*c400*/  FMUL R29, R17, c[0x0][0x188] ;  /* 0x00006200111d7a20 */ /* 0x000fe20000400000 */
[----:B------:R-:W-:Y:S02]  /*c410*/  FSEL R16, R3, -INF , !P4 ;  /* 0xff80000003107808 */ /* 0x000fe40006000000 */
[----:B------:R-:W-:Y:S01]  /*c420*/  IADD3 R2, P1, R0, 0x39, RZ ;  /* 0x0000003900027810 */ /* 0x000fe20007f3e0ff */
[----:B------:R0:W-:Y:S01]  /*c430*/  STL [R1+0x200], R6 ;  /* 0x0002000601007387 */ /* 0x0001e20000100800 */
[----:B------:R-:W-:-:S02]  /*c440*/  FSEL R17, R28, -INF , !P5 ;  /* 0xff8000001c117808 */ /* 0x000fc40006800000 */
[C---:B------:R-:W-:Y:S01]  /*c450*/  ISETP.GT.U32.AND P4, PT, R2.reuse, R21, PT ;  /* 0x000000150200720c */ /* 0x040fe20003f84070 */
[----:B------:R1:W-:Y:S01]  /*c460*/  STL [R1+0x36c], R16 ;  /* 0x00036c1001007387 */ /* 0x0003e20000100800 */
[----:B------:R-:W-:Y:S01]  /*c470*/  ISETP.GT.U32.AND P5, PT, R2, R20, PT ;  /* 0x000000140200720c */ /* 0x000fe20003fa4070 */
[----:B0-----:R-:W-:Y:S01]  /*c480*/  FMUL R6, R19, c[0x0][0x188] ;  /* 0x0000620013067a20 */ /* 0x001fe20000400000 */
[----:B-1----:R-:W-:-:S04]  /*c490*/  FSEL R16, R29, -INF , !P6 ;  /* 0xff8000001d107808 */ /* 0x002fc80007000000 */
[----:B------:R-:W-:Y:S01]  /*c4a0*/  FSEL R2, R6, -INF , !P2 ;  /* 0xff80000006027808 */ /* 0x000fe20005000000 */
[----:B------:R-:W-:Y:S01]  /*c4b0*/  STL [R1+0x378], R17 ;  /* 0x0003781101007387 */ /* 0x000fe20000100800 */
[----:B------:R-:W-:-:S03]  /*c4c0*/  LOP3.LUT R3, R0, 0x59, RZ, 0xfc, !PT ;  /* 0x0000005900037812 */ /* 0x000fc600078efcff */
[----:B------:R-:W-:Y:S04]  /*c4d0*/  STL [R1+0x368], R16 ;  /* 0x0003681001007387 */ /* 0x000fe80000100800 */
[----:B------:R0:W-:Y:S01]  /*c4e0*/  STL [R1+0x374], R2 ;  /* 0x0003740201007387 */ /* 0x0001e20000100800 */
[----:B------:R-:W-:Y:S02]  /*c4f0*/  LOP3.LUT R6, R0, 0x58, RZ, 0xfc, !PT ;  /* 0x0000005800067812 */ /* 0x000fe400078efcff */
[C---:B------:R-:W-:Y:S02]  /*c500*/  ISETP.GT.U32.AND P6, PT, R3.reuse, R20, PT ;  /* 0x000000140300720c */ /* 0x040fe40003fc4070 */
[----:B------:R-:W-:Y:S02]  /*c510*/  ISETP.GT.U32.AND P2, PT, R3, R21, PT ;  /* 0x000000150300720c */ /* 0x000fe40003f44070 */
[----:B0-----:R-:W-:-:S02]  /*c520*/  IADD3.X R2, RZ, R23, RZ, P1, !PT ;  /* 0x00000017ff027210 */ /* 0x001fc40000ffe4ff */
[----:B------:R-:W-:Y:S02]  /*c530*/  SEL R3, RZ, 0x7fff8, !P3 ;  /* 0x0007fff8ff037807 */ /* 0x000fe40005800000 */
[----:B------:R-:W-:Y:S02]  /*c540*/  ISETP.GT.U32.AND.EX P4, PT, R2, RZ, PT, P4 ;  /* 0x000000ff0200720c */ /* 0x000fe40003f84140 */
[C---:B------:R-:W-:Y:S02]  /*c550*/  ISETP.GT.U32.AND P3, PT, R6.reuse, R20, PT ;  /* 0x000000140600720c */ /* 0x040fe40003f64070 */
[----:B------:R-:W-:Y:S02]  /*c560*/  ISETP.GT.U32.AND P1, PT, R6, R21, PT ;  /* 0x000000150600720c */ /* 0x000fe40003f24070 */
[----:B------:R-:W-:-:S05]  /*c570*/  FSEL R6, R5, -INF , !P4 ;  /* 0xff80000005067808 */ /* 0x000fca0006000000 */
[----:B------:R0:W-:Y:S04]  /*c580*/  STL [R1+0x364], R6 ;  /* 0x0003640601007387 */ /* 0x0001e80000100800 */
[----:B------:R-:W2:Y:S01]  /*c590*/  LDL.LU R28, [R1+0x34] ;  /* 0x00003400011c7983 */ /* 0x000ea20000300800 */
[----:B------:R-:W-:Y:S01]  /*c5a0*/  FMUL R7, R7, c[0x0][0x188] ;  /* 0x0000620007077a20 */ /* 0x000fe20000400000 */
[----:B------:R-:W-:-:S04]  /*c5b0*/  ISETP.GT.U32.AND.EX P5, PT, R2, RZ, PT, P5 ;  /* 0x000000ff0200720c */ /* 0x000fc80003fa4150 */
[----:B------:R-:W-:Y:S01]  /*c5c0*/  FSEL R5, R7, -INF , !P5 ;  /* 0xff80000007057808 */ /* 0x000fe20006800000 */
[----:B0-----:R-:W-:Y:S01]  /*c5d0*/  FMUL R6, R9, c[0x0][0x188] ;  /* 0x0000620009067a20 */ /* 0x001fe20000400000 */
[----:B------:R-:W-:-:S03]  /*c5e0*/  ISETP.GT.U32.AND.EX P2, PT, R23, RZ, PT, P2 ;  /* 0x000000ff1700720c */ /* 0x000fc60003f44120 */
[----:B------:R0:W-:Y:S01]  /*c5f0*/  STL [R1+0x370], R5 ;  /* 0x0003700501007387 */ /* 0x0001e20000100800 */
[----:B------:R-:W-:Y:S02]  /*c600*/  ISETP.GT.U32.AND.EX P6, PT, R23, RZ, PT, P6 ;  /* 0x000000ff1700720c */ /* 0x000fe40003fc4160 */
[----:B------:R-:W-:Y:S01]  /*c610*/  FSEL R6, R6, -INF , !P2 ;  /* 0xff80000006067808 */ /* 0x000fe20005000000 */
[----:B0-----:R-:W-:-:S04]  /*c620*/  FMUL R5, R11, c[0x0][0x188] ;  /* 0x000062000b057a20 */ /* 0x001fc80000400000 */
[----:B------:R0:W-:Y:S01]  /*c630*/  STL [R1+0x3e0], R6 ;  /* 0x0003e00601007387 */ /* 0x0001e20000100800 */
[----:B------:R-:W-:Y:S02]  /*c640*/  ISETP.GT.U32.AND.EX P1, PT, R23, RZ, PT, P1 ;  /* 0x000000ff1700720c */ /* 0x000fe40003f24110 */
[----:B------:R-:W-:Y:S01]  /*c650*/  FSEL R5, R5, -INF , !P6 ;  /* 0xff80000005057808 */ /* 0x000fe20007000000 */
[----:B0-----:R-:W-:-:S04]  /*c660*/  FMUL R6, R8, c[0x0][0x188] ;  /* 0x0000620008067a20 */ /* 0x001fc80000400000 */
[----:B------:R0:W-:Y:S01]  /*c670*/  STL [R1+0x3e8], R5 ;  /* 0x0003e80501007387 */ /* 0x0001e20000100800 */
[----:B------:R-:W-:Y:S02]  /*c680*/  ISETP.GT.U32.AND.EX P3, PT, R23, RZ, PT, P3 ;  /* 0x000000ff1700720c */ /* 0x000fe40003f64130 */
[----:B------:R-:W-:Y:S01]  /*c690*/  LOP3.LUT R2, R0, 0x51, RZ, 0xfc, !PT ;  /* 0x0000005100027812 */ /* 0x000fe200078efcff */
[----:B------:R-:W3:Y:S01]  /*c6a0*/  LDL.LU R11, [R1+0x38] ;  /* 0x00003800010b7983 */ /* 0x000ee20000300800 */
[----:B------:R-:W-:Y:S01]  /*c6b0*/  FSEL R6, R6, -INF , !P1 ;  /* 0xff80000006067808 */ /* 0x000fe20004800000 */
[----:B0-----:R-:W-:Y:S02]  /*c6c0*/  FMUL R5, R10, c[0x0][0x188] ;  /* 0x000062000a057a20 */ /* 0x001fe40000400000 */
[----:B------:R-:W4:Y:S01]  /*c6d0*/  LDL.LU R16, [R1+0x110] ;  /* 0x0001100001107983 */ /* 0x000f220000300800 */
[C---:B------:R-:W-:Y:S02]  /*c6e0*/  ISETP.GT.U32.AND P5, PT, R2.reuse, R21, PT ;  /* 0x000000150200720c */ /* 0x040fe40003fa4070 */
[----:B------:R-:W-:Y:S01]  /*c6f0*/  FSEL R5, R5, -INF , !P3 ;  /* 0xff80000005057808 */ /* 0x000fe20005800000 */
[----:B------:R0:W-:Y:S01]  /*c700*/  STL [R1+0x3d8], R6 ;  /* 0x0003d80601007387 */ /* 0x0001e20000100800 */
[----:B------:R-:W-:-:S03]  /*c710*/  ISETP.GT.U32.AND P4, PT, R2, R20, PT ;  /* 0x000000140200720c */ /* 0x000fc60003f84070 */
[----:B------:R-:W4:Y:S01]  /*c720*/  LDL.LU R17, [R1+0x114] ;  /* 0x0001140001117983 */ /* 0x000f220000300800 */
[----:B------:R-:W-:-:S03]  /*c730*/  ISETP.GT.U32.AND.EX P5, PT, R23, RZ, PT, P5 ;  /* 0x000000ff1700720c */ /* 0x000fc60003fa4150 */
[----:B------:R-:W4:Y:S01]  /*c740*/  LDL.LU R18, [R1+0x118] ;  /* 0x0001180001127983 */ /* 0x000f220000300800 */
[----:B0-----:R-:W-:-:S03]  /*c750*/  FMUL R6, R13, c[0x0][0x188] ;  /* 0x000062000d067a20 */ /* 0x001fc60000400000 */
[----:B------:R-:W4:Y:S01]  /*c760*/  LDL.LU R19, [R1+0x11c] ;  /* 0x00011c0001137983 */ /* 0x000f220000300800 */
[----:B------:R-:W-:-:S03]  /*c770*/  ISETP.GT.U32.AND.EX P4, PT, R23, RZ, PT, P4 ;  /* 0x000000ff1700720c */ /* 0x000fc60003f84140 */
[----:B------:R0:W-:Y:S01]  /*c780*/  STL [R1+0x3e4], R5 ;  /* 0x0003e40501007387 */ /* 0x0001e20000100800 */
[----:B------:R-:W-:Y:S02]  /*c790*/  LOP3.LUT R2, R0, 0x50, RZ, 0xfc, !PT ;  /* 0x0000005000027812 */ /* 0x000fe400078efcff */
[----:B------:R-:W-:Y:S01]  /*c7a0*/  FSEL R6, R6, -INF , !P5 ;  /* 0xff80000006067808 */ /* 0x000fe20006800000 */
[----:B0-----:R-:W-:Y:S01]  /*c7b0*/  FMUL R5, R15, c[0x0][0x188] ;  /* 0x000062000f057a20 */ /* 0x001fe20000400000 */
[C---:B------:R-:W-:Y:S02]  /*c7c0*/  ISETP.GT.U32.AND P2, PT, R2.reuse, R20, PT ;  /* 0x000000140200720c */ /* 0x040fe40003f44070 */
[----:B------:R-:W-:Y:S02]  /*c7d0*/  ISETP.GT.U32.AND P6, PT, R2, R21, PT ;  /* 0x000000150200720c */ /* 0x000fe40003fc4070 */
[----:B------:R-:W-:Y:S01]  /*c7e0*/  FSEL R5, R5, -INF , !P4 ;  /* 0xff80000005057808 */ /* 0x000fe20006000000 */
[----:B------:R0:W-:Y:S01]  /*c7f0*/  STL [R1+0x3d4], R6 ;  /* 0x0003d40601007387 */ /* 0x0001e20000100800 */
[----:B------:R-:W-:-:S02]  /*c800*/  LOP3.LUT R2, R0, 0x49, RZ, 0xfc, !PT ;  /* 0x0000004900027812 */ /* 0x000fc400078efcff */
[C---:B------:R-:W-:Y:S01]  /*c810*/  ISETP.GT.U32.AND.EX P6, PT, R23.reuse, RZ, PT, P6 ;  /* 0x000000ff1700720c */ /* 0x040fe20003fc4160 */
[----:B------:R1:W-:Y:S01]  /*c820*/  STL [R1+0x3dc], R5 ;  /* 0x0003dc0501007387 */ /* 0x0003e20000100800 */
[CC--:B------:R-:W-:Y:S02]  /*c830*/  ISETP.GT.U32.AND P1, PT, R2.reuse, R20.reuse, PT ;  /* 0x000000140200720c */ /* 0x0c0fe40003f24070 */
[----:B------:R-:W-:Y:S01]  /*c840*/  ISETP.GT.U32.AND P3, PT, R2, R21, PT ;  /* 0x000000150200720c */ /* 0x000fe20003f64070 */
[----:B------:R-:W5:Y:S01]  /*c850*/  LDL.64 R8, [R1+0x508] ;  /* 0x0005080001087983 */ /* 0x000f620000100a00 */
[----:B0-----:R-:W-:Y:S01]  /*c860*/  FMUL R6, R12, c[0x0][0x188] ;  /* 0x000062000c067a20 */ /* 0x001fe20000400000 */
[----:B------:R-:W-:Y:S02]  /*c870*/  LOP3.LUT R2, R0, 0x48, RZ, 0xfc, !PT ;  /* 0x0000004800027812 */ /* 0x000fe400078efcff */
[----:B------:R-:W3:Y:S01]  /*c880*/  LDL.64 R12, [R1+0x5c8] ;  /* 0x0005c800010c7983 */ /* 0x000ee20000100a00 */
[----:B------:R-:W-:Y:S01]  /*c890*/  ISETP.GT.U32.AND.EX P2, PT, R23, RZ, PT, P2 ;  /* 0x000000ff1700720c */ /* 0x000fe20003f44120 */
[----:B-1----:R-:W-:Y:S01]  /*c8a0*/  FMUL R5, R14, c[0x0][0x188] ;  /* 0x000062000e057a20 */ /* 0x002fe20000400000 */
[----:B------:R-:W-:Y:S01]  /*c8b0*/  FSEL R6, R6, -INF , !P6 ;  /* 0xff80000006067808 */ /* 0x000fe20007000000 */
[----:B------:R-:W3:Y:S01]  /*c8c0*/  LDL.LU R29, [R1+0x64] ;  /* 0x00006400011d7983 */ /* 0x000ee20000300800 */
[----:B------:R-:W-:-:S02]  /*c8d0*/  ISETP.GT.U32.AND P5, PT, R2, R20, PT ;  /* 0x000000140200720c */ /* 0x000fc40003fa4070 */
[----:B------:R-:W-:Y:S02]  /*c8e0*/  ISETP.GT.U32.AND P4, PT, R2, R21, PT ;  /* 0x000000150200720c */ /* 0x000fe40003f84070 */
[----:B------:R-:W-:Y:S01]  /*c8f0*/  FSEL R5, R5, -INF , !P2 ;  /* 0xff80000005057808 */ /* 0x000fe20005000000 */
[----:B--2---:R-:W-:Y:S02]  /*c900*/  IMAD.IADD R2, R28, 0x1, R4 ;  /* 0x000000011c027824 */ /* 0x004fe400078e0204 */
[----:B------:R-:W2:Y:S04]  /*c910*/  LDL.LU R28, [R1+0x3c] ;  /* 0x00003c00011c7983 */ /* 0x000ea80000300800 */
[----:B------:R0:W-:Y:S04]  /*c920*/  STL [R1+0x3cc], R6 ;  /* 0x0003cc0601007387 */ /* 0x0001e80000100800 */
[----:B0-----:R-:W4:Y:S04]  /*c930*/  LDL.LU R6, [R1+0x178] ;  /* 0x0001780001067983 */ /* 0x001f280000300800 */
[----:B------:R4:W-:Y:S04]  /*c940*/  STL [R1+0x3d0], R5 ;  /* 0x0003d00501007387 */ /* 0x0009e80000100800 */
[----:B------:R-:W4:Y:S01]  /*c950*/  LDL.LU R7, [R1+0x17c] ;  /* 0x00017c0001077983 */ /* 0x000f220000300800 */
[----:B------:R-:W-:-:S04]  /*c960*/  LOP3.LUT R4, R0, 0x41, RZ, 0xfc, !PT ;  /* 0x0000004100047812 */ /* 0x000fc800078efcff */
[C---:B------:R-:W-:Y:S02]  /*c970*/  ISETP.GT.U32.AND P6, PT, R4.reuse, R20, PT ;  /* 0x000000140400720c */ /* 0x040fe40003fc4070 */
[----:B------:R-:W-:Y:S02]  /*c980*/  ISETP.GT.U32.AND P2, PT, R4, R21, PT ;  /* 0x000000150400720c */ /* 0x000fe40003f44070 */
[----:B----4-:R-:W-:Y:S01]  /*c990*/  HMMA.16816.F32.BF16 R4, R24, R6, R16 ;  /* 0x000000061804723c */ /* 0x010fe20000041810 */
[----:B------:R-:W4:Y:S04]  /*c9a0*/  LDL.LU.64 R18, [R1+0xf58] ;  /* 0x000f580001127983 */ /* 0x000f280000300a00 */
[----:B------:R-:W2:Y:S11]  /*c9b0*/  LDL.LU.64 R16, [R1+0xf50] ;  /* 0x000f500001107983 */ /* 0x000eb60000300a00 */
[----:B------:R-:W-:Y:S07]  /*c9c0*/  @!UPT UIADD3 URZ, URZ, URZ, URZ ;  /* 0x0000003f3f3ff290 */ /* 0x000fee000fffe03f */
[----:B------:R-:W-:Y:S04]  /*c9d0*/  STL [R1+0xe9c], R6 ;  /* 0x000e9c0601007387 */ /* 0x000fe80000100800 */
[----:B------:R0:W-:Y:S04]  /*c9e0*/  STL [R1+0xe98], R7 ;  /* 0x000e980701007387 */ /* 0x0001e80000100800 */
[----:B0-----:R-:W2:Y:S01]  /*c9f0*/  LDL R7, [R1+0x27c] ;  /* 0x00027c0001077983 */ /* 0x001ea20000100800 */
[----:B------:R-:W-:-:S04]  /*ca00*/  LOP3.LUT R2, R2, 0x3, RZ, 0xc0, !PT ;  /* 0x0000000302027812 */ /* 0x000fc800078ec0ff */
[----:B---3--:R-:W-:Y:S02]  /*ca10*/  IADD3 R10, R2, R3, R11 ;  /* 0x00000003020a7210 */ /* 0x008fe40007ffe00b */
[C---:B------:R-:W-:Y:S02]  /*ca20*/  ISETP.GT.U32.AND.EX P3, PT, R23.reuse, RZ, PT, P3 ;  /* 0x000000ff1700720c */ /* 0x040fe40003f64130 */
[----:B------:R-:W-:Y:S02]  /*ca30*/  ISETP.GT.U32.AND.EX P1, PT, R23, RZ, PT, P1 ;  /* 0x000000ff1700720c */ /* 0x000fe40003f24110 */
[----:B------:R-:W-:Y:S01]  /*ca40*/  LOP3.LUT R11, R0, 0x40, RZ, 0xfc, !PT ;  /* 0x00000040000b7812 */ /* 0x000fe200078efcff */
[----:B------:R-:W-:Y:S01]  /*ca50*/  IMAD.SHL.U32 R0, R10, 0x100, RZ ;  /* 0x000001000a007824 */ /* 0x000fe200078e00ff */
[----:B----4-:R-:W-:Y:S01]  /*ca60*/  LOP3.LUT R10, R18, 0xf, RZ, 0xc0, !PT ;  /* 0x0000000f120a7812 */ /* 0x010fe200078ec0ff */
[----:B--2---:R-:W-:-:S04]  /*ca70*/  IMAD.WIDE R2, R7, 0x2, R12 ;  /* 0x0000000207027825 */ /* 0x004fc800078e020c */
[----:B------:R-:W-:Y:S02]  /*ca80*/  FMUL R13, R17, c[0x0][0x188] ;  /* 0x00006200110d7a20 */ /* 0x000fe40000400000 */
[----:B------:R-:W-:-:S03]  /*ca90*/  FMUL R12, R19, c[0x0][0x188] ;  /* 0x00006200130c7a20 */ /* 0x000fc60000400000 */
[----:B------:R-:W-:Y:S02]  /*caa0*/  FSEL R6, R13, -INF , !P3 ;  /* 0xff8000000d067808 */ /* 0x000fe40005800000 */
[----:B------:R-:W-:-:S03]  /*cab0*/  ISETP.GT.U32.AND P3, PT, R11, R20, PT ;  /* 0x000000140b00720c */ /* 0x000fc60003f64070 */
[----:B------:R0:W-:Y:S04]  /*cac0*/  STL [R1+0x37c], R6 ;  /* 0x00037c0601007387 */ /* 0x0001e80000100800 */
[----:B------:R-:W2:Y:S01]  /*cad0*/  LDL.LU R18, [R1+0xf48] ;  /* 0x000f480001127983 */ /* 0x000ea20000300800 */
[----:B0-----:R-:W-:Y:S02]  /*cae0*/  FSEL R6, R12, -INF , !P1 ;  /* 0xff8000000c067808 */ /* 0x001fe40004800000 */
[----:B------:R-:W-:Y:S02]  /*caf0*/  ISETP.GT.U32.AND P1, PT, R11, R21, PT ;  /* 0x000000150b00720c */ /* 0x000fe40003f24070 */
[----:B------:R-:W3:Y:S01]  /*cb00*/  LDL.64 R20, [R1+0x500] ;  /* 0x0005000001147983 */ /* 0x000ee20000100a00 */
[----:B------:R-:W-:-:S03]  /*cb10*/  LOP3.LUT R0, R0, 0xf00, RZ, 0xe2, !PT ;  /* 0x00000f0000007812 */ /* 0x000fc600078ee2ff */
[----:B------:R-:W-:Y:S01]  /*cb20*/  STL.64 [R1+0xf40], R22 ;  /* 0x000f401601007387 */ /* 0x000fe20000100a00 */
[----:B------:R-:W-:Y:S01]  /*cb30*/  LEA R17, R29, R10, 0x4 ;  /* 0x0000000a1d117211 */ /* 0x000fe200078e20ff */
[----:B------:R-:W-:Y:S02]  /*cb40*/  IMAD R19, R28, 0x1000, R0 ;  /* 0x000010001c137824 */ /* 0x000fe400078e0200 */
[C---:B-----5:R-:W-:Y:S01]  /*cb50*/  IMAD.WIDE R8, R7.reuse, 0x2, R8 ;  /* 0x0000000207087825 */ /* 0x060fe200078e0208 */
[----:B------:R0:W4:Y:S04]  /*cb60*/  LDG.E.U16 R0, [R2.64] ;  /* 0x0000000602007981 */ /* 0x000128000c1e1500 */
[----:B---3--:R1:W-:Y:S04]  /*cb70*/  STL.64 [R1+0xf38], R20 ;  /* 0x000f381401007387 */ /* 0x0083e80000100a00 */
[----:B-1----:R-:W3:Y:S04]  /*cb80*/  LDL.LU R20, [R1+0x100] ;  /* 0x0001000001147983 */ /* 0x002ee80000300800 */
[----:B------:R-:W3:Y:S04]  /*cb90*/  LDL.LU R21, [R1+0x104] ;  /* 0x0001040001157983 */ /* 0x000ee80000300800 */
[----:B------:R-:W3:Y:S04]  /*cba0*/  LDL.LU R22, [R1+0x108] ;  /* 0x0001080001167983 */ /* 0x000ee80000300800 */
[----:B------:R-:W3:Y:S04]  /*cbb0*/  LDL.LU R23, [R1+0x10c] ;  /* 0x00010c0001177983 */ /* 0x000ee80000300800 */
[----:B--2---:R1:W-:Y:S04]  /*cbc0*/  STL.64 [R1+0xf20], R18 ;  /* 0x000f201201007387 */ /* 0x0043e80000100a00 */
[----:B------:R2:W-:Y:S04]  /*cbd0*/  STL.64 [R1+0xf18], R16 ;  /* 0x000f181001007387 */ /* 0x0005e80000100a00 */
[----:B-1----:R-:W5:Y:S04]  /*cbe0*/  LDL.LU R18, [R1+0x1a8] ;  /* 0x0001a80001127983 */ /* 0x002f680000300800 */
[----:B------:R-:W5:Y:S04]  /*cbf0*/  LDL.LU R19, [R1+0x1ac] ;  /* 0x0001ac0001137983 */ /* 0x000f680000300800 */
[----:B------:R-:W3:Y:S04]  /*cc00*/  LDL.64 R12, [R1+0x4f8] ;  /* 0x0004f800010c7983 */ /* 0x000ee80000100a00 */
[----:B------:R-:W3:Y:S04]  /*cc10*/  LDL.64 R14, [R1+0x4f0] ;  /* 0x0004f000010e7983 */ /* 0x000ee80000100a00 */
[----:B--2---:R-:W2:Y:S04]  /*cc20*/  LDL.64 R16, [R1+0x4e8] ;  /* 0x0004e80001107983 */ /* 0x004ea80000100a00 */
[----:B------:R-:W-:Y:S04]  /*cc30*/  STL [R1+0x38c], R6 ;  /* 0x00038c0601007387 */ /* 0x000fe80000100800 */
[----:B------:R1:W-:Y:S04]  /*cc40*/  STL [R1+0xea0], R6 ;  /* 0x000ea00601007387 */ /* 0x0003e80000100800 */
[----:B------:R-:W3:Y:S04]  /*cc50*/  LDL.LU R10, [R1+0x128] ;  /* 0x00012800010a7983 */ /* 0x000ee80000300800 */
[----:B------:R-:W3:Y:S04]  /*cc60*/  LDL.LU R11, [R1+0x12c] ;  /* 0x00012c00010b7983 */ /* 0x000ee80000300800 */
[----:B-1----:R3:W2:Y:S02]  /*cc70*/  LDG.E.U16 R6, [R8.64] ;  /* 0x0000000608067981 */ /* 0x0026a4000c1e1500 */
[----:B---3--:R-:W-:Y:S02]  /*cc80*/  HMMA.16816.F32.BF16 R8, R24, R10, R20 ;  /* 0x0000000a1808723c */ /* 0x008fe40000041814 */
[----:B------:R-:W3:Y:S04]  /*cc90*/  LDL.LU.64 R22, [R1+0xf40] ;  /* 0x000f400001167983 */ /* 0x000ee80000300a00 */
[----:B------:R-:W0:Y:S11]  /*cca0*/  LDL.LU.64 R20, [R1+0xf38] ;  /* 0x000f380001147983 */ /* 0x000e360000300a00 */
[----:B------:R-:W-:Y:S06]  /*ccb0*/  @!UPT UIADD3 URZ, URZ, URZ, URZ ;  /* 0x0000003f3f3ff290 */ /* 0x000fec000fffe03f */
[----:B------:R-:W-:Y:S04]  /*ccc0*/  STL [R1+0xea8], R10 ;  /* 0x000ea80a01007387 */ /* 0x000fe80000100800 */
[----:B------:R-:W-:Y:S01]  /*ccd0*/  STL [R1+0xea4], R11 ;  /* 0x000ea40b01007387 */ /* 0x000fe20000100800 */
[----:B0-----:R-:W-:-:S03]  /*cce0*/  IMAD.WIDE R2, R7, 0x2, R20 ;  /* 0x0000000207027825 */ /* 0x001fc600078e0214 */
[----:B------:R-:W2:Y:S04]  /*ccf0*/  LDL.64 R20, [R1+0x4e0] ;  /* 0x0004e00001147983 */ /* 0x000ea80000100a00 */
[----:B---3--:R-:W-:Y:S01]  /*cd00*/  STL.64 [R1+0xf30], R22 ;  /* 0x000f301601007387 */ /* 0x008fe20000100a00 */
[----:B------:R-:W-:-:S03]  /*cd10*/  IMAD.WIDE R14, R7, 0x2, R14 ;  /* 0x00000002070e7825 */ /* 0x000fc600078e020e */
[----:B--2---:R0:W-:Y:S04]  /*cd20*/  STL.64 [R1+0xf28], R20 ;  /* 0x000f281401007387 */ /* 0x0041e80000100a00 */
[----:B0-----:R-:W5:Y:S04]  /*cd30*/  LDL.LU R20, [R1+0x130] ;  /* 0x0001300001147983 */ /* 0x001f680000300800 */
[----:B------:R-:W5:Y:S04]  /*cd40*/  LDL.LU R21, [R1+0x134] ;  /* 0x0001340001157983 */ /* 0x000f680000300800 */
[----:B------:R-:W5:Y:S04]  /*cd50*/  LDL.LU R22, [R1+0x138] ;  /* 0x0001380001167983 */ /* 0x000f680000300800 */
[----:B------:R-:W5:Y:S01]  /*cd60*/  LDL.LU R23, [R1+0x13c] ;  /* 0x00013c0001177983 */ /* 0x000f620000300800 */
[----:B------:R-:W-:-:S03]  /*cd70*/  IMAD.WIDE R28, R7, 0x2, R16 ;  /* 0x00000002071c7825 */ /* 0x000fc600078e0210 */
[----:B------:R0:W2:Y:S04]  /*cd80*/  LDG.E.U16 R17, [R2.64] ;  /* 0x0000000602117981 */ /* 0x0000a8000c1e1500 */
[----:B------:R-:W3:Y:S01]  /*cd90*/  LDL.64 R10, [R1+0x4d0] ;  /* 0x0004d000010a7983 */ /* 0x000ee20000100a00 */
[----:B------:R-:W-:-:S03]  /*cda0*/  IMAD.WIDE R12, R7, 0x2, R12 ;  /* 0x00000002070c7825 */ /* 0x000fc600078e020c */
[----:B0-----:R-:W3:Y:S04]  /*cdb0*/  LDL.64 R2, [R1+0x4d8] ;  /* 0x0004d80001027983 */ /* 0x001ee80000100a00 */
[----:B----4-:R0:W-:Y:S04]  /*cdc0*/  STL [R1+0x68], R0 ;  /* 0x0000680001007387 */ /* 0x0101e80000100800 */
[----:B------:R-:W4:Y:S04]  /*cdd0*/  LDG.E.U16 R13, [R12.64] ;  /* 0x000000060c0d7981 */ /* 0x000f28000c1e1500 */
[----:B0-----:R0:W4:Y:S04]  /*cde0*/  LDG.E.U16 R0, [R14.64] ;  /* 0x000000060e007981 */ /* 0x001128000c1e1500 */
[----:B0-----:R-:W4:Y:S04]  /*cdf0*/  LDL.64 R14, [R1+0x4c8] ;  /* 0x0004c800010e7983 */ /* 0x001f280000100a00 */
[----:B------:R0:W-:Y:S04]  /*ce00*/  STL [R1+0x8c], R6 ;  /* 0x00008c0601007387 */ /* 0x0001e80000100800 */
[----:B0-----:R0:W4:Y:S04]  /*ce10*/  LDG.E.U16 R6, [R28.64] ;  /* 0x000000061c067981 */ /* 0x001128000c1e1500 */
[----:B0-----:R-:W4:Y:S01]  /*ce20*/  LDL.64 R28, [R1+0x4c0] ;  /* 0x0004c000011c7983 */ /* 0x001f220000100a00 */
[----:B-----5:R-:W-:Y:S03]  /*ce30*/  HMMA.16816.F32.BF16 R24, R24, R18, R20 ;  /* 0x000000121818723c */ /* 0x020fe60000041814 */
[----:B------:R-:W5:Y:S04]  /*ce40*/  LDL.LU.64 R22, [R1+0xf30] ;  /* 0x000f300001167983 */ /* 0x000f680000300a00 */
[----:B------:R-:W5:Y:S04]  /*ce50*/  LDL.LU.64 R20, [R1+0xf28] ;  /* 0x000f280001147983 */ /* 0x000f680000300a00 */
[----:B------:R-:W5:Y:S04]  /*ce60*/  LDL.LU.64 R18, [R1+0xf20] ;  /* 0x000f200001127983 */ /* 0x000f680000300a00 */
[----:B--2---:R0:W-:Y:S01]  /*ce70*/  STL [R1+0x64], R17 ;  /* 0x0000641101007387 */ /* 0x0041e20000100800 */
[----:B---3--:R-:W-:-:S03]  /*ce80*/  IMAD.WIDE R2, R7, 0x2, R2 ;  /* 0x0000000207027825 */ /* 0x008fc600078e0202 */
[----:B0-----:R-:W2:Y:S04]  /*ce90*/  LDL.LU.64 R16, [R1+0xf18] ;  /* 0x000f180001107983 */ /* 0x001ea80000300a00 */
[----:B------:R-:W-:Y:S04]  /*cea0*/  STL [R1+0xeb4], R25 ;  /* 0x000eb41901007387 */ /* 0x000fe80000100800 */
[----:B------:R-:W-:Y:S04]  /*ceb0*/  STL [R1+0xeb0], R26 ;  /* 0x000eb01a01007387 */ /* 0x000fe80000100800 */
[----:B------:R0:W-:Y:S04]  /*cec0*/  STL [R1+0xeac], R27 ;  /* 0x000eac1b01007387 */ /* 0x0001e80000100800 */
[----:B0-----:R-:W3:Y:S04]  /*ced0*/  LDL.64 R26, [R1+0x4a8] ;  /* 0x0004a800011a7983 */ /* 0x001ee80000100a00 */
[----:B----4-:R0:W-:Y:S02]  /*cee0*/  STL [R1+0x84], R13 ;  /* 0x0000840d01007387 */ /* 0x0101e40000100800 */
[----:B0-----:R-:W-:-:S02]  /*cef0*/  IMAD.WIDE R12, R7, 0x2, R10 ;  /* 0x00000002070c7825 */ /* 0x001fc400078e020a */
[----:B------:R-:W4:Y:S02]  /*cf00*/  LDL.64 R10, [R1+0x490] ;  /* 0x00049000010a7983 */ /* 0x000f240000100a00 */
[----:B-----5:R-:W-:-:S05]  /*cf10*/  IMAD.WIDE R20, R7, 0x2, R20 ;  /* 0x0000000207147825 */ /* 0x020fca00078e0214 */
[----:B------:R0:W5:Y:S04]  /*cf20*/  LDG.E.U16 R25, [R20.64] ;  /* 0x0000000614197981 */ /* 0x000168000c1e1500 */
[----:B0-----:R-:W2:Y:S04]  /*cf30*/  LDL.LU.64 R20, [R1+0xf10] ;  /* 0x000f100001147983 */ /* 0x001ea80000300a00 */
[----:B------:R0:W-:Y:S04]  /*cf40*/  STL [R1+0x60], R0 ;  /* 0x0000600001007387 */ /* 0x0001e80000100800 */
[----:B0-----:R0:W2:Y:S04]  /*cf50*/  LDG.E.U16 R0, [R2.64] ;  /* 0x0000000602007981 */ /* 0x0010a8000c1e1500 */
[----:B0-----:R-:W3:Y:S04]  /*cf60*/  LDL.64 R2, [R1+0x4b8] ;  /* 0x0004b80001027983 */ /* 0x001ee80000100a00 */
[----:B------:R0:W-:Y:S04]  /*cf70*/  STL [R1+0x5c], R6 ;  /* 0x00005c0601007387 */ /* 0x0001e80000100800 */
[----:B0-----:R0:W4:Y:S01]  /*cf80*/  LDG.E.U16 R6, [R12.64] ;  /* 0x000000060c067981 */ /* 0x001122000c1e1500 */
[----:B------:R-:W-:-:S04]  /*cf90*/  IMAD.WIDE R14, R7, 0x2, R14 ;  /* 0x00000002070e7825 */ /* 0x000fc800078e020e */
[C---:B------:R-:W-:Y:S01]  /*cfa0*/  IMAD.WIDE R28, R7.reuse, 0x2, R28 ;  /* 0x00000002071c7825 */ /* 0x040fe200078e021c */
[----:B0-----:R-:W4:Y:S04]  /*cfb0*/  LDL.64 R12, [R1+0x4b0] ;  /* 0x0004b000010c7983 */ /* 0x001f280000100a00 */
[----:B-----5:R0:W-:Y:S04]  /*cfc0*/  STL [R1+0x58], R25 ;  /* 0x0000581901007387 */ /* 0x0201e80000100800 */
[----:B0-----:R0:W5:Y:S04]  /*cfd0*/  LDG.E.U16 R25, [R14.64] ;  /* 0x000000060e197981 */ /* 0x001168000c1e1500 */
[----:B--2---:R1:W-:Y:S04]  /*cfe0*/  STL [R1+0x54], R0 ;  /* 0x0000540001007387 */ /* 0x0043e80000100800 */
[----:B-1----:R1:W2:Y:S01]  /*cff0*/  LDG.E.U16 R0, [R28.64] ;  /* 0x000000061c007981 */ /* 0x0022a2000c1e1500 */
[----:B---3--:R-:W-:-:S03]  /*d000*/  IMAD.WIDE R2, R7, 0x2, R2 ;  /* 0x0000000207027825 */ /* 0x008fc600078e0202 */
[----:B-1----:R-:W3:Y:S04]  /*d010*/  LDL.64 R28, [R1+0x498] ;  /* 0x00049800011c7983 */ /* 0x002ee80000100a00 */
[----:B----4-:R1:W-:Y:S04]  /*d020*/  STL [R1+0x50], R6 ;  /* 0x0000500601007387 */ /* 0x0103e80000100800 */
[----:B-1----:R1:W4:Y:S04]  /*d030*/  LDG.E.U16 R6, [R2.64] ;  /* 0x0000000602067981 */ /* 0x002328000c1e1500 */
[----:B-1----:R-:W4:Y:S01]  /*d040*/  LDL.64 R2, [R1+0x4a0] ;  /* 0x0004a00001027983 */ /* 0x002f220000100a00 */
[----:B------:R-:W-:-:S04]  /*d050*/  IMAD.WIDE R12, R7, 0x2, R12 ;  /* 0x00000002070c7825 */ /* 0x000fc800078e020c */
[C---:B0-----:R-:W-:Y:S01]  /*d060*/  IMAD.WIDE R14, R7.reuse, 0x2, R26 ;  /* 0x00000002070e7825 */ /* 0x041fe200078e021a */
[----:B-----5:R0:W-:Y:S04]  /*d070*/  STL [R1+0x3c], R25 ;  /* 0x00003c1901007387 */ /* 0x0201e80000100800 */
[----:B0-----:R3:W5:Y:S04]  /*d080*/  LDG.E.U16 R25, [R12.64] ;  /* 0x000000060c197981 */ /* 0x001768000c1e1500 */
[----:B--2---:R0:W-:Y:S04]  /*d090*/  STL [R1+0x38], R0 ;  /* 0x0000380001007387 */ /* 0x0041e80000100800 */
[----:B------:R-:W2:Y:S04]  /*d0a0*/  LDL.64 R26, [R1+0x468] ;  /* 0x00046800011a7983 */ /* 0x000ea80000100a00 */
[----:B0-----:R0:W2:Y:S01]  /*d0b0*/  LDG.E.U16 R0, [R14.64] ;  /* 0x000000060e007981 */ /* 0x0010a2000c1e1500 */
[----:B---3--:R-:W-:-:S03]  /*d0c0*/  IMAD.WIDE R12, R7, 0x2, R28 ;  /* 0x00000002070c7825 */ /* 0x008fc600078e021c */
[----:B----4-:R1:W-:Y:S01]  /*d0d0*/  STL [R1+0x34], R6 ;  /* 0x0000340601007387 */ /* 0x0103e20000100800 */
[----:B------:R-:W-:-:S05]  /*d0e0*/  IMAD.WIDE R2, R7, 0x2, R2 ;  /* 0x0000000207027825 */ /* 0x000fca00078e0202 */
[----:B-1----:R1:W3:Y:S04]  /*d0f0*/  LDG.E.U16 R6, [R2.64] ;  /* 0x0000000602067981 */ /* 0x0022e8000c1e1500 */
[----:B-1----:R-:W4:Y:S01]  /*d100*/  LDL.64 R2, [R1+0x488] ;  /* 0x0004880001027983 */ /* 0x002f220000100a00 */
[----:B0-----:R-:W-:-:S03]  /*d110*/  IMAD.WIDE R14, R7, 0x2, R10 ;  /* 0x00000002070e7825 */ /* 0x001fc600078e020a */
[----:B-----5:R0:W-:Y:S04]  /*d120*/  STL [R1+0x2c], R25 ;  /* 0x00002c1901007387 */ /* 0x0201e80000100800 */
[----:B------:R-:W5:Y:S04]  /*d130*/  LDL.64 R28, [R1+0x450] ;  /* 0x00045000011c7983 */ /* 0x000f680000100a00 */
[----:B------:R-:W5:Y:S04]  /*d140*/  LDL.64 R10, [R1+0x448] ;  /* 0x00044800010a7983 */ /* 0x000f680000100a00 */
[----:B0-----:R0:W5:Y:S04]  /*d150*/  LDG.E.U16 R25, [R12.64] ;  /* 0x000000060c197981 */ /* 0x001168000c1e1500 */
[----:B0-----:R-:W5:Y:S04]  /*d160*/  LDL.64 R12, [R1+0x480] ;  /* 0x00048000010c7983 */ /* 0x001f680000100a00 */
[----:B--2---:R0:W-:Y:S04]  /*d170*/  STL [R1+0x28], R0 ;  /* 0x0000280001007387 */ /* 0x0041e80000100800 */
[----:B0-----:R0:W2:Y:S04]  /*d180*/  LDG.E.U16 R0, [R14.64] ;  /* 0x000000060e007981 */ /* 0x0010a8000c1e1500 */
[----:B0-----:R-:W2:Y:S04]  /*d190*/  LDL.64 R14, [R1+0x478] ;  /* 0x00047800010e7983 */ /* 0x001ea80000100a00 */
[----:B---3--:R0:W-:Y:S01]  /*d1a0*/  STL [R1+0x24], R6 ;  /* 0x0000240601007387 */ /* 0x0081e20000100800 */
[----:B----4-:R-:W-:-:S05]  /*d1b0*/  IMAD.WIDE R2, R7, 0x2, R2 ;  /* 0x0000000207027825 */ /* 0x010fca00078e0202 */
[----:B0-----:R0:W3:Y:S04]  /*d1c0*/  LDG.E.U16 R6, [R2.64] ;  /* 0x0000000602067981 */ /* 0x0010e8000c1e1500 */
[----:B0-----:R-:W4:Y:S04]  /*d1d0*/  LDL.64 R2, [R1+0x470] ;  /* 0x0004700001027983 */ /* 0x001f280000100a00 */
[----:B-----5:R0:W-:Y:S01]  /*d1e0*/  STL [R1+0x20], R25 ;  /* 0x0000201901007387 */ /* 0x0201e20000100800 */
[----:B------:R-:W-:-:S05]  /*d1f0*/  IMAD.WIDE R12, R7, 0x2, R12 ;  /* 0x00000002070c7825 */ /* 0x000fca00078e020c */
[----:B0-----:R0:W5:Y:S04]  /*d200*/  LDG.E.U16 R25, [R12.64] ;  /* 0x000000060c197981 */ /* 0x001168000c1e1500 */
[----:B--2---:R1:W-:Y:S01]  /*d210*/  STL [R1+0x1c], R0 ;  /* 0x00001c0001007387 */ /* 0x0043e20000100800 */
[----:B------:R-:W-:-:S05]  /*d220*/  IMAD.WIDE R14, R7, 0x2, R14 ;  /* 0x00000002070e7825 */ /* 0x000fca00078e020e */
[----:B-1----:R1:W2:Y:S04]  /*d230*/  LDG.E.U16 R0, [R14.64] ;  /* 0x000000060e007981 */ /* 0x0022a8000c1e1500 */
[----:B-1----:R-:W2:Y:S01]  /*d240*/  LDL.64 R14, [R1+0x460] ;  /* 0x00046000010e7983 */ /* 0x002ea20000100a00 */
[----:B0-----:R-:W-:-:S03]  /*d250*/  IMAD.WIDE R12, R7, 0x2, R26 ;  /* 0x00000002070c7825 */ /* 0x001fc600078e021a */
[----:B------:R-:W2:Y:S04]  /*d260*/  LDL.64 R26, [R1+0x430] ;  /* 0x00043000011a7983 */ /* 0x000ea80000100a00 */
[----:B---3--:R0:W-:Y:S01]  /*d270*/  STL [R1+0x18], R6 ;  /* 0x0000180601007387 */ /* 0x0081e20000100800 */
[----:B----4-:R-:W-:-:S05]  /*d280*/  IMAD.WIDE R2, R7, 0x2, R2 ;  /* 0x0000000207027825 */ /* 0x010fca00078e0202 */
[----:B0-----:R0:W3:Y:S04]  /*d290*/  LDG.E.U16 R6, [R2.64] ;  /* 0x0000000602067981 */ /* 0x0010e8000c1e1500 */
[----:B0-----:R-:W4:Y:S04]  /*d2a0*/  LDL.64 R2, [R1+0x458] ;  /* 0x0004580001027983 */ /* 0x001f280000100a00 */
[----:B-----5:R0:W-:Y:S04]  /*d2b0*/  STL [R1+0x14], R25 ;  /* 0x0000141901007387 */ /* 0x0201e80000100800 */
[----:B0-----:R0:W5:Y:S02]  /*d2c0*/  LDG.E.U16 R25, [R12.64] ;  /* 0x000000060c197981 */ /* 0x001164000c1e1500 */
[----:B0-----:R-:W-:-:S02]  /*d2d0*/  IMAD.WIDE R12, R7, 0x2, R28 ;  /* 0x00000002070c7825 */ /* 0x001fc400078e021c */
[----:B--2---:R0:W-:Y:S04]  /*d2e0*/  STL [R1+0x10], R0 ;  /* 0x0000100001007387 */ /* 0x0041e80000100800 */
[----:B------:R1:W2:Y:S01]  /*d2f0*/  LDG.E.U16 R29, [R12.64] ;  /* 0x000000060c1d7981 */ /* 0x0002a2000c1e1500 */
[----:B------:R-:W-:-:S05]  /*d300*/  IMAD.WIDE R14, R7, 0x2, R14 ;  /* 0x00000002070e7825 */ /* 0x000fca00078e020e */
[----:B0-----:R0:W5:Y:S02]  /*d310*/  LDG.E.U16 R0, [R14.64] ;  /* 0x000000060e007981 */ /* 0x001164000c1e1500 */
[----:B0-----:R-:W-:-:S05]  /*d320*/  IMAD.WIDE R14, R7, 0x2, R10 ;  /* 0x00000002070e7825 */ /* 0x001fca00078e020a */
[----:B------:R-:W5:Y:S04]  /*d330*/  LDG.E.U16 R28, [R14.64] ;  /* 0x000000060e1c7981 */ /* 0x000f68000c1e1500 */
[----:B---3--:R0:W-:Y:S04]  /*d340*/  STL [R1+0xc], R6 ;  /* 0x00000c0601007387 */ /* 0x0081e80000100800 */
[----:B-1----:R-:W3:Y:S01]  /*d350*/  LDL.64 R12, [R1+0x440] ;  /* 0x00044000010c7983 */ /* 0x002ee20000100a00 */
[----:B----4-:R-:W-:-:S03]  /*d360*/  IMAD.WIDE R2, R7, 0x2, R2 ;  /* 0x0000000207027825 */ /* 0x010fc600078e0202 */
[----:B------:R-:W4:Y:S04]  /*d370*/  LDL.64 R10, [R1+0x420] ;  /* 0x00042000010a7983 */ /* 0x000f280000100a00 */
[----:B0-----:R0:W4:Y:S04]  /*d380*/  LDG.E.U16 R6, [R2.64] ;  /* 0x0000000602067981 */ /* 0x001128000c1e1500 */
[----:B0-----:R-:W4:Y:S04]  /*d390*/  LDL.64 R2, [R1+0x438] ;  /* 0x0004380001027983 */ /* 0x001f280000100a00 */
[----:B--2---:R-:W-:Y:S04]  /*d3a0*/  STL [R1+0xe8c], R29 ;  /* 0x000e8c1d01007387 */ /* 0x004fe80000100800 */
[----:B-----5:R0:W-:Y:S04]  /*d3b0*/  STL [R1+0xe80], R28 ;  /* 0x000e801c01007387 */ /* 0x0201e80000100800 */
[----:B0-----:R-:W2:Y:S01]  /*d3c0*/  LDL.64 R28, [R1+0x428] ;  /* 0x00042800011c7983 */ /* 0x001ea20000100a00 */
[----:B---3--:R-:W-:-:S04]  /*d3d0*/  IMAD.WIDE R12, R7, 0x2, R12 ;  /* 0x00000002070c7825 */ /* 0x008fc800078e020c */
[----:B----4-:R-:W-:-:S04]  /*d3e0*/  IMAD.WIDE R14, R7, 0x2, R2 ;  /* 0x00000002070e7825 */ /* 0x010fc800078e0202 */
[----:B------:R-:W-:Y:S02]  /*d3f0*/  IMAD.WIDE R2, R7, 0x2, R26 ;  /* 0x0000000207027825 */ /* 0x000fe400078e021a */
[----:B------:R-:W3:Y:S04]  /*d400*/  LDL.64 R26, [R1+0x418] ;  /* 0x00041800011a7983 */ /* 0x000ee80000100a00 */
[----:B------:R0:W-:Y:S04]  /*d410*/  STL [R1+0x8], R25 ;  /* 0x0000081901007387 */ /* 0x0001e80000100800 */
[----:B------:R1:W4:Y:S04]  /*d420*/  LDG.E.U16 R14, [R14.64] ;  /* 0x000000060e0e7981 */ /* 0x000328000c1e1500 */
[----:B0-----:R-:W5:Y:S04]  /*d430*/  LDL.LU R25, [R1+0x44] ;  /* 0x0000440001197983 */ /* 0x001f680000300800 */
[----:B------:R0:W-:Y:S04]  /*d440*/  STL [R1+0x4], R0 ;  /* 0x0000040001007387 */ /* 0x0001e80000100800 */
[----:B-1----:R2:W4:Y:S04]  /*d450*/  LDG.E.U16 R15, [R2.64] ;  /* 0x00000006020f7981 */ /* 0x002528000c1e1500 */
[----:B0-----:R0:W4:Y:S01]  /*d460*/  LDG.E.U16 R0, [R12.64] ;  /* 0x000000060c007981 */ /* 0x001122000c1e1500 */
[----:B------:R-:W-:-:S05]  /*d470*/  LOP3.LUT R17, R17, 0xff, RZ, 0xc0, !PT ;  /* 0x000000ff11117812 */ /* 0x000fca00078ec0ff */
[----:B------:R-:W-:Y:S02]  /*d480*/  IMAD.IADD R17, R19, 0x1, R17 ;  /* 0x0000000113117824 */ /* 0x000fe400078e0211 */
[----:B0-----:R-:W-:-:S06]  /*d490*/  IMAD.WIDE R12, R7, 0x2, R10 ;  /* 0x00000002070c7825 */ /* 0x001fcc00078e020a */
[----:B------:R-:W5:Y:S01]  /*d4a0*/  LDG.E.U16 R12, [R12.64] ;  /* 0x000000060c0c7981 */ /* 0x000f62000c1e1500 */
[----:B--2---:R-:W-:-:S05]  /*d4b0*/  IMAD.WIDE R2, R7, 0x2, R28 ;  /* 0x0000000207027825 */ /* 0x004fca00078e021c */
[----:B------:R3:W2:Y:S02]  /*d4c0*/  LDG.E.U16 R19, [R2.64] ;  /* 0x0000000602137981 */ /* 0x0006a4000c1e1500 */
[----:B---3--:R-:W-:-:S06]  /*d4d0*/  IMAD.WIDE R2, R7, 0x2, R26 ;  /* 0x0000000207027825 */ /* 0x008fcc00078e021a */
[----:B------:R0:W3:Y:S04]  /*d4e0*/  LDG.E.U16 R2, [R2.64] ;  /* 0x0000000602027981 */ /* 0x0000e8000c1e1500 */
[----:B----4-:R-:W-:Y:S04]  /*d4f0*/  STL [R1+0xe90], R0 ;  /* 0x000e900001007387 */ /* 0x010fe80000100800 */
[----:B------:R-:W-:Y:S04]  /*d500*/  STL [R1+0xe84], R14 ;  /* 0x000e840e01007387 */ /* 0x000fe80000100800 */
[----:B------:R-:W-:Y:S04]  /*d510*/  STL [R1+0xe94], R15 ;  /* 0x000e940f01007387 */ /* 0x000fe80000100800 */
[----:B------:R-:W4:Y:S04]  /*d520*/  LDL.LU R10, [R1+0x4c] ;  /* 0x00004c00010a7983 */ /* 0x000f280000300800 */
[----:B------:R1:W-:Y:S04]  /*d530*/  STL [R1], R6 ;  /* 0x0000000601007387 */ /* 0x0003e80000100800 */
[----:B-1----:R-:W4:Y:S01]  /*d540*/  LDL.LU R6, [R1+0x40] ;  /* 0x0000400001067983 */ /* 0x002f220000300800 */
[----:B------:R-:W-:-:S02]  /*d550*/  ISETP.GT.U32.AND.EX P5, PT, R23, RZ, PT, P5 ;  /* 0x000000ff1700720c */ /* 0x000fc40003fa4150 */
[C---:B------:R-:W-:Y:S02]  /*d560*/  ISETP.GT.U32.AND.EX P4, PT, R23.reuse, RZ, PT, P4 ;  /* 0x000000ff1700720c */ /* 0x040fe40003f84140 */
[C---:B------:R-:W-:Y:S02]  /*d570*/  ISETP.GT.U32.AND.EX P6, PT, R23.reuse, RZ, PT, P6 ;  /* 0x000000ff1700720c */ /* 0x040fe40003fc4160 */
[C---:B------:R-:W-:Y:S02]  /*d580*/  ISETP.GT.U32.AND.EX P2, PT, R23.reuse, RZ, PT, P2 ;  /* 0x000000ff1700720c */ /* 0x040fe40003f44120 */
[C---:B------:R-:W-:Y:S02]  /*d590*/  ISETP.GT.U32.AND.EX P3, PT, R23.reuse, RZ, PT, P3 ;  /* 0x000000ff1700720c */ /* 0x040fe40003f64130 */
[----:B------:R-:W-:Y:S02]  /*d5a0*/  ISETP.GT.U32.AND.EX P1, PT, R23, RZ, PT, P1 ;  /* 0x000000ff1700720c */ /* 0x000fe40003f24110 */
[----:B0-----:R-:W-:Y:S01]  /*d5b0*/  LOP3.LUT R3, R17, 0xffff, RZ, 0xc0, !PT ;  /* 0x0000ffff11037812 */ /* 0x001fe200078ec0ff */
[----:B------:R-:W-:-:S02]  /*d5c0*/  FMUL R16, R16, c[0x0][0x188] ;  /* 0x0000620010107a20 */ /* 0x000fc40000400000 */
[----:B------:R-:W-:Y:S02]  /*d5d0*/  FMUL R18, R18, c[0x0][0x188] ;  /* 0x0000620012127a20 */ /* 0x000fe40000400000 */
[----:B------:R-:W-:Y:S02]  /*d5e0*/  FMUL R4, R4, c[0x0][0x188] ;  /* 0x0000620004047a20 */ /* 0x000fe40000400000 */
[----:B------:R-:W-:Y:S01]  /*d5f0*/  FMUL R5, R5, c[0x0][0x188] ;  /* 0x0000620005057a20 */ /* 0x000fe20000400000 */
[----:B------:R-:W-:Y:S06]  /*d600*/  BAR.SYNC.DEFER_BLOCKING 0x0 ;  /* 0x0000000000007b1d */ /* 0x000fec0000010000 */
[----:B--2---:R-:W-:Y:S04]  /*d610*/  STL [R1+0xe88], R19 ;  /* 0x000e881301007387 */ /* 0x004fe80000100800 */
[----:B-----5:R-:W-:Y:S04]  /*d620*/  STL [R1+0xeb8], R12 ;  /* 0x000eb80c01007387 */ /* 0x020fe80000100800 */
[----:B------:R-:W2:Y:S04]  /*d630*/  LDL.LU R7, [R1+0x48] ;  /* 0x0000480001077983 */ /* 0x000ea80000300800 */
[----:B------:R-:W5:Y:S01]  /*d640*/  LDL.LU R23, [R1+0xf0c] ;  /* 0x000f0c0001177983 */ /* 0x000f620000300800 */
[----:B------:R-:W-:-:S02]  /*d650*/  SHF.R.U32.HI R13, RZ, 0xf, R3 ;  /* 0x0000000fff0d7819 */ /* 0x000fc40000011603 */
[----:B------:R-:W-:Y:S02]  /*d660*/  FSEL R0, R16, -INF , !P4 ;  /* 0xff80000010007808 */ /* 0x000fe40006000000 */
[----:B------:R-:W-:Y:S02]  /*d670*/  LOP3.LUT P4, RZ, R13, 0x1, RZ, 0xc0, !PT ;  /* 0x000000010dff7812 */ /* 0x000fe4000788c0ff */
[--C-:B------:R-:W-:Y:S01]  /*d680*/  SHF.R.U32.HI R13, RZ, 0xe, R3.reuse ;  /* 0x0000000eff0d7819 */ /* 0x100fe20000011603 */
[----:B------:R-:W-:Y:S01]  /*d690*/  FMUL R16, R25, c[0x0][0x188] ;  /* 0x0000620019107a20 */ /* 0x000fe20000400000 */
[----:B------:R-:W-:Y:S02]  /*d6a0*/  FSEL R11, R18, -INF , !P5 ;  /* 0xff800000120b7808 */ /* 0x000fe40006800000 */
[----:B------:R-:W-:Y:S01]  /*d6b0*/  LOP3.LUT P5, RZ, R13, 0x1, RZ, 0xc0, !PT ;  /* 0x000000010dff7812 */ /* 0x000fe200078ac0ff */
[----:B---3--:R-:W-:Y:S01]  /*d6c0*/  STL [R1+0xebc], R2 ;  /* 0x000ebc0201007387 */ /* 0x008fe20000100800 */
[----:B------:R-:W-:-:S03]  /*d6d0*/  SHF.R.U32.HI R13, RZ, 0xd, R3 ;  /* 0x0000000dff0d7819 */ /* 0x000fc60000011603 */
[----:B------:R0:W-:Y:S02]  /*d6e0*/  STL [R1+0x2b8], R0 ;  /* 0x0002b80001007387 */ /* 0x0001e40000100800 */
[----:B0-----:R-:W-:Y:S02]  /*d6f0*/  FSEL R0, R16, -INF , !P2 ;  /* 0xff80000010007808 */ /* 0x001fe40005000000 */
[----:B------:R-:W-:Y:S01]  /*d700*/  LOP3.LUT P2, RZ, R13, 0x1, RZ, 0xc0, !PT ;  /* 0x000000010dff7812 */ /* 0x000fe2000784c0ff */
[----:B------:R-:W-:Y:S01]  /*d710*/  STL [R1+0x360], R11 ;  /* 0x0003600b01007387 */ /* 0x000fe20000100800 */
[----:B------:R-:W-:-:S03]  /*d720*/  SHF.R.U32.HI R16, RZ, 0xc, R3 ;  /* 0x0000000cff107819 */ /* 0x000fc60000011603 */
[----:B------:R-:W-:Y:S01]  /*d730*/  STL [R1+0xec0], R11 ;  /* 0x000ec00b01007387 */ /* 0x000fe20000100800 */
[----:B----4-:R-:W-:-:S05]  /*d740*/  FMUL R13, R10, c[0x0][0x188] ;  /* 0x000062000a0d7a20 */ /* 0x010fca0000400000 */
[----:B------:R-:W-:Y:S01]  /*d750*/  FSEL R27, R13, -INF , !P6 ;  /* 0xff8000000d1b7808 */ /* 0x000fe20007000000 */
[----:B------:R0:W-:Y:S01]  /*d760*/  STL [R1+0x288], R0 ;  /* 0x0002880001007387 */ /* 0x0001e20000100800 */
[----:B------:R-:W-:Y:S01]  /*d770*/  LOP3.LUT P6, RZ, R16, 0x1, RZ, 0xc0, !PT ;  /* 0x0000000110ff7812 */ /* 0x000fe200078cc0ff */
[----:B------:R-:W-:Y:S01]  /*d780*/  FMUL R13, R6, c[0x0][0x188] ;  /* 0x00006200060d7a20 */ /* 0x000fe20000400000 */
[----:B------:R-:W-:-:S04]  /*d790*/  SHF.R.U32.HI R16, RZ, 0xb, R3 ;  /* 0x0000000bff107819 */ /* 0x000fc80000011603 */
[----:B0-----:R-:W-:Y:S02]  /*d7a0*/  FSEL R0, R13, -INF , !P1 ;  /* 0xff8000000d007808 */ /* 0x001fe40004800000 */
[----:B------:R-:W-:Y:S02]  /*d7b0*/  LOP3.LUT P1, RZ, R16, 0x1, RZ, 0xc0, !PT ;  /* 0x0000000110ff7812 */ /* 0x000fe4000782c0ff */
[----:B------:R-:W-:Y:S01]  /*d7c0*/  SHF.R.U32.HI R16, RZ, 0xa, R3 ;  /* 0x0000000aff107819 */ /* 0x000fe20000011603 */
[----:B------:R-:W-:Y:S04]  /*d7d0*/  STL [R1+0x2bc], R27 ;  /* 0x0002bc1b01007387 */ /* 0x000fe80000100800 */
[----:B------:R-:W-:Y:S04]  /*d7e0*/  STL [R1+0xec4], R27 ;  /* 0x000ec41b01007387 */ /* 0x000fe80000100800 */
[----:B------:R0:W-:Y:S04]  /*d7f0*/  STL [R1+0x284], R0 ;  /* 0x0002840001007387 */ /* 0x0001e80000100800 */
[----:B------:R-:W3:Y:S04]  /*d800*/  LDL R12, [R1+0x1e4] ;  /* 0x0001e400010c7983 */ /* 0x000ee80000100800 */
[----:B------:R-:W4:Y:S04]  /*d810*/  LDL R26, [R1+0x1e0] ;  /* 0x0001e000011a7983 */ /* 0x000f280000100800 */
[----:B------:R-:W3:Y:S04]  /*d820*/  LDL R14, [R1+0x1d4] ;  /* 0x0001d400010e7983 */ /* 0x000ee80000100800 */
[----:B------:R-:W3:Y:S04]  /*d830*/  LDL R28, [R1+0x1d0] ;  /* 0x0001d000011c7983 */ /* 0x000ee80000100800 */
[----:B------:R-:W3:Y:S04]  /*d840*/  LDL R29, [R1+0x1fc] ;  /* 0x0001fc00011d7983 */ /* 0x000ee80000100800 */
[----:B------:R-:W3:Y:S04]  /*d850*/  LDL.LU R19, [R1+0x6c] ;  /* 0x00006c0001137983 */ /* 0x000ee80000300800 */
[----:B------:R-:W3:Y:S04]  /*d860*/  LDL.LU R17, [R1+0x74] ;  /* 0x0000740001117983 */ /* 0x000ee80000300800 */
[----:B------:R-:W3:Y:S01]  /*d870*/  LDL.LU R18, [R1+0x90] ;  /* 0x0000900001127983 */ /* 0x000ee20000300800 */
[----:B--2---:R-:W-:-:S05]  /*d880*/  FMUL R13, R7, c[0x0][0x188] ;  /* 0x00006200070d7a20 */ /* 0x004fca0000400000 */
[----:B------:R-:W-:Y:S01]  /*d890*/  FSEL R25, R13, -INF , !P3 ;  /* 0xff8000000d197808 */ /* 0x000fe20005800000 */
[----:B------:R-:W-:Y:S01]  /*d8a0*/  FMUL R13, R20, c[0x0][0x188] ;  /* 0x00006200140d7a20 */ /* 0x000fe20000400000 */
[----:B------:R-:W-:Y:S02]  /*d8b0*/  LOP3.LUT P3, RZ, R16, 0x1, RZ, 0xc0, !PT ;  /* 0x0000000110ff7812 */ /* 0x000fe4000786c0ff */
[--C-:B------:R-:W-:Y:S02]  /*d8c0*/  SHF.R.U32.HI R16, RZ, 0x9, R3.reuse ;  /* 0x00000009ff107819 */ /* 0x100fe40000011603 */
[----:B------:R-:W-:Y:S01]  /*d8d0*/  FSEL R10, R13, -INF , !P4 ;  /* 0xff8000000d0a7808 */ /* 0x000fe20006000000 */
[----:B------:R-:W-:Y:S01]  /*d8e0*/  FMUL R13, R21, c[0x0][0x188] ;  /* 0x00006200150d7a20 */ /* 0x000fe20000400000 */
[----:B------:R-:W-:Y:S02]  /*d8f0*/  LOP3.LUT P4, RZ, R16, 0x1, RZ, 0xc0, !PT ;  /* 0x0000000110ff7812 */ /* 0x000fe4000788c0ff */
[----:B------:R-:W-:-:S02]  /*d900*/  SHF.R.U32.HI R16, RZ, 0x8, R3 ;  /* 0x00000008ff107819 */ /* 0x000fc40000011603 */
[----:B------:R-:W-:Y:S01]  /*d910*/  FSEL R6, R13, -INF , !P5 ;  /* 0xff8000000d067808 */ /* 0x000fe20006800000 */
[----:B------:R-:W-:Y:S01]  /*d920*/  FMUL R13, R22, c[0x0][0x188] ;  /* 0x00006200160d7a20 */ /* 0x000fe20000400000 */
[----:B------:R-:W-:Y:S01]  /*d930*/  LOP3.LUT P5, RZ, R16, 0x1, RZ, 0xc0, !PT ;  /* 0x0000000110ff7812 */ /* 0x000fe200078ac0ff */
[----:B------:R-:W-:Y:S01]  /*d940*/  STL [R1+0x28c], R25 ;  /* 0x00028c1901007387 */ /* 0x000fe20000100800 */
[----:B------:R-:W-:-:S03]  /*d950*/  SHF.R.U32.HI R16, RZ, 0x7, R3 ;  /* 0x00000007ff107819 */ /* 0x000fc60000011603 */
[----:B------:R-:W-:Y:S01]  /*d960*/  STL [R1+0xec8], R25 ;  /* 0x000ec81901007387 */ /* 0x000fe20000100800 */
[----:B------:R-:W-:Y:S01]  /*d970*/  FSEL R15, R13, -INF , !P2 ;  /* 0xff8000000d0f7808 */ /* 0x000fe20005000000 */
[----:B-----5:R-:W-:Y:S02]  /*d980*/  FMUL R13, R23, c[0x0][0x188] ;  /* 0x00006200170d7a20 */ /* 0x020fe40000400000 */
[----:B------:R-:W2:Y:S01]  /*d990*/  LDL.LU R21, [R1+0x88] ;  /* 0x0000880001157983 */ /* 0x000ea20000300800 */
[----:B------:R-:W-:-:S03]  /*d9a0*/  LOP3.LUT P2, RZ, R16, 0x1, RZ, 0xc0, !PT ;  /* 0x0000000110ff7812 */ /* 0x000fc6000784c0ff */
[----:B------:R-:W-:Y:S01]  /*d9b0*/  STL [R1+0x3c0], R10 ;  /* 0x0003c00a01007387 */ /* 0x000fe20000100800 */
[----:B------:R-:W-:-:S03]  /*d9c0*/  SHF.R.U32.HI R16, RZ, 0x6, R3 ;  /* 0x00000006ff107819 */ /* 0x000fc60000011603 */
[----:B------:R-:W-:Y:S04]  /*d9d0*/  STL [R1+0xecc], R10 ;  /* 0x000ecc0a01007387 */ /* 0x000fe80000100800 */
[----:B------:R-:W5:Y:S01]  /*d9e0*/  LDL.LU R22, [R1+0x70] ;  /* 0x0000700001167983 */ /* 0x000f620000300800 */
[----:B0-----:R-:W-:-:S03]  /*d9f0*/  FSEL R0, R13, -INF , !P6 ;  /* 0xff8000000d007808 */ /* 0x001fc60007000000 */
[----:B------:R-:W-:Y:S01]  /*da00*/  STL [R1+0x3bc], R6 ;  /* 0x0003bc0601007387 */ /* 0x000fe20000100800 */
[----:B------:R-:W-:-:S03]  /*da10*/  LOP3.LUT P6, RZ, R16, 0x1, RZ, 0xc0, !PT ;  /* 0x0000000110ff7812 */ /* 0x000fc600078cc0ff */
[----:B------:R-:W-:Y:S04]  /*da20*/  STL [R1+0xed0], R6 ;  /* 0x000ed00601007387 */ /* 0x000fe80000100800 */
[----:B------:R-:W2:Y:S04]  /*da30*/  LDL.LU R23, [R1+0x78] ;  /* 0x0000780001177983 */ /* 0x000ea80000300800 */
[----:B------:R-:W-:Y:S04]  /*da40*/  STL [R1+0x3c4], R15 ;  /* 0x0003c40f01007387 */ /* 0x000fe80000100800 */
[----:B------:R-:W-:Y:S04]  /*da50*/  STL [R1+0xed4], R15 ;  /* 0x000ed40f01007387 */ /* 0x000fe80000100800 */
[----:B------:R-:W2:Y:S01]  /*da60*/  LDL.LU R16, [R1+0x7c] ;  /* 0x00007c0001107983 */ /* 0x000ea20000300800 */
[----:B------:R-:W-:-:S02]  /*da70*/  SHF.R.U32.HI R13, RZ, 0x5, R3 ;  /* 0x00000005ff0d7819 */ /* 0x000fc40000011603 */
[----:B------:R-:W-:Y:S02]  /*da80*/  FSEL R7, R4, -INF , !P1 ;  /* 0xff80000004077808 */ /* 0x000fe40004800000 */
[----:B------:R-:W-:Y:S02]  /*da90*/  LOP3.LUT P1, RZ, R13, 0x1, RZ, 0xc0, !PT ;  /* 0x000000010dff7812 */ /* 0x000fe4000782c0ff */
[--C-:B------:R-:W-:Y:S02]  /*daa0*/  SHF.R.U32.HI R4, RZ, 0x4, R3.reuse ;  /* 0x00000004ff047819 */ /* 0x100fe40000011603 */
[----:B------:R-:W-:Y:S02]  /*dab0*/  FSEL R20, R5, -INF , !P3 ;  /* 0xff80000005147808 */ /* 0x000fe40005800000 */
[----:B------:R-:W-:Y:S01]  /*dac0*/  LOP3.LUT P3, RZ, R4, 0x1, RZ, 0xc0, !PT ;  /* 0x0000000104ff7812 */ /* 0x000fe2000786c0ff */
[----:B------:R-:W-:Y:S01]  /*dad0*/  FMUL R4, R8, c[0x0][0x188] ;  /* 0x0000620008047a20 */ /* 0x000fe20000400000 */
[----:B------:R-:W-:Y:S01]  /*dae0*/  STL [R1+0x3c8], R0 ;  /* 0x0003c80001007387 */ /* 0x000fe20000100800 */
[----:B------:R-:W-:-:S03]  /*daf0*/  SHF.R.U32.HI R5, RZ, 0x3, R3 ;  /* 0x00000003ff057819 */ /* 0x000fc60000011603 */
[----:B------:R-:W-:Y:S01]  /*db00*/  STL [R1+0xed8], R0 ;  /* 0x000ed80001007387 */ /* 0x000fe20000100800 */
[----:B--2---:R-:W-:-:S04]  /*db10*/  FMNMX R13, R16, R23, !PT ;  /* 0x00000017100d7209 */ /* 0x004fc80007800000 */
[----:B------:R-:W-:Y:S01]  /*db20*/  FMNMX R13, R21, R13, !PT ;  /* 0x0000000d150d7209 */ /* 0x000fe20007800000 */
[----:B------:R-:W-:Y:S03]  /*db30*/  STL [R1+0xee0], R16 ;  /* 0x000ee01001007387 */ /* 0x000fe60000100800 */
[----:B---3--:R-:W-:Y:S01]  /*db40*/  FMNMX R8, R19, R13, !PT ;  /* 0x0000000d13087209 */ /* 0x008fe20007800000 */
[----:B------:R-:W-:Y:S01]  /*db50*/  STL [R1+0xedc], R23 ;  /* 0x000edc1701007387 */ /* 0x000fe20000100800 */
[----:B------:R-:W-:Y:S01]  /*db60*/  FSEL R13, R4, -INF , !P2 ;  /* 0xff800000040d7808 */ /* 0x000fe20005000000 */
[----:B------:R-:W-:Y:S01]  /*db70*/  FMUL R4, R9, c[0x0][0x188] ;  /* 0x0000620009047a20 */ /* 0x000fe20000400000 */
[----:B------:R-:W-:Y:S01]  /*db80*/  FMNMX R8, R12, R8, !PT ;  /* 0x000000080c087209 */ /* 0x000fe20007800000 */
[----:B------:R-:W-:Y:S01]  /*db90*/  STL [R1+0x3b4], R7 ;  /* 0x0003b40701007387 */ /* 0x000fe20000100800 */
[----:B------:R-:W-:-:S03]  /*dba0*/  LOP3.LUT P2, RZ, R5, 0x1, RZ, 0xc0, !PT ;  /* 0x0000000105ff7812 */ /* 0x000fc6000784c0ff */
[----:B------:R-:W-:Y:S01]  /*dbb0*/  STL [R1+0xee4], R7 ;  /* 0x000ee40701007387 */ /* 0x000fe20000100800 */
[----:B------:R-:W-:-:S03]  /*dbc0*/  FSEL R9, R4, -INF , !P6 ;  /* 0xff80000004097808 */ /* 0x000fc60007000000 */
[----:B------:R-:W-:Y:S01]  /*dbd0*/  STL [R1+0xee8], R21 ;  /* 0x000ee81501007387 */ /* 0x000fe20000100800 */
[----:B----4-:R-:W-:-:S03]  /*dbe0*/  FMNMX R5, R26, R8, !PT ;  /* 0x000000081a057209 */ /* 0x010fc60007800000 */
[----:B------:R-:W-:Y:S04]  /*dbf0*/  STL [R1+0xeec], R19 ;  /* 0x000eec1301007387 */ /* 0x000fe80000100800 */
[----:B------:R-:W-:Y:S04]  /*dc00*/  STL [R1+0x3b8], R20 ;  /* 0x0003b81401007387 */ /* 0x000fe80000100800 */
[----:B------:R-:W-:Y:S04]  /*dc10*/  STL [R1+0xef0], R20 ;  /* 0x000ef01401007387 */ /* 0x000fe80000100800 */
[----:B------:R-:W2:Y:S01]  /*dc20*/  LDL R26, [R1+0x1f8] ;  /* 0x0001f800011a7983 */ /* 0x000ea20000100800 */
[----:B------:R-:W-:-:S03]  /*dc30*/  FMUL R4, R24, c[0x0][0x188] ;  /* 0x0000620018047a20 */ /* 0x000fc60000400000 */
[----:B------:R-:W-:Y:S04]  /*dc40*/  STL [R1+0x3f8], R13 ;  /* 0x0003f80d01007387 */ /* 0x000fe80000100800 */
[----:B------:R-:W-:Y:S04]  /*dc50*/  STL [R1+0xef4], R13 ;  /* 0x000ef40d01007387 */ /* 0x000fe80000100800 */
[----:B------:R-:W-:Y:S04]  /*dc60*/  STL [R1+0x400], R9 ;  /* 0x0004000901007387 */ /* 0x000fe80000100800 */
[----:B------:R0:W-:Y:S04]  /*dc70*/  STL [R1+0xef8], R9 ;  /* 0x000ef80901007387 */ /* 0x0001e80000100800 */
[----:B------:R-:W3:Y:S04]  /*dc80*/  LDL.LU R24, [R1+0x80] ;  /* 0x0000800001187983 */ /* 0x000ee80000300800 */
[----:B0-----:R-:W4:Y:S04]  /*dc90*/  LDL R9, [R1+0x36c] ;  /* 0x00036c0001097983 */ /* 0x001f280000100800 */
[----:B----4-:R0:W-:Y:S04]  /*dca0*/  STL [R1+0xefc], R9 ;  /* 0x000efc0901007387 */ /* 0x0101e80000100800 */
[----:B0-----:R-:W4:Y:S04]  /*dcb0*/  LDL R9, [R1+0x1e8] ;  /* 0x0001e80001097983 */ /* 0x001f280000100800 */
[----:B----4-:R0:W-:Y:S04]  /*dcc0*/  STL [R1+0xf00], R9 ;  /* 0x000f000901007387 */ /* 0x0101e80000100800 */
[----:B0-----:R-:W4:Y:S04]  /*dcd0*/  LDL R9, [R1+0x1f0] ;  /* 0x0001f00001097983 */ /* 0x001f280000100800 */
[----:B----4-:R0:W-:Y:S04]  /*dce0*/  STL [R1+0xf04], R9 ;  /* 0x000f040901007387 */ /* 0x0101e80000100800 */
[----:B0-----:R-:W4:Y:S01]  /*dcf0*/  LDL R9, [R1+0x1ec] ;  /* 0x0001ec0001097983 */ /* 0x001f220000100800 */
[----:B------:R-:W-:-:S02]  /*dd00*/  FMNMX R5, R14, R5, !PT ;  /* 0x000000050e057209 */ /* 0x000fc40007800000 */
[----:B------:R-:W-:Y:S02]  /*dd10*/  SHF.R.U32.HI R8, RZ, 0x2, R3 ;  /* 0x00000002ff087819 */ /* 0x000fe40000011603 */
[----:B------:R-:W-:Y:S02]  /*dd20*/  FMNMX R5, R28, R5, !PT ;  /* 0x000000051c057209 */ /* 0x000fe40007800000 */
[----:B------:R-:W-:Y:S01]  /*dd30*/  LOP3.LUT P6, RZ, R8, 0x1, RZ, 0xc0, !PT ;  /* 0x0000000108ff7812 */ /* 0x000fe200078cc0ff */
[----:B----4-:R0:W-:Y:S01]  /*dd40*/  STL [R1+0xf08], R9 ;  /* 0x000f080901007387 */ /* 0x0101e20000100800 */
[----:B------:R-:W-:-:S03]  /*dd50*/  FSEL R8, R4, -INF , !P2 ;  /* 0xff80000004087808 */ /* 0x000fc60005000000 */
[----:B------:R-:W4:Y:S04]  /*dd60*/  LDL R14, [R1+0x368] ;  /* 0x00036800010e7983 */ /* 0x000f280000100800 */
[----:B------:R-:W3:Y:S04]  /*dd70*/  LDL R13, [R1+0x1d8] ;  /* 0x0001d800010d7983 */ /* 0x000ee80000100800 */
[----:B0-----:R-:W3:Y:S01]  /*dd80*/  LDL R9, [R1+0x1f4] ;  /* 0x0001f40001097983 */ /* 0x001ee20000100800 */
[----:B------:R-:W-:-:S03]  /*dd90*/  FMNMX R4, R29, R5, !PT ;  /* 0x000000051d047209 */ /* 0x000fc60007800000 */
[----:B------:R-:W4:Y:S01]  /*dda0*/  LDL R5, [R1+0x1dc] ;  /* 0x0001dc0001057983 */ /* 0x000f220000100800 */
[----:B--2---:R-:W-:-:S03]  /*ddb0*/  FMNMX R4, R26, R4, !PT ;  /* 0x000000041a047209 */ /* 0x004fc60007800000 */
[----:B------:R-:W2:Y:S04]  /*ddc0*/  LDL R28, [R1+0x3a4] ;  /* 0x0003a400011c7983 */ /* 0x000ea80000100800 */
[----:B------:R-:W2:Y:S04]  /*ddd0*/  LDL R20, [R1+0x204] ;  /* 0x0002040001147983 */ /* 0x000ea80000100800 */
[----:B------:R-:W2:Y:S04]  /*dde0*/  LDL R19, [R1+0x364] ;  /* 0x0003640001137983 */ /* 0x000ea80000100800 */
[----:B------:R-:W2:Y:S04]  /*ddf0*/  LDL R29, [R1+0x20c] ;  /* 0x00020c00011d7983 */ /* 0x000ea80000100800 */
[----:B------:R0:W-:Y:S04]  /*de00*/  STL [R1+0x408], R8 ;  /* 0x0004080801007387 */ /* 0x0001e80000100800 */
[----:B------:R-:W2:Y:S04]  /*de10*/  LDL R21, [R1+0x284] ;  /* 0x0002840001157983 */ /* 0x000ea80000100800 */
        /* <DEDUP_REMOVED lines=12> */
[----:B------:R-:W2:Y:S01]  /*dee0*/  LDL R26, [R1+0x3e0] ;  /* 0x0003e000011a7983 */ /* 0x000ea20000100800 */
[----:B---3--:R-:W-:-:S03]  /*def0*/  FMNMX R4, R9, R4, !PT ;  /* 0x0000000409047209 */ /* 0x008fc60007800000 */
[----:B------:R-:W3:Y:S01]  /*df00*/  LDL.LU R9, [R1+0xf08] ;  /* 0x000f080001097983 */ /* 0x000ee20000300800 */
[----:B------:R-:W-:-:S04]  /*df10*/  SHF.R.U32.HI R3, RZ, 0x1, R3 ;  /* 0x00000001ff037819 */ /* 0x000fc80000011603 */
[----:B------:R-:W-:Y:S02]  /*df20*/  LOP3.LUT P2, RZ, R3, 0x1, RZ, 0xc0, !PT ;  /* 0x0000000103ff7812 */ /* 0x000fe4000784c0ff */
[----:B------:R-:W-:-:S04]  /*df30*/  FMNMX R3, R24, R17, !PT ;  /* 0x0000001118037209 */ /* 0x000fc80007800000 */
[----:B------:R-:W-:-:S04]  /*df40*/  FMNMX R3, R18, R3, !PT ;  /* 0x0000000312037209 */ /* 0x000fc80007800000 */
[----:B-----5:R-:W-:-:S04]  /*df50*/  FMNMX R3, R22, R3, !PT ;  /* 0x0000000316037209 */ /* 0x020fc80007800000 */
[----:B---3--:R-:W-:Y:S02]  /*df60*/  FMNMX R3, R9, R3, !PT ;  /* 0x0000000309037209 */ /* 0x008fe40007800000 */
[----:B------:R-:W3:Y:S02]  /*df70*/  LDL.LU R9, [R1+0xf04] ;  /* 0x000f040001097983 */ /* 0x000ee40000300800 */
[----:B---3--:R-:W-:Y:S02]  /*df80*/  FMNMX R4, R9, R4, !PT ;  /* 0x0000000409047209 */ /* 0x008fe40007800000 */
[----:B------:R-:W3:Y:S02]  /*df90*/  LDL.LU R9, [R1+0xf00] ;  /* 0x000f000001097983 */ /* 0x000ee40000300800 */
[----:B---3--:R-:W-:Y:S02]  /*dfa0*/  FMNMX R3, R9, R3, !PT ;  /* 0x0000000309037209 */ /* 0x008fe40007800000 */
[----:B------:R-:W3:Y:S02]  /*dfb0*/  LDL.LU R9, [R1+0xefc] ;  /* 0x000efc0001097983 */ /* 0x000ee40000300800 */
[----:B----4-:R-:W-:-:S04]  /*dfc0*/  FMNMX R3, R5, R3, !PT ;  /* 0x0000000305037209 */ /* 0x010fc80007800000 */
[----:B------:R-:W-:-:S04]  /*dfd0*/  FMNMX R3, R13, R3, !PT ;  /* 0x000000030d037209 */ /* 0x000fc80007800000 */
[----:B--2---:R-:W-:-:S04]  /*dfe0*/  FMNMX R3, R20, R3, !PT ;  /* 0x0000000314037209 */ /* 0x004fc80007800000 */
[----:B------:R-:W-:-:S04]  /*dff0*/  FMNMX R3, R29, R3, !PT ;  /* 0x000000031d037209 */ /* 0x000fc80007800000 */
[----:B------:R-:W-:-:S04]  /*e000*/  FMNMX R3, R7, R3, !PT ;  /* 0x0000000307037209 */ /* 0x000fc80007800000 */
[----:B------:R-:W-:-:S04]  /*e010*/  FMNMX R3, R23, R3, !PT ;  /* 0x0000000317037209 */ /* 0x000fc80007800000 */
[----:B------:R-:W-:-:S04]  /*e020*/  FMNMX R3, R15, R3, !PT ;  /* 0x000000030f037209 */ /* 0x000fc80007800000 */
[----:B------:R-:W-:-:S04]  /*e030*/  FMNMX R3, R10, R3, !PT ;  /* 0x000000030a037209 */ /* 0x000fc80007800000 */
[----:B------:R-:W-:Y:S02]  /*e040*/  FMNMX R3, R27, R3, !PT ;  /* 0x000000031b037209 */ /* 0x000fe40007800000 */
[----:B---3--:R-:W-:Y:S02]  /*e050*/  FMNMX R4, R9, R4, !PT ;  /* 0x0000000409047209 */ /* 0x008fe40007800000 */
[----:B------:R-:W2:Y:S02]  /*e060*/  LDL.LU R9, [R1+0xef8] ;  /* 0x000ef80001097983 */ /* 0x000ea40000300800 */
[----:B------:R-:W-:Y:S02]  /*e070*/  FMNMX R4, R14, R4, !PT ;  /* 0x000000040e047209 */ /* 0x000fe40007800000 */
[----:B------:R-:W3:Y:S02]  /*e080*/  LDL R5, [R1+0x3d0] ;  /* 0x0003d00001057983 */ /* 0x000ee40000100800 */
[----:B------:R-:W-:-:S02]  /*e090*/  FMNMX R4, R28, R4, !PT ;  /* 0x000000041c047209 */ /* 0x000fc40007800000 */
[----:B------:R-:W4:Y:S02]  /*e0a0*/  LDL R14, [R1+0x3dc] ;  /* 0x0003dc00010e7983 */ /* 0x000f240000100800 */
[----:B------:R-:W-:Y:S02]  /*e0b0*/  FMNMX R4, R19, R4, !PT ;  /* 0x0000000413047209 */ /* 0x000fe40007800000 */
[----:B------:R-:W5:Y:S02]  /*e0c0*/  LDL.LU R13, [R1+0xef4] ;  /* 0x000ef400010d7983 */ /* 0x000f640000300800 */
[----:B------:R-:W-:Y:S02]  /*e0d0*/  FMNMX R4, R21, R4, !PT ;  /* 0x0000000415047209 */ /* 0x000fe40007800000 */
[----:B------:R-:W2:Y:S02]  /*e0e0*/  LDL R28, [R1+0x3e4] ;  /* 0x0003e400011c7983 */ /* 0x000ea40000100800 */
[----:B------:R-:W-:-:S02]  /*e0f0*/  FMNMX R4, R16, R4, !PT ;  /* 0x0000000410047209 */ /* 0x000fc40007800000 */
[----:B------:R-:W2:Y:S02]  /*e100*/  LDL.LU R20, [R1+0xef0] ;  /* 0x000ef00001147983 */ /* 0x000ea40000300800 */
[----:B------:R-:W-:Y:S02]  /*e110*/  FMNMX R4, R0, R4, !PT ;  /* 0x0000000400047209 */ /* 0x000fe40007800000 */
[----:B------:R-:W2:Y:S04]  /*e120*/  LDL.LU R19, [R1+0xeec] ;  /* 0x000eec0001137983 */ /* 0x000ea80000300800 */
[----:B------:R-:W2:Y:S01]  /*e130*/  LDL R29, [R1+0x3e8] ;  /* 0x0003e800011d7983 */ /* 0x000ea20000100800 */
[----:B------:R-:W-:-:S03]  /*e140*/  FMNMX R4, R6, R4, !PT ;  /* 0x0000000406047209 */ /* 0x000fc60007800000 */
[----:B------:R-:W2:Y:S04]  /*e150*/  LDL.LU R21, [R1+0xee8] ;  /* 0x000ee80001157983 */ /* 0x000ea80000300800 */
[----:B------:R-:W2:Y:S04]  /*e160*/  LDL.LU R7, [R1+0xee4] ;  /* 0x000ee40001077983 */ /* 0x000ea80000300800 */
[----:B------:R-:W2:Y:S04]  /*e170*/  LDL.LU R16, [R1+0xee0] ;  /* 0x000ee00001107983 */ /* 0x000ea80000300800 */
[----:B------:R-:W2:Y:S01]  /*e180*/  LDL.LU R23, [R1+0xedc] ;  /* 0x000edc0001177983 */ /* 0x000ea20000300800 */
[----:B------:R-:W-:-:S03]  /*e190*/  FMNMX R4, R25, R4, !PT ;  /* 0x0000000419047209 */ /* 0x000fc60007800000 */
[----:B------:R-:W2:Y:S04]  /*e1a0*/  LDL.LU R0, [R1+0xed8] ;  /* 0x000ed80001007983 */ /* 0x000ea80000300800 */
[----:B------:R-:W2:Y:S04]  /*e1b0*/  LDL.LU R15, [R1+0xed4] ;  /* 0x000ed400010f7983 */ /* 0x000ea80000300800 */
[----:B------:R-:W2:Y:S04]  /*e1c0*/  LDL.LU R6, [R1+0xed0] ;  /* 0x000ed00001067983 */ /* 0x000ea80000300800 */
[----:B------:R-:W2:Y:S04]  /*e1d0*/  LDL.LU R10, [R1+0xecc] ;  /* 0x000ecc00010a7983 */ /* 0x000ea80000300800 */
[----:B------:R-:W2:Y:S01]  /*e1e0*/  LDL.LU R25, [R1+0xec8] ;  /* 0x000ec80001197983 */ /* 0x000ea20000300800 */
[----:B------:R-:W-:-:S03]  /*e1f0*/  FMNMX R4, R11, R4, !PT ;  /* 0x000000040b047209 */ /* 0x000fc60007800000 */
[----:B------:R-:W3:Y:S04]  /*e200*/  LDL.LU R27, [R1+0xec4] ;  /* 0x000ec400011b7983 */ /* 0x000ee80000300800 */
[----:B------:R-:W4:Y:S01]  /*e210*/  LDL.LU R11, [R1+0xec0] ;  /* 0x000ec000010b7983 */ /* 0x000f220000300800 */
[----:B------:R-:W-:Y:S02]  /*e220*/  FMNMX R3, R2, R3, !PT ;  /* 0x0000000302037209 */ /* 0x000fe40007800000 */
[----:B------:R-:W-:Y:S01]  /*e230*/  FMNMX R4, R12, R4, !PT ;  /* 0x000000040c047209 */ /* 0x000fe20007800000 */
[----:B------:R-:W5:Y:S03]  /*e240*/  LDL.LU R2, [R1+0xebc] ;  /* 0x000ebc0001027983 */ /* 0x000f660000300800 */
[----:B------:R-:W-:Y:S01]  /*e250*/  FMNMX R4, R26, R4, !PT ;  /* 0x000000041a047209 */ /* 0x000fe20007800000 */
[----:B------:R-:W5:Y:S01]  /*e260*/  LDL.LU R12, [R1+0xeb8] ;  /* 0x000eb800010c7983 */ /* 0x000f620000300800 */
[----:B--2---:R-:W-:-:S03]  /*e270*/  FMNMX R3, R25, R3, !PT ;  /* 0x0000000319037209 */ /* 0x004fc60007800000 */
[----:B------:R-:W2:Y:S01]  /*e280*/  LDL.LU R25, [R1+0xeb4] ;  /* 0x000eb40001197983 */ /* 0x000ea20000300800 */
[----:B------:R-:W-:Y:S02]  /*e290*/  FMNMX R4, R10, R4, !PT ;  /* 0x000000040a047209 */ /* 0x000fe40007800000 */
[----:B---3--:R-:W-:Y:S01]  /*e2a0*/  FMNMX R3, R27, R3, !PT ;  /* 0x000000031b037209 */ /* 0x008fe20007800000 */
[----:B------:R-:W3:Y:S01]  /*e2b0*/  LDL.LU R26, [R1+0xeb0] ;  /* 0x000eb000011a7983 */ /* 0x000ee20000300800 */
[----:B------:R-:W-:Y:S02]  /*e2c0*/  FMNMX R4, R6, R4, !PT ;  /* 0x0000000406047209 */ /* 0x000fe40007800000 */
[----:B----4-:R-:W-:Y:S01]  /*e2d0*/  FMNMX R3, R11, R3, !PT ;  /* 0x000000030b037209 */ /* 0x010fe20007800000 */
[----:B------:R-:W4:Y:S04]  /*e2e0*/  LDL.LU R27, [R1+0xeac] ;  /* 0x000eac00011b7983 */ /* 0x000f280000300800 */
[----:B------:R-:W2:Y:S04]  /*e2f0*/  LDL.LU R10, [R1+0xea8] ;  /* 0x000ea800010a7983 */ /* 0x000ea80000300800 */
[----:B------:R-:W2:Y:S04]  /*e300*/  LDL.LU R11, [R1+0xea4] ;  /* 0x000ea400010b7983 */ /* 0x000ea80000300800 */
[----:B------:R-:W2:Y:S01]  /*e310*/  LDL.LU R6, [R1+0xea0] ;  /* 0x000ea00001067983 */ /* 0x000ea20000300800 */
[----:B------:R-:W-:-:S02]  /*e320*/  FMNMX R4, R7, R4, !PT ;  /* 0x0000000407047209 */ /* 0x000fc40007800000 */
[----:B--2---:R-:W-:Y:S02]  /*e330*/  FMNMX R3, R6, R3, !PT ;  /* 0x0000000306037209 */ /* 0x004fe40007800000 */
[----:B------:R-:W2:Y:S04]  /*e340*/  LDL.LU R6, [R1+0xe9c] ;  /* 0x000e9c0001067983 */ /* 0x000ea80000300800 */
[----:B------:R-:W3:Y:S01]  /*e350*/  LDL.LU R7, [R1+0xe98] ;  /* 0x000e980001077983 */ /* 0x000ee20000300800 */
[----:B------:R-:W-:-:S04]  /*e360*/  FMNMX R3, R5, R3, !PT ;  /* 0x0000000305037209 */ /* 0x000fc80007800000 */
[----:B------:R-:W-:Y:S01]  /*e370*/  FMNMX R3, R14, R3, !PT ;  /* 0x000000030e037209 */ /* 0x000fe20007800000 */
[----:B------:R-:W-:Y:S01]  /*e380*/  FMUL R5, R25, c[0x0][0x188] ;  /* 0x0000620019057a20 */ /* 0x000fe20000400000 */
[----:B------:R-:W4:Y:S02]  /*e390*/  LDL R14, [R1+0x278] ;  /* 0x00027800010e7983 */ /* 0x000f240000100800 */
[----:B------:R-:W-:-:S04]  /*e3a0*/  FMNMX R3, R28, R3, !PT ;  /* 0x000000031c037209 */ /* 0x000fc80007800000 */
[----:B------:R-:W-:Y:S02]  /*e3b0*/  FMNMX R3, R29, R3, !PT ;  /* 0x000000031d037209 */ /* 0x000fe40007800000 */
[----:B------:R-:W-:Y:S02]  /*e3c0*/  FSEL R5, R5, -INF , !P6 ;  /* 0xff80000005057808 */ /* 0x000fe40007000000 */
[----:B------:R-:W-:-:S03]  /*e3d0*/  FMNMX R3, R15, R3, !PT ;  /* 0x000000030f037209 */ /* 0x000fc60007800000 */
[----:B------:R-:W-:Y:S01]  /*e3e0*/  STL [R1+0x3ec], R5 ;  /* 0x0003ec0501007387 */ /* 0x000fe20000100800 */
[----:B------:R-:W-:-:S03]  /*e3f0*/  FMNMX R3, R0, R3, !PT ;  /* 0x0000000300037209 */ /* 0x000fc60007800000 */
[----:B------:R-:W4:Y:S04]  /*e400*/  LDL.LU R0, [R1+0x68] ;  /* 0x0000680001007983 */ /* 0x000f280000300800 */
[----:B------:R-:W4:Y:S01]  /*e410*/  LDL.LU R29, [R1+0x64] ;  /* 0x00006400011d7983 */ /* 0x000f220000300800 */
[----:B------:R-:W-:-:S04]  /*e420*/  FMNMX R4, R20, R4, !PT ;  /* 0x0000000414047209 */ /* 0x000fc80007800000 */
[----:B-----5:R-:W-:-:S04]  /*e430*/  FMNMX R4, R13, R4, !PT ;  /* 0x000000040d047209 */ /* 0x020fc80007800000 */
[----:B------:R-:W-:-:S04]  /*e440*/  FMNMX R4, R9, R4, !PT ;  /* 0x0000000409047209 */ /* 0x000fc80007800000 */
[----:B------:R-:W-:Y:S01]  /*e450*/  FMNMX R4, R8, R4, !PT ;  /* 0x0000000408047209 */ /* 0x000fe20007800000 */
[----:B--2---:R-:W-:-:S05]  /*e460*/  FMUL R6, R6, c[0x0][0x188] ;  /* 0x0000620006067a20 */ /* 0x004fca0000400000 */
[----:B------:R-:W-:Y:S01]  /*e470*/  FSEL R9, R6, -INF , !P4 ;  /* 0xff80000006097808 */ /* 0x000fe20006000000 */
[----:B---3--:R-:W-:Y:S02]  /*e480*/  FMUL R7, R7, c[0x0][0x188] ;  /* 0x0000620007077a20 */ /* 0x008fe40000400000 */
[----:B------:R-:W-:Y:S02]  /*e490*/  FMUL R6, R10, c[0x0][0x188] ;  /* 0x000062000a067a20 */ /* 0x000fe40000400000 */
[----:B------:R1:W-:Y:S01]  /*e4a0*/  STL [R1+0x3a8], R9 ;  /* 0x0003a80901007387 */ /* 0x0003e20000100800 */
[----:B------:R-:W-:Y:S01]  /*e4b0*/  FSEL R15, R7, -INF , !P5 ;  /* 0xff800000070f7808 */ /* 0x000fe20006800000 */
[----:B------:R-:W-:Y:S02]  /*e4c0*/  FMUL R7, R11, c[0x0][0x188] ;  /* 0x000062000b077a20 */ /* 0x000fe40000400000 */
[----:B------:R-:W2:Y:S01]  /*e4d0*/  LDL.LU R20, [R1+0x60] ;  /* 0x0000600001147983 */ /* 0x000ea20000300800 */
[----:B------:R-:W-:-:S03]  /*e4e0*/  FMNMX R3, R9, R3, !PT ;  /* 0x0000000309037209 */ /* 0x000fc60007800000 */
[----:B------:R-:W3:Y:S04]  /*e4f0*/  LDL.LU R25, [R1+0x1c] ;  /* 0x00001c0001197983 */ /* 0x000ee80000300800 */
[----:B0-----:R-:W5:Y:S01]  /*e500*/  LDL.LU R8, [R1+0x14] ;  /* 0x0000140001087983 */ /* 0x001f620000300800 */
[----:B------:R-:W-:-:S03]  /*e510*/  FSEL R28, R6, -INF , !P1 ;  /* 0xff800000061c7808 */ /* 0x000fc60004800000 */
[----:B------:R-:W3:Y:S01]  /*e520*/  LDL.LU R10, [R1+0x24] ;  /* 0x00002400010a7983 */ /* 0x000ee20000300800 */
[----:B------:R-:W-:-:S03]  /*e530*/  FMNMX R3, R15, R3, !PT ;  /* 0x000000030f037209 */ /* 0x000fc60007800000 */
[----:B-1----:R-:W3:Y:S01]  /*e540*/  LDL.LU R9, [R1+0xc] ;  /* 0x00000c0001097983 */ /* 0x002ee20000300800 */
[----:B------:R-:W-:-:S03]  /*e550*/  FMUL R6, R26, c[0x0][0x188] ;  /* 0x000062001a067a20 */ /* 0x000fc60000400000 */
[----:B------:R-:W3:Y:S04]  /*e560*/  LDL.LU R13, [R1+0x4] ;  /* 0x00000400010d7983 */ /* 0x000ee80000300800 */
[----:B------:R0:W-:Y:S01]  /*e570*/  STL [R1+0x3ac], R15 ;  /* 0x0003ac0f01007387 */ /* 0x0001e20000100800 */
[----:B------:R-:W-:-:S03]  /*e580*/  FMNMX R3, R28, R3, !PT ;  /* 0x000000031c037209 */ /* 0x000fc60007800000 */
[----:B------:R-:W3:Y:S04]  /*e590*/  LDL.LU R11, [R1+0x2c] ;  /* 0x00002c00010b7983 */ /* 0x000ee80000300800 */
[----:B------:R-:W3:Y:S01]  /*e5a0*/  LDL.LU R26, [R1+0x38] ;  /* 0x00003800011a7983 */ /* 0x000ee20000300800 */
[----:B0-----:R-:W-:Y:S01]  /*e5b0*/  FSEL R15, R7, -INF , !P3 ;  /* 0xff800000070f7808 */ /* 0x001fe20005800000 */
[----:B----4-:R-:W-:Y:S02]  /*e5c0*/  FMUL R7, R27, c[0x0][0x188] ;  /* 0x000062001b077a20 */ /* 0x010fe40000400000 */
[----:B------:R0:W-:Y:S01]  /*e5d0*/  STL [R1+0x3f0], R28 ;  /* 0x0003f01c01007387 */ /* 0x0001e20000100800 */
[----:B------:R-:W-:-:S03]  /*e5e0*/  FMNMX R3, R15, R3, !PT ;  /* 0x000000030f037209 */ /* 0x000fc60007800000 */
[----:B------:R-:W4:Y:S04]  /*e5f0*/  LDL.LU R27, [R1+0x50] ;  /* 0x00005000011b7983 */ /* 0x000f280000300800 */
[----:B------:R1:W-:Y:S01]  /*e600*/  STL [R1+0x3f4], R15 ;  /* 0x0003f40f01007387 */ /* 0x0003e20000100800 */
[----:B0-----:R-:W-:Y:S02]  /*e610*/  FSEL R28, R6, -INF , !P2 ;  /* 0xff800000061c7808 */ /* 0x001fe40005000000 */
[----:B------:R-:W-:Y:S02]  /*e620*/  FSEL R6, R7, -INF , !P0 ;  /* 0xff80000007067808 */ /* 0x000fe40004000000 */
[----:B------:R-:W-:Y:S01]  /*e630*/  FMNMX R3, R28, R3, !PT ;  /* 0x000000031c037209 */ /* 0x000fe20007800000 */
[----:B-1----:R-:W3:Y:S04]  /*e640*/  LDL.LU R15, [R1+0xe94] ;  /* 0x000e9400010f7983 */ /* 0x002ee80000300800 */
[----:B------:R-:W3:Y:S04]  /*e650*/  LDL.LU R7, [R1+0x58] ;  /* 0x0000580001077983 */ /* 0x000ee80000300800 */
[----:B------:R0:W-:Y:S04]  /*e660*/  STL [R1+0x3fc], R28 ;  /* 0x0003fc1c01007387 */ /* 0x0001e80000100800 */
[----:B------:R-:W-:Y:S04]  /*e670*/  STL [R1+0x404], R6 ;  /* 0x0004040601007387 */ /* 0x000fe80000100800 */
[----:B0-----:R-:W5:Y:S04]  /*e680*/  LDL.LU R28, [R1+0x2b0] ;  /* 0x0002b000011c7983 */ /* 0x001f680000300800 */
[----:B------:R0:W-:Y:S04]  /*e690*/  STS.U16 [R14+0x10000], R0 ;  /* 0x010000000e007388 */ /* 0x0001e80000000400 */
[----:B------:R1:W-:Y:S04]  /*e6a0*/  STS.U16 [R14+0x10800], R29 ;  /* 0x0108001d0e007388 */ /* 0x0003e80000000400 */
[----:B0-----:R-:W5:Y:S04]  /*e6b0*/  LDL.LU R0, [R1+0xe90] ;  /* 0x000e900001007983 */ /* 0x001f680000300800 */
[----:B-1----:R-:W5:Y:S01]  /*e6c0*/  LDL.LU R29, [R1+0xe8c] ;  /* 0x000e8c00011d7983 */ /* 0x002f620000300800 */
[----:B------:R-:W-:-:S05]  /*e6d0*/  FMNMX R4, R5, R4, !PT ;  /* 0x0000000405047209 */ /* 0x000fca0007800000 */
[----:B------:R-:W0:Y:S01]  /*e6e0*/  SHFL.BFLY PT, R5, R4, 0x2, 0x1f ;  /* 0x0c401f0004057f89 */ /* 0x000e2200000e0000 */
[----:B------:R-:W-:-:S05]  /*e6f0*/  FMNMX R3, R6, R3, !PT ;  /* 0x0000000306037209 */ /* 0x000fca0007800000 */
[----:B------:R-:W1:Y:S01]  /*e700*/  SHFL.BFLY PT, R6, R3, 0x2, 0x1f ;  /* 0x0c401f0003067f89 */ /* 0x000e6200000e0000 */
[----:B0-----:R-:W-:-:S05]  /*e710*/  FMNMX R5, R4, R5, !PT ;  /* 0x0000000504057209 */ /* 0x001fca0007800000 */
[----:B------:R-:W0:Y:S01]  /*e720*/  SHFL.BFLY PT, R4, R5, 0x1, 0x1f ;  /* 0x0c201f0005047f89 */ /* 0x000e2200000e0000 */
[----:B-1----:R-:W-:Y:S02]  /*e730*/  FMNMX R6, R3, R6, !PT ;  /* 0x0000000603067209 */ /* 0x002fe40007800000 */
[----:B0-----:R-:W-:Y:S01]  /*e740*/  FMNMX R4, R5, R4, !PT ;  /* 0x0000000405047209 */ /* 0x001fe20007800000 */
[----:B--2---:R0:W-:Y:S04]  /*e750*/  STS.U16 [R14+0x11000], R20 ;  /* 0x011000140e007388 */ /* 0x0041e80000000400 */
[----:B0-----:R-:W2:Y:S04]  /*e760*/  LDL R20, [R1+0x618] ;  /* 0x0006180001147983 */ /* 0x001ea80000100800 */
[----:B---3--:R-:W-:Y:S04]  /*e770*/  STS.U16 [R14+0x11800], R7 ;  /* 0x011800070e007388 */ /* 0x008fe80000000400 */
[----:B----4-:R0:W-:Y:S01]  /*e780*/  STS.U16 [R14+0x12000], R27 ;  /* 0x0120001b0e007388 */ /* 0x0101e20000000400 */
[----:B-----5:R-:W-:-:S03]  /*e790*/  FMNMX R3, R4, R28, !PT ;  /* 0x0000001c04037209 */ /* 0x020fc60007800000 */
[----:B0-----:R-:W3:Y:S02]  /*e7a0*/  LDL.LU R27, [R1+0x54] ;  /* 0x00005400011b7983 */ /* 0x001ee40000300800 */
[--C-:B------:R-:W-:Y:S02]  /*e7b0*/  FADD R5, R16, -R3.reuse ;  /* 0x8000000310057221 */ /* 0x100fe40000000000 */
[----:B------:R-:W0:Y:S02]  /*e7c0*/  SHFL.BFLY PT, R4, R6, 0x1, 0x1f ;  /* 0x0c201f0006047f89 */ /* 0x000e2400000e0000 */
[----:B------:R-:W-:Y:S02]  /*e7d0*/  FMUL R5, R5, 1.4426950216293334961 ;  /* 0x3fb8aa3b05057820 */ /* 0x000fe40000400000 */
[----:B------:R1:W-:Y:S04]  /*e7e0*/  STS.U16 [R14+0x12800], R26 ;  /* 0x0128001a0e007388 */ /* 0x0003e80000000400 */
[----:B------:R-:W-:Y:S04]  /*e7f0*/  STS.U16 [R14+0x13000], R11 ;  /* 0x0130000b0e007388 */ /* 0x000fe80000000400 */
[----:B------:R4:W-:Y:S01]  /*e800*/  STS.U16 [R14+0x13800], R10 ;  /* 0x0138000a0e007388 */ /* 0x0009e20000000400 */
[----:B------:R-:W-:-:S03]  /*e810*/  FADD R7, R23, -R3 ;  /* 0x8000000317077221 */ /* 0x000fc60000000000 */
[----:B------:R5:W-:Y:S04]  /*e820*/  STS.U16 [R14+0x14000], R25 ;  /* 0x014000190e007388 */ /* 0x000be80000000400 */
[----:B-1----:R-:W2:Y:S01]  /*e830*/  LDL.LU R26, [R1+0x3c] ;  /* 0x00003c00011a7983 */ /* 0x002ea20000300800 */
[----:B----4-:R1:W4:Y:S03]  /*e840*/  MUFU.EX2 R10, R5 ;  /* 0x00000005000a7308 */ /* 0x0103260000000800 */
[----:B------:R-:W-:Y:S04]  /*e850*/  STS.U16 [R14+0x14800], R8 ;  /* 0x014800080e007388 */ /* 0x000fe80000000400 */
[----:B------:R-:W-:Y:S04]  /*e860*/  STS.U16 [R14+0x15000], R9 ;  /* 0x015000090e007388 */ /* 0x000fe80000000400 */
[----:B------:R-:W-:Y:S01]  /*e870*/  STS.U16 [R14+0x15800], R13 ;  /* 0x0158000d0e007388 */ /* 0x000fe20000000400 */
[----:B-1----:R-:W-:-:S03]  /*e880*/  FADD R5, R21, -R3 ;  /* 0x8000000315057221 */ /* 0x002fc60000000000 */
[----:B------:R-:W-:Y:S04]  /*e890*/  STS.U16 [R14+0x16000], R29 ;  /* 0x0160001d0e007388 */ /* 0x000fe80000000400 */
[----:B------:R1:W-:Y:S04]  /*e8a0*/  STS.U16 [R14+0x16800], R0 ;  /* 0x016800000e007388 */ /* 0x0003e80000000400 */
[----:B------:R-:W2:Y:S04]  /*e8b0*/  LDL.LU R11, [R1+0x34] ;  /* 0x00003400010b7983 */ /* 0x000ea80000300800 */
[----:B-----5:R-:W5:Y:S01]  /*e8c0*/  LDL.LU R25, [R1+0x28] ;  /* 0x0000280001197983 */ /* 0x020f620000300800 */
[----:B-1----:R-:W-:-:S03]  /*e8d0*/  FMUL R0, R7, 1.4426950216293334961 ;  /* 0x3fb8aa3b07007820 */ /* 0x002fc60000400000 */
[----:B------:R-:W2:Y:S01]  /*e8e0*/  LDL.LU R9, [R1+0x20] ;  /* 0x0000200001097983 */ /* 0x000ea20000300800 */
[----:B------:R1:W-:Y:S03]  /*e8f0*/  MUFU.EX2 R29, R0 ;  /* 0x00000000001d7308 */ /* 0x0003e60000000800 */
[----:B------:R-:W2:Y:S04]  /*e900*/  LDL.LU R13, [R1+0x18] ;  /* 0x00001800010d7983 */ /* 0x000ea80000300800 */
[----:B------:R-:W2:Y:S01]  /*e910*/  LDL.LU R16, [R1+0x10] ;  /* 0x0000100001107983 */ /* 0x000ea20000300800 */
[----:B-1----:R-:W-:-:S03]  /*e920*/  FMUL R0, R5, 1.4426950216293334961 ;  /* 0x3fb8aa3b05007820 */ /* 0x002fc60000400000 */
[----:B------:R-:W2:Y:S01]  /*e930*/  LDL.LU R23, [R1+0x8] ;  /* 0x0000080001177983 */ /* 0x000ea20000300800 */
[----:B------:R-:W-:-:S03]  /*e940*/  FADD R5, R19, -R3 ;  /* 0x8000000313057221 */ /* 0x000fc60000000000 */
[----:B------:R-:W2:Y:S01]  /*e950*/  LDL.LU R21, [R1] ;  /* 0x0000000001157983 */ /* 0x000ea20000300800 */
[----:B------:R0:W1:Y:S03]  /*e960*/  MUFU.EX2 R8, R0 ;  /* 0x0000000000087308 */ /* 0x0000660000000800 */
[----:B------:R-:W2:Y:S04]  /*e970*/  LDL.LU R7, [R1+0x388] ;  /* 0x0003880001077983 */ /* 0x000ea80000300800 */
[----:B----4-:R-:W-:Y:S01]  /*e980*/  STL [R1+0x39c], R10 ;  /* 0x00039c0a01007387 */ /* 0x010fe20000100800 */
[----:B0-----:R-:W-:-:S03]  /*e990*/  FMNMX R0, R6, R4, !PT ;  /* 0x0000000406007209 */ /* 0x001fc60007800000 */
[----:B------:R0:W-:Y:S04]  /*e9a0*/  STS.U16 [R14+0x17000], R15 ;  /* 0x0170000f0e007388 */ /* 0x0001e80000000400 */
[----:B0-----:R-:W4:Y:S04]  /*e9b0*/  LDL.LU R15, [R1+0x5c] ;  /* 0x00005c00010f7983 */ /* 0x001f280000300800 */
[----:B------:R-:W2:Y:S04]  /*e9c0*/  LDL.LU R19, [R1+0xe88] ;  /* 0x000e880001137983 */ /* 0x000ea80000300800 */
[----:B------:R-:W2:Y:S04]  /*e9d0*/  LDL.LU R6, [R1+0x8c] ;  /* 0x00008c0001067983 */ /* 0x000ea80000300800 */
[----:B------:R-:W3:Y:S04]  /*e9e0*/  LDL.LU R4, [R1+0x84] ;  /* 0x0000840001047983 */ /* 0x000ee80000300800 */
[----:B------:R0:W-:Y:S04]  /*e9f0*/  STS.U16 [R14+0x17800], R12 ;  /* 0x0178000c0e007388 */ /* 0x0001e80000000400 */
[----:B0-----:R-:W4:Y:S04]  /*ea00*/  LDL.LU R14, [R1+0xe84] ;  /* 0x000e8400010e7983 */ /* 0x001f280000300800 */
[----:B-1----:R-:W-:Y:S04]  /*ea10*/  STL [R1+0x398], R8 ;  /* 0x0003980801007387 */ /* 0x002fe80000100800 */
[----:B--2---:R-:W-:Y:S04]  /*ea20*/  STS.U16 [R20+0x10400], R6 ;  /* 0x0104000614007388 */ /* 0x004fe80000000400 */
[----:B---3--:R0:W-:Y:S02]  /*ea30*/  STS.U16 [R20+0x10c00], R4 ;  /* 0x010c000414007388 */ /* 0x0081e40000000400 */
[----:B0-----:R-:W-:-:S02]  /*ea40*/  FADD R4, -R3, R28 ;  /* 0x0000001c03047221 */ /* 0x001fc40000000100 */
[----:B------:R-:W2:Y:S01]  /*ea50*/  LDL.LU R28, [R1+0xe80] ;  /* 0x000e8000011c7983 */ /* 0x000ea20000300800 */
[----:B------:R-:W-:Y:S01]  /*ea60*/  FMNMX R0, R0, R7, !PT ;  /* 0x0000000700007209 */ /* 0x000fe20007800000 */
[----:B------:R-:W-:Y:S02]  /*ea70*/  FMUL R4, R4, 1.4426950216293334961 ;  /* 0x3fb8aa3b04047820 */ /* 0x000fe40000400000 */
[----:B------:R0:W-:Y:S04]  /*ea80*/  STL [R1+0xe08], R3 ;  /* 0x000e080301007387 */ /* 0x0001e80000100800 */
[----:B----4-:R-:W-:Y:S01]  /*ea90*/  STS.U16 [R20+0x11400], R15 ;  /* 0x0114000f14007388 */ /* 0x010fe20000000400 */
[----:B0-----:R0:W-:Y:S03]  /*eaa0*/  MUFU.EX2 R3, R4 ;  /* 0x0000000400037308 */ /* 0x0011e60000000800 */
[----:B------:R-:W-:Y:S04]  /*eab0*/  STS.U16 [R20+0x11c00], R27 ;  /* 0x011c001b14007388 */ /* 0x000fe80000000400 */
[----:B------:R-:W-:Y:S01]  /*eac0*/  STS.U16 [R20+0x12400], R26 ;  /* 0x0124001a14007388 */ /* 0x000fe20000000400 */
[----:B0-----:R-:W-:-:S03]  /*ead0*/  FADD R4, R17, -R0 ;  /* 0x8000000011047221 */ /* 0x001fc60000000000 */
[----:B------:R-:W0:Y:S04]  /*eae0*/  S2R R17, SR_TID.X ;  /* 0x0000000000117919 */ /* 0x000e280000002100 */
[----:B------:R-:W-:Y:S04]  /*eaf0*/  STS.U16 [R20+0x12c00], R11 ;  /* 0x012c000b14007388 */ /* 0x000fe80000000400 */
[----:B-----5:R-:W-:Y:S04]  /*eb00*/  STS.U16 [R20+0x13400], R25 ;  /* 0x0134001914007388 */ /* 0x020fe80000000400 */
[----:B------:R-:W-:Y:S04]  /*eb10*/  STS.U16 [R20+0x13c00], R9 ;  /* 0x013c000914007388 */ /* 0x000fe80000000400 */
[----:B------:R-:W-:Y:S04]  /*eb20*/  STS.U16 [R20+0x14400], R13 ;  /* 0x0144000d14007388 */ /* 0x000fe80000000400 */
[----:B------:R-:W-:Y:S04]  /*eb30*/  STS.U16 [R20+0x14c00], R16 ;  /* 0x014c001014007388 */ /* 0x000fe80000000400 */
[----:B------:R-:W-:Y:S04]  /*eb40*/  STS.U16 [R20+0x15400], R23 ;  /* 0x0154001714007388 */ /* 0x000fe80000000400 */
[----:B------:R-:W-:Y:S01]  /*eb50*/  STS.U16 [R20+0x15c00], R21 ;  /* 0x015c001514007388 */ /* 0x000fe20000000400 */
[----:B------:R-:W-:-:S04]  /*eb60*/  FMUL R5, R5, 1.4426950216293334961 ;  /* 0x3fb8aa3b05057820 */ /* 0x000fc80000400000 */
[----:B------:R1:W3:Y:S02]  /*eb70*/  MUFU.EX2 R6, R5 ;  /* 0x0000000500067308 */ /* 0x0002e40000000800 */
[----:B-1----:R-:W-:-:S04]  /*eb80*/  FADD R5, R24, -R0 ;  /* 0x8000000018057221 */ /* 0x002fc80000000000 */
[----:B------:R-:W-:-:S06]  /*eb90*/  FMUL R5, R5, 1.4426950216293334961 ;  /* 0x3fb8aa3b05057820 */ /* 0x000fcc0000400000 */
[----:B------:R-:W1:Y:S01]  /*eba0*/  MUFU.EX2 R5, R5 ;  /* 0x0000000500057308 */ /* 0x000e620000000800 */
[----:B---3--:R-:W-:Y:S04]  /*ebb0*/  STL [R1+0x3a0], R6 ;  /* 0x0003a00601007387 */ /* 0x008fe80000100800 */
[----:B------:R-:W-:Y:S04]  /*ebc0*/  STL [R1+0x2b4], R3 ;  /* 0x0002b40301007387 */ /* 0x000fe80000100800 */
[----:B-1----:R-:W-:Y:S04]  /*ebd0*/  STL [R1+0x394], R5 ;  /* 0x0003940501007387 */ /* 0x002fe80000100800 */
[----:B--2---:R-:W-:Y:S04]  /*ebe0*/  STS.U16 [R20+0x16400], R28 ;  /* 0x0164001c14007388 */ /* 0x004fe80000000400 */
[----:B------:R-:W-:Y:S04]  /*ebf0*/  STS.U16 [R20+0x16c00], R14 ;  /* 0x016c000e14007388 */ /* 0x000fe80000000400 */
[----:B------:R-:W-:Y:S04]  /*ec00*/  STS.U16 [R20+0x17400], R19 ;  /* 0x0174001314007388 */ /* 0x000fe80000000400 */
[----:B------:R1:W-:Y:S02]  /*ec10*/  STS.U16 [R20+0x17c00], R2 ;  /* 0x017c000214007388 */ /* 0x0003e40000000400 */
[----:B-1----:R-:W-:Y:S01]  /*ec20*/  FADD R2, R18, -R0 ;  /* 0x8000000012027221 */ /* 0x002fe20000000000 */
[C---:B0-----:R-:W-:Y:S01]  /*ec30*/  LOP3.LUT R18, R17.reuse, 0x7, RZ, 0xc0, !PT ;  /* 0x0000000711127812 */ /* 0x041fe200078ec0ff */
[----:B------:R-:W2:Y:S01]  /*ec40*/  LDL.LU R20, [R1+0x260] ;  /* 0x0002600001147983 */ /* 0x000ea20000300800 */
[----:B------:R-:W-:-:S03]  /*ec50*/  SHF.L.U32 R17, R17, 0x1, RZ ;  /* 0x0000000111117819 */ /* 0x000fc600000006ff */
[----:B------:R-:W-:Y:S01]  /*ec60*/  IMAD R21, R18, 0x110, RZ ;  /* 0x0000011012157824 */ /* 0x000fe200078e02ff */
[----:B------:R-:W2:Y:S04]  /*ec70*/  LDL.LU R15, [R1+0x264] ;  /* 0x00026400010f7983 */ /* 0x000ea80000300800 */
[----:B------:R-:W-:Y:S01]  /*ec80*/  LOP3.LUT R21, R21, 0x30, R17, 0x78, !PT ;  /* 0x0000003015157812 */ /* 0x000fe200078e7811 */
[----:B------:R-:W-:Y:S06]  /*ec90*/  BAR.SYNC.DEFER_BLOCKING 0x0 ;  /* 0x0000000000007b1d */ /* 0x000fec0000010000 */
[----:B------:R-:W4:Y:S04]  /*eca0*/  LDL.LU R14, [R1+0x268] ;  /* 0x00026800010e7983 */ /* 0x000f280000300800 */
[----:B------:R-:W5:Y:S04]  /*ecb0*/  LDL.LU R12, [R1+0x26c] ;  /* 0x00026c00010c7983 */ /* 0x000f680000300800 */
[----:B------:R-:W0:Y:S04]  /*ecc0*/  LDSM.16.M88.4 R16, [R21+0x10000] ;  /* 0x010000001510783b */ /* 0x000e280000000200 */
[----:B------:R-:W1:Y:S04]  /*ecd0*/  LDSM.16.M88.4 R24, [R21+0x10800] ;  /* 0x010800001518783b */ /* 0x000e680000000200 */
[----:B0-----:R0:W-:Y:S04]  /*ece0*/  STL [R1+0xe0c], R18 ;  /* 0x000e0c1201007387 */ /* 0x0011e80000100800 */
[----:B0-----:R-:W2:Y:S01]  /*ecf0*/  LDL R18, [R1+0x2b4] ;  /* 0x0002b40001127983 */ /* 0x001ea20000100800 */
[----:B------:R-:W-:-:S02]  /*ed00*/  FMUL R4, R4, 1.4426950216293334961 ;  /* 0x3fb8aa3b04047820 */ /* 0x000fc40000400000 */
[----:B------:R-:W-:Y:S02]  /*ed10*/  FMUL R2, R2, 1.4426950216293334961 ;  /* 0x3fb8aa3b02027820 */ /* 0x000fe40000400000 */
[----:B------:R0:W1:Y:S02]  /*ed20*/  MUFU.EX2 R9, R4 ;  /* 0x0000000400097308 */ /* 0x0000640000000800 */
[----:B0-----:R-:W-:-:S06]  /*ed30*/  FADD R4, -R0, R7 ;  /* 0x0000000700047221 */ /* 0x001fcc0000000100 */
[----:B------:R0:W0:Y:S01]  /*ed40*/  MUFU.EX2 R7, R2 ;  /* 0x0000000200077308 */ /* 0x0000220000000800 */
[----:B-1----:R-:W-:Y:S01]  /*ed50*/  IMAD.MOV.U32 R13, RZ, RZ, R24 ;  /* 0x000000ffff0d7224 */ /* 0x002fe200078e0018 */
[----:B------:R-:W-:Y:S01]  /*ed60*/  STL [R1+0x384], R9 ;  /* 0x0003840901007387 */ /* 0x000fe20000100800 */
[----:B0-----:R-:W-:Y:S02]  /*ed70*/  FMUL R2, R4, 1.4426950216293334961 ;  /* 0x3fb8aa3b04027820 */ /* 0x001fe40000400000 */
[----:B------:R-:W-:Y:S01]  /*ed80*/  FADD R4, R22, -R0 ;  /* 0x8000000016047221 */ /* 0x000fe20000000000 */
[----:B------:R-:W-:Y:S02]  /*ed90*/  STL [R1+0xdf4], R19 ;  /* 0x000df41301007387 */ /* 0x000fe40000100800 */
[----:B------:R0:W1:Y:S02]  /*eda0*/  MUFU.EX2 R3, R2 ;  /* 0x0000000200037308 */ /* 0x0000640000000800 */
[----:B------:R1:W-:Y:S04]  /*edb0*/  STL [R1+0x388], R7 ;  /* 0x0003880701007387 */ /* 0x0003e80000100800 */
[----:B------:R-:W-:Y:S01]  /*edc0*/  STL.64 [R1+0x138], R26 ;  /* 0x0001381a01007387 */ /* 0x000fe20000100a00 */
[----:B0-----:R-:W-:-:S02]  /*edd0*/  FMUL R2, R4, 1.4426950216293334961 ;  /* 0x3fb8aa3b04027820 */ /* 0x001fc40000400000 */
[----:B------:R-:W-:Y:S02]  /*ede0*/  IMAD.MOV.U32 R4, RZ, RZ, R25 ;  /* 0x000000ffff047224 */ /* 0x000fe400078e0019 */
[----:B------:R-:W0:Y:S01]  /*edf0*/  LDSM.16.M88.4 R24, [R21+0x11000] ;  /* 0x011000001518783b */ /* 0x000e220000000200 */
[----:B------:R-:W1:Y:S03]  /*ee00*/  MUFU.EX2 R11, R2 ;  /* 0x00000002000b7308 */ /* 0x000e660000000800 */
[----:B-1----:R-:W-:Y:S01]  /*ee10*/  STL [R1+0x2b0], R3 ;  /* 0x0002b00301007387 */ /* 0x002fe20000100800 */
[----:B------:R-:W-:Y:S02]  /*ee20*/  F2FP.BF16.PACK_AB R5, R9, R5 ;  /* 0x000000050905723e */ /* 0x000fe400000010ff */
[----:B------:R-:W-:Y:S01]  /*ee30*/  F2FP.BF16.PACK_AB R6, R6, R8 ;  /* 0x000000080606723e */ /* 0x000fe200000010ff */
[----:B------:R-:W-:Y:S01]  /*ee40*/  STL [R1+0x390], R11 ;  /* 0x0003900b01007387 */ /* 0x000fe20000100800 */
[----:B------:R-:W-:-:S03]  /*ee50*/  F2FP.BF16.PACK_AB R7, R11, R7 ;  /* 0x000000070b07723e */ /* 0x000fc600000010ff */
[----:B0-----:R-:W-:Y:S04]  /*ee60*/  STL.64 [R1+0x68], R26 ;  /* 0x0000681a01007387 */ /* 0x001fe80000100a00 */
[----:B------:R0:W-:Y:S02]  /*ee70*/  STL.64 [R1+0xe70], R24 ;  /* 0x000e701801007387 */ /* 0x0001e40000100a00 */
[----:B0-----:R-:W-:Y:S01]  /*ee80*/  IMAD.MOV.U32 R25, RZ, RZ, R4 ;  /* 0x000000ffff197224 */ /* 0x001fe200078e0004 */
[----:B------:R-:W-:Y:S02]  /*ee90*/  F2FP.BF16.PACK_AB R4, R29, R10 ;  /* 0x0000000a1d04723e */ /* 0x000fe400000010ff */
[----:B------:R-:W-:Y:S02]  /*eea0*/  MOV R24, R13 ;  /* 0x0000000d00187202 */ /* 0x000fe40000000f00 */
[----:B------:R-:W0:Y:S04]  /*eeb0*/  S2R R13, SR_TID.X ;  /* 0x00000000000d7919 */ /* 0x000e280000002100 */
[----:B------:R-:W-:Y:S04]  /*eec0*/  STL.64 [R1+0xe78], R24 ;  /* 0x000e781801007387 */ /* 0x000fe80000100a00 */
[----:B------:R-:W-:Y:S04]  /*eed0*/  STL [R1+0x918], R29 ;  /* 0x0009181d01007387 */ /* 0x000fe80000100800 */
[----:B------:R-:W3:Y:S04]  /*eee0*/  LDL.LU R8, [R1+0x250] ;  /* 0x0002500001087983 */ /* 0x000ee80000300800 */
[----:B------:R-:W3:Y:S04]  /*eef0*/  LDL.LU R9, [R1+0x254] ;  /* 0x0002540001097983 */ /* 0x000ee80000300800 */
[----:B------:R-:W3:Y:S01]  /*ef00*/  LDL.LU R10, [R1+0x258] ;  /* 0x00025800010a7983 */ /* 0x000ee20000300800 */
[----:B0-----:R-:W-:-:S03]  /*ef10*/  LOP3.LUT R11, R13, 0x7, RZ, 0xc0, !PT ;  /* 0x000000070d0b7812 */ /* 0x001fc600078ec0ff */
[----:B------:R-:W3:Y:S01]  /*ef20*/  LDL.LU R2, [R1+0x25c] ;  /* 0x00025c0001027983 */ /* 0x000ee20000300800 */
[----:B------:R-:W-:Y:S02]  /*ef30*/  IMAD.SHL.U32 R13, R13, 0x2, RZ ;  /* 0x000000020d0d7824 */ /* 0x000fe400078e00ff */
[C---:B----4-:R-:W-:Y:S02]  /*ef40*/  FMUL R22, R3.reuse, R14 ;  /* 0x0000000e03167220 */ /* 0x050fe40000400000 */
[----:B-----5:R-:W-:Y:S02]  /*ef50*/  FMUL R23, R3, R12 ;  /* 0x0000000c03177220 */ /* 0x020fe40000400000 */
[C---:B--2---:R-:W-:Y:S02]  /*ef60*/  FMUL R20, R18.reuse, R20 ;  /* 0x0000001412147220 */ /* 0x044fe40000400000 */
[----:B------:R-:W-:-:S07]  /*ef70*/  FMUL R21, R18, R15 ;  /* 0x0000000f12157220 */ /* 0x000fce0000400000 */
[----:B------:R-:W-:Y:S11]  /*ef80*/  HMMA.16816.F32.BF16 R20, R4, R16, R20 ;  /* 0x000000100414723c */ /* 0x000ff60000041814 */
[----:B------:R-:W-:Y:S11]  /*ef90*/  @!UPT UIADD3 URZ, URZ, URZ, URZ ;  /* 0x0000003f3f3ff290 */ /* 0x000ff6000fffe03f */
[----:B------:R-:W-:Y:S01]  /*efa0*/  @!UPT UIADD3 URZ, URZ, URZ, URZ ;  /* 0x0000003f3f3ff290 */ /* 0x000fe2000fffe03f */
[----:B------:R0:W-:Y:S04]  /*efb0*/  STL.64 [R1+0xe00], R22 ;  /* 0x000e001601007387 */ /* 0x0001e80000100a00 */
[----:B------:R-:W2:Y:S01]  /*efc0*/  LDL.LU R12, [R1+0x240] ;  /* 0x00024000010c7983 */ /* 0x000ea20000300800 */
[----:B0-----:R-:W-:-:S05]  /*efd0*/  IMAD R23, R11, 0x110, RZ ;  /* 0x000001100b177824 */ /* 0x001fca00078e02ff */
[----:B------:R-:W-:Y:S02]  /*efe0*/  LOP3.LUT R23, R23, 0x30, R13, 0x78, !PT ;  /* 0x0000003017177812 */ /* 0x000fe400078e780d */
[----:B------:R-:W4:Y:S04]  /*eff0*/  LDL.LU R13, [R1+0x244] ;  /* 0x00024400010d7983 */ /* 0x000f280000300800 */
[----:B------:R-:W0:Y:S04]  /*f000*/  LDSM.16.M88.4 R24, [R23+0x11800] ;  /* 0x011800001718783b */ /* 0x000e280000000200 */
[----:B------:R-:W5:Y:S04]  /*f010*/  LDL.LU R14, [R1+0x248] ;  /* 0x00024800010e7983 */ /* 0x000f680000300800 */
[----:B------:R-:W2:Y:S04]  /*f020*/  LDL.LU R15, [R1+0x24c] ;  /* 0x00024c00010f7983 */ /* 0x000ea80000300800 */
[----:B------:R1:W-:Y:S01]  /*f030*/  STL.64 [R1+0xdf8], R20 ;  /* 0x000df81401007387 */ /* 0x0003e20000100a00 */
[----:B0-----:R-:W-:-:S03]  /*f040*/  MOV R22, R24 ;  /* 0x0000001800167202 */ /* 0x001fc60000000f00 */
[----:B------:R-:W-:Y:S01]  /*f050*/  STL.64 [R1+0x1c8], R26 ;  /* 0x0001c81a01007387 */ /* 0x000fe20000100a00 */
[----:B-1----:R-:W-:-:S03]  /*f060*/  IMAD.MOV.U32 R20, RZ, RZ, R25 ;  /* 0x000000ffff147224 */ /* 0x002fc600078e0019 */
[----:B------:R-:W2:Y:S04]  /*f070*/  LDL.LU.64 R24, [R1+0xe78] ;  /* 0x000e780001187983 */ /* 0x000ea80000300a00 */
[----:B------:R-:W4:Y:S04]  /*f080*/  LDL.LU R19, [R1+0x230] ;  /* 0x0002300001137983 */ /* 0x000f280000300800 */
[----:B------:R-:W4:Y:S04]  /*f090*/  LDL.LU R17, [R1+0x234] ;  /* 0x0002340001117983 */ /* 0x000f280000300800 */
[----:B------:R-:W4:Y:S01]  /*f0a0*/  LDL.LU R16, [R1+0x238] ;  /* 0x0002380001107983 */ /* 0x000f220000300800 */
[----:B---3--:R-:W-:-:S02]  /*f0b0*/  FMUL R8, R18, R8 ;  /* 0x0000000812087220 */ /* 0x008fc40000400000 */
[----:B------:R-:W-:Y:S02]  /*f0c0*/  FMUL R9, R18, R9 ;  /* 0x0000000912097220 */ /* 0x000fe40000400000 */
[C---:B------:R-:W-:Y:S02]  /*f0d0*/  FMUL R10, R3.reuse, R10 ;  /* 0x0000000a030a7220 */ /* 0x040fe40000400000 */
[----:B------:R-:W-:Y:S02]  /*f0e0*/  FMUL R11, R3, R2 ;  /* 0x00000002030b7220 */ /* 0x000fe40000400000 */
[----:B------:R-:W3:Y:S05]  /*f0f0*/  LDL.LU R2, [R1+0x23c] ;  /* 0x00023c0001027983 */ /* 0x000eea0000300800 */
[----:B--2---:R-:W-:Y:S01]  /*f100*/  HMMA.16816.F32.BF16 R8, R4, R24, R8 ;  /* 0x000000180408723c */ /* 0x004fe20000041808 */
[----:B------:R-:W0:Y:S11]  /*f110*/  LDSM.16.M88.4 R24, [R23+0x12000] ;  /* 0x012000001718783b */ /* 0x000e360000000200 */
[----:B------:R-:W-:Y:S11]  /*f120*/  @!UPT UIADD3 URZ, URZ, URZ, URZ ;  /* 0x0000003f3f3ff290 */ /* 0x000ff6000fffe03f */
[----:B------:R-:W-:Y:S04]  /*f130*/  STL.64 [R1+0xe18], R10 ;  /* 0x000e180a01007387 */ /* 0x000fe80000100a00 */
[----:B------:R0:W-:Y:S02]  /*f140*/  STL.64 [R1+0xe10], R8 ;  /* 0x000e100801007387 */ /* 0x0001e40000100a00 */
[----:B0-----:R-:W-:Y:S02]  /*f150*/  IMAD.MOV.U32 R8, RZ, RZ, R24 ;  /* 0x000000ffff087224 */ /* 0x001fe400078e0018 */
[----:B------:R0:W-:Y:S01]  /*f160*/  STL.64 [R1+0x1b8], R26 ;  /* 0x0001b81a01007387 */ /* 0x0001e20000100a00 */
[----:B------:R-:W-:-:S03]  /*f170*/  MOV R21, R25 ;  /* 0x0000001900157202 */ /* 0x000fc60000000f00 */
[----:B------:R-:W2:Y:S01]  /*f180*/  LDL.LU.64 R24, [R1+0xe70] ;  /* 0x000e700001187983 */ /* 0x000ea20000300a00 */
[C---:B------:R-:W-:Y:S02]  /*f190*/  FMUL R12, R18.reuse, R12 ;  /* 0x0000000c120c7220 */ /* 0x040fe40000400000 */
[----:B----4-:R-:W-:Y:S02]  /*f1a0*/  FMUL R13, R18, R13 ;  /* 0x0000000d120d7220 */ /* 0x010fe40000400000 */
[C---:B-----5:R-:W-:Y:S02]  /*f1b0*/  FMUL R14, R3.reuse, R14 ;  /* 0x0000000e030e7220 */ /* 0x060fe40000400000 */
[C---:B------:R-:W-:Y:S01]  /*f1c0*/  FMUL R15, R3.reuse, R15 ;  /* 0x0000000f030f7220 */ /* 0x040fe20000400000 */
[----:B------:R1:W-:Y:S01]  /*f1d0*/  STL [R1+0xe6c], R8 ;  /* 0x000e6c0801007387 */ /* 0x0003e20000100800 */
[----:B------:R-:W-:Y:S02]  /*f1e0*/  IMAD.MOV.U32 R9, RZ, RZ, R20 ;  /* 0x000000ffff097224 */ /* 0x000fe400078e0014 */
[----:B0-----:R-:W-:-:S02]  /*f1f0*/  FMUL R26, R3, R16 ;  /* 0x00000010031a7220 */ /* 0x001fc40000400000 */
[----:B-1----:R-:W-:Y:S01]  /*f200*/  IMAD.MOV.U32 R8, RZ, RZ, R22 ;  /* 0x000000ffff087224 */ /* 0x002fe200078e0016 */
[----:B--2---:R-:W-:Y:S07]  /*f210*/  HMMA.16816.F32.BF16 R12, R4, R24, R12 ;  /* 0x00000018040c723c */ /* 0x004fee000004180c */
[C---:B------:R-:W-:Y:S02]  /*f220*/  FMUL R24, R18.reuse, R19 ;  /* 0x0000001312187220 */ /* 0x040fe40000400000 */
[----:B------:R-:W-:Y:S11]  /*f230*/  FMUL R25, R18, R17 ;  /* 0x0000001112197220 */ /* 0x000ff60000400000 */
[----:B------:R-:W-:Y:S03]  /*f240*/  @!UPT UIADD3 URZ, URZ, URZ, URZ ;  /* 0x0000003f3f3ff290 */ /* 0x000fe6000fffe03f */
[----:B------:R-:W-:Y:S04]  /*f250*/  STL [R1+0xddc], R12 ;  /* 0x000ddc0c01007387 */ /* 0x000fe80000100800 */
[----:B------:R-:W-:Y:S04]  /*f260*/  STL [R1+0xdd8], R13 ;  /* 0x000dd80d01007387 */ /* 0x000fe80000100800 */
[----:B------:R0:W-:Y:S04]  /*f270*/  STL [R1+0xdd4], R14 ;  /* 0x000dd40e01007387 */ /* 0x0001e80000100800 */
[----:B------:R-:W-:Y:S04]  /*f280*/  STL [R1+0xdd0], R15 ;  /* 0x000dd00f01007387 */ /* 0x000fe80000100800 */
[----:B------:R-:W2:Y:S04]  /*f290*/  LDL.LU R29, [R1+0x2c4] ;  /* 0x0002c400011d7983 */ /* 0x000ea80000300800 */
[----:B------:R-:W4:Y:S04]  /*f2a0*/  LDL.LU R28, [R1+0x2c8] ;  /* 0x0002c800011c7983 */ /* 0x000f280000300800 */
[----:B------:R-:W5:Y:S04]  /*f2b0*/  LDL.LU R22, [R1+0x2cc] ;  /* 0x0002cc0001167983 */ /* 0x000f680000300800 */
[----:B------:R-:W2:Y:S04]  /*f2c0*/  LDL.LU R20, [R1+0x2a0] ;  /* 0x0002a00001147983 */ /* 0x000ea80000300800 */
[----:B------:R-:W2:Y:S04]  /*f2d0*/  LDL.LU R19, [R1+0x2a4] ;  /* 0x0002a40001137983 */ /* 0x000ea80000300800 */
[----:B------:R-:W2:Y:S04]  /*f2e0*/  LDL.LU R17, [R1+0x2a8] ;  /* 0x0002a80001117983 */ /* 0x000ea80000300800 */
[----:B------:R-:W2:Y:S04]  /*f2f0*/  LDL.LU R16, [R1+0x2ac] ;  /* 0x0002ac0001107983 */ /* 0x000ea80000300800 */
[----:B0-----:R-:W2:Y:S04]  /*f300*/  LDL.LU R14, [R1+0x290] ;  /* 0x00029000010e7983 */ /* 0x001ea80000300800 */
[----:B------:R-:W4:Y:S04]  /*f310*/  LDL.LU R13, [R1+0x294] ;  /* 0x00029400010d7983 */ /* 0x000f280000300800 */
[----:B------:R-:W4:Y:S01]  /*f320*/  LDL.LU R12, [R1+0x298] ;  /* 0x00029800010c7983 */ /* 0x000f220000300800 */
[----:B---3--:R-:W-:-:S07]  /*f330*/  FMUL R27, R3, R2 ;  /* 0x00000002031b7220 */ /* 0x008fce0000400000 */
[----:B------:R-:W-:Y:S01]  /*f340*/  HMMA.16816.F32.BF16 R24, R4, R8, R24 ;  /* 0x000000080418723c */ /* 0x000fe20000041818 */
[----:B--2---:R-:W-:Y:S04]  /*f350*/  STL [R1+0xe60], R14 ;  /* 0x000e600e01007387 */ /* 0x004fe80000100800 */
[----:B----4-:R-:W-:Y:S04]  /*f360*/  STL.64 [R1+0xe58], R12 ;  /* 0x000e580c01007387 */ /* 0x010fe80000100a00 */
[----:B------:R-:W2:Y:S04]  /*f370*/  LDL.LU R2, [R1+0x29c] ;  /* 0x00029c0001027983 */ /* 0x000ea80000300800 */
[----:B------:R-:W3:Y:S10]  /*f380*/  LDL.LU R8, [R1+0xe6c] ;  /* 0x000e6c0001087983 */ /* 0x000ef40000300800 */
[----:B------:R-:W-:Y:S04]  /*f390*/  STL.64 [R1+0x50], R24 ;  /* 0x0000501801007387 */ /* 0x000fe80000100a00 */
[----:B------:R0:W-:Y:S04]  /*f3a0*/  STL.64 [R1+0x58], R26 ;  /* 0x0000581a01007387 */ /* 0x0001e80000100a00 */
[----:B------:R-:W1:Y:S04]  /*f3b0*/  LDSM.16.M88.4 R12, [R23+0x12800] ;  /* 0x01280000170c783b */ /* 0x000e680000000200 */
[----:B0-----:R-:W4:Y:S01]  /*f3c0*/  LDL.LU R27, [R1+0x2c0] ;  /* 0x0002c000011b7983 */ /* 0x001f220000300800 */
[----:B------:R-:W-:-:S03]  /*f3d0*/  FMUL R25, R18, R29 ;  /* 0x0000001d12197220 */ /* 0x000fc60000400000 */
[----:B------:R-:W-:Y:S04]  /*f3e0*/  STL [R1+0xe68], R23 ;  /* 0x000e681701007387 */ /* 0x000fe80000100800 */
[----:B------:R0:W-:Y:S04]  /*f3f0*/  STL [R1+0xe64], R20 ;  /* 0x000e641401007387 */ /* 0x0001e80000100800 */
[----:B-1----:R-:W-:Y:S01]  /*f400*/  STL.64 [R1+0x1a8], R14 ;  /* 0x0001a80e01007387 */ /* 0x002fe20000100a00 */
[----:B---3--:R-:W-:-:S03]  /*f410*/  MOV R26, R8 ;  /* 0x00000008001a7202 */ /* 0x008fc60000000f00 */
[----:B------:R-:W1:Y:S02]  /*f420*/  LDSM.16.M88.4 R8, [R23+0x13000] ;  /* 0x013000001708783b */ /* 0x000e640000000200 */
[----:B0-----:R-:W-:Y:S02]  /*f430*/  IMAD.MOV.U32 R20, RZ, RZ, R26 ;  /* 0x000000ffff147224 */ /* 0x001fe400078e001a */
[C---:B------:R-:W-:Y:S02]  /*f440*/  FMUL R26, R3.reuse, R28 ;  /* 0x0000001c031a7220 */ /* 0x040fe40000400000 */
[----:B----4-:R-:W-:Y:S02]  /*f450*/  FMUL R24, R18, R27 ;  /* 0x0000001b12187220 */ /* 0x010fe40000400000 */
[----:B-----5:R-:W-:-:S07]  /*f460*/  FMUL R27, R3, R22 ;  /* 0x00000016031b7220 */ /* 0x020fce0000400000 */
[----:B------:R-:W-:Y:S01]  /*f470*/  HMMA.16816.F32.BF16 R24, R4, R20, R24 ;  /* 0x000000140418723c */ /* 0x000fe20000041818 */
[----:B-1----:R-:W-:Y:S04]  /*f480*/  STL.64 [R1+0x198], R10 ;  /* 0x0001980a01007387 */ /* 0x002fe80000100a00 */
[----:B------:R-:W3:Y:S04]  /*f490*/  LDL.LU R23, [R1+0xe68] ;  /* 0x000e680001177983 */ /* 0x000ee80000300800 */
[----:B------:R-:W4:Y:S11]  /*f4a0*/  LDL.LU R20, [R1+0xe64] ;  /* 0x000e640001147983 */ /* 0x000f360000300800 */
[----:B------:R-:W-:Y:S03]  /*f4b0*/  @!UPT UIADD3 URZ, URZ, URZ, URZ ;  /* 0x0000003f3f3ff290 */ /* 0x000fe6000fffe03f */
[----:B------:R0:W-:Y:S04]  /*f4c0*/  STL.64 [R1+0x40], R24 ;  /* 0x0000401801007387 */ /* 0x0001e80000100a00 */
[----:B------:R1:W-:Y:S04]  /*f4d0*/  STL.64 [R1+0x48], R26 ;  /* 0x0000481a01007387 */ /* 0x0003e80000100a00 */
[----:B------:R-:W5:Y:S01]  /*f4e0*/  LDL.LU R14, [R1+0xe60] ;  /* 0x000e6000010e7983 */ /* 0x000f620000300800 */
[----:B0-----:R-:W-:Y:S02]  /*f4f0*/  FMUL R25, R18, R19 ;  /* 0x0000001312197220 */ /* 0x001fe40000400000 */
[----:B-1----:R-:W-:-:S02]  /*f500*/  FMUL R26, R3, R17 ;  /* 0x00000011031a7220 */ /* 0x002fc40000400000 */
[----:B------:R-:W-:Y:S02]  /*f510*/  FMUL R27, R3, R16 ;  /* 0x00000010031b7220 */ /* 0x000fe40000400000 */
[----:B----4-:R-:W-:-:S07]  /*f520*/  FMUL R24, R18, R20 ;  /* 0x0000001412187220 */ /* 0x010fce0000400000 */
[----:B------:R-:W-:Y:S01]  /*f530*/  HMMA.16816.F32.BF16 R24, R4, R12, R24 ;  /* 0x0000000c0418723c */ /* 0x000fe20000041818 */
[----:B------:R-:W4:Y:S11]  /*f540*/  LDL.LU.64 R12, [R1+0xe58] ;  /* 0x000e5800010c7983 */ /* 0x000f360000300a00 */
[----:B------:R-:W-:Y:S11]  /*f550*/  @!UPT UIADD3 URZ, URZ, URZ, URZ ;  /* 0x0000003f3f3ff290 */ /* 0x000ff6000fffe03f */
[----:B------:R5:W-:Y:S04]  /*f560*/  STL.64 [R1+0x30], R24 ;  /* 0x0000301801007387 */ /* 0x000be80000100a00 */
[----:B------:R2:W-:Y:S01]  /*f570*/  STL.64 [R1+0x38], R26 ;  /* 0x0000381a01007387 */ /* 0x0005e20000100a00 */
[C---:B-----5:R-:W-:Y:S02]  /*f580*/  FMUL R24, R18.reuse, R14 ;  /* 0x0000000e12187220 */ /* 0x060fe40000400000 */
[C---:B--2---:R-:W-:Y:S02]  /*f590*/  FMUL R27, R3.reuse, R2 ;  /* 0x00000002031b7220 */ /* 0x044fe40000400000 */
[----:B----4-:R-:W-:Y:S02]  /*f5a0*/  FMUL R25, R18, R13 ;  /* 0x0000000d12197220 */ /* 0x010fe40000400000 */
[----:B------:R-:W-:-:S07]  /*f5b0*/  FMUL R26, R3, R12 ;  /* 0x0000000c031a7220 */ /* 0x000fce0000400000 */
[----:B------:R-:W-:Y:S01]  /*f5c0*/  HMMA.16816.F32.BF16 R8, R4, R8, R24 ;  /* 0x000000080408723c */ /* 0x000fe20000041818 */
[----:B------:R-:W2:Y:S04]  /*f5d0*/  LDL.LU R24, [R1+0x2e0] ;  /* 0x0002e00001187983 */ /* 0x000ea80000300800 */
[----:B------:R-:W4:Y:S04]  /*f5e0*/  LDL.LU R25, [R1+0x2e4] ;  /* 0x0002e40001197983 */ /* 0x000f280000300800 */
[----:B------:R-:W5:Y:S04]  /*f5f0*/  LDL.LU R26, [R1+0x2e8] ;  /* 0x0002e800011a7983 */ /* 0x000f680000300800 */
[----:B------:R-:W5:Y:S04]  /*f600*/  LDL.LU R27, [R1+0x2ec] ;  /* 0x0002ec00011b7983 */ /* 0x000f680000300800 */
[----:B------:R-:W5:Y:S04]  /*f610*/  LDL.LU R29, [R1+0x2d0] ;  /* 0x0002d000011d7983 */ /* 0x000f680000300800 */
[----:B------:R-:W5:Y:S04]  /*f620*/  LDL.LU R28, [R1+0x2d4] ;  /* 0x0002d400011c7983 */ /* 0x000f680000300800 */
[----:B------:R-:W5:Y:S04]  /*f630*/  LDL.LU R22, [R1+0x2d8] ;  /* 0x0002d80001167983 */ /* 0x000f680000300800 */
[----:B------:R-:W5:Y:S04]  /*f640*/  LDL.LU R16, [R1+0x2dc] ;  /* 0x0002dc0001107983 */ /* 0x000f680000300800 */
[----:B------:R-:W5:Y:S01]  /*f650*/  LDL.LU R20, [R1+0x2f0] ;  /* 0x0002f00001147983 */ /* 0x000f620000300800 */
[----:B------:R-:W-:Y:S01]  /*f660*/  IMAD.MOV.U32 R12, RZ, RZ, R8 ;  /* 0x000000ffff0c7224 */ /* 0x000fe200078e0008 */
[----:B------:R-:W-:Y:S01]  /*f670*/  MOV R13, R9 ;  /* 0x00000009000d7202 */ /* 0x000fe20000000f00 */
[----:B------:R-:W-:Y:S01]  /*f680*/  IMAD.MOV.U32 R14, RZ, RZ, R10 ;  /* 0x000000ffff0e7224 */ /* 0x000fe200078e000a */
[----:B------:R-:W5:Y:S01]  /*f690*/  LDL.LU R19, [R1+0x2f4] ;  /* 0x0002f40001137983 */ /* 0x000f620000300800 */
[----:B------:R-:W-:-:S03]  /*f6a0*/  IMAD.MOV.U32 R15, RZ, RZ, R11 ;  /* 0x000000ffff0f7224 */ /* 0x000fc600078e000b */
[----:B---3--:R-:W0:Y:S04]  /*f6b0*/  LDSM.16.M88.4 R8, [R23+0x13800] ;  /* 0x013800001708783b */ /* 0x008e280000000200 */
[----:B------:R-:W3:Y:S04]  /*f6c0*/  LDL.LU R17, [R1+0x2f8] ;  /* 0x0002f80001117983 */ /* 0x000ee80000300800 */
[----:B------:R-:W3:Y:S04]  /*f6d0*/  LDL.LU R2, [R1+0x2fc] ;  /* 0x0002fc0001027983 */ /* 0x000ee80000300800 */
[----:B------:R-:W-:Y:S04]  /*f6e0*/  STL [R1+0xdec], R12 ;  /* 0x000dec0c01007387 */ /* 0x000fe80000100800 */
[----:B------:R-:W-:Y:S04]  /*f6f0*/  STL [R1+0xde8], R13 ;  /* 0x000de80d01007387 */ /* 0x000fe80000100800 */
[----:B------:R0:W-:Y:S04]  /*f700*/  STL [R1+0xde4], R14 ;  /* 0x000de40e01007387 */ /* 0x0001e80000100800 */
[----:B------:R-:W-:Y:S01]  /*f710*/  STL [R1+0xde0], R15 ;  /* 0x000de00f01007387 */ /* 0x000fe20000100800 */
[----:B0-----:R-:W-:-:S03]  /*f720*/  MOV R14, R8 ;  /* 0x00000008000e7202 */ /* 0x001fc60000000f00 */
[----:B------:R-:W-:Y:S01]  /*f730*/  STL.64 [R1+0x128], R10 ;  /* 0x0001280a01007387 */ /* 0x000fe20000100a00 */
[----:B------:R-:W-:-:S03]  /*f740*/  IMAD.MOV.U32 R13, RZ, RZ, R9 ;  /* 0x000000ffff0d7224 */ /* 0x000fc600078e0009 */
[----:B------:R-:W0:Y:S02]  /*f750*/  LDSM.16.M88.4 R8, [R23+0x14000] ;  /* 0x014000001708783b */ /* 0x000e240000000200 */
[----:B0-----:R-:W-:Y:S02]  /*f760*/  IMAD.MOV.U32 R21, RZ, RZ, R8 ;  /* 0x000000ffff157224 */ /* 0x001fe400078e0008 */
[----:B------:R-:W-:Y:S01]  /*f770*/  STL.64 [R1+0x168], R10 ;  /* 0x0001680a01007387 */ /* 0x000fe20000100a00 */
[----:B------:R-:W-:-:S03]  /*f780*/  MOV R15, R9 ;  /* 0x00000009000f7202 */ /* 0x000fc60000000f00 */
[----:B------:R-:W0:Y:S04]  /*f790*/  LDSM.16.M88.4 R8, [R23+0x14800] ;  /* 0x014800001708783b */ /* 0x000e280000000200 */
[----:B------:R-:W-:Y:S01]  /*f7a0*/  STL [R1+0xe50], R23 ;  /* 0x000e501701007387 */ /* 0x000fe20000100800 */
[----:B0-----:R-:W-:Y:S02]  /*f7b0*/  IMAD.MOV.U32 R12, RZ, RZ, R11 ;  /* 0x000000ffff0c7224 */ /* 0x001fe400078e000b */
[C---:B--2---:R-:W-:Y:S02]  /*f7c0*/  FMUL R24, R18.reuse, R24 ;  /* 0x0000001812187220 */ /* 0x044fe40000400000 */
[----:B----4-:R-:W-:Y:S02]  /*f7d0*/  FMUL R25, R18, R25 ;  /* 0x0000001912197220 */ /* 0x010fe40000400000 */
[----:B-----5:R-:W-:-:S02]  /*f7e0*/  FMUL R26, R3, R26 ;  /* 0x0000001a031a7220 */ /* 0x020fc40000400000 */
[----:B------:R-:W-:Y:S01]  /*f7f0*/  FMUL R27, R3, R27 ;  /* 0x0000001b031b7220 */ /* 0x000fe20000400000 */
[----:B------:R-:W-:Y:S04]  /*f800*/  STL [R1+0xe4c], R20 ;  /* 0x000e4c1401007387 */ /* 0x000fe80000100800 */
[----:B------:R0:W-:Y:S02]  /*f810*/  STL [R1+0xdf0], R12 ;  /* 0x000df00c01007387 */ /* 0x0001e40000100800 */
[----:B0-----:R-:W-:-:S07]  /*f820*/  IMAD.MOV.U32 R12, RZ, RZ, R14 ;  /* 0x000000ffff0c7224 */ /* 0x001fce00078e000e */
[----:B------:R-:W-:Y:S01]  /*f830*/  HMMA.16816.F32.BF16 R24, R4, R12, R24 ;  /* 0x0000000c0418723c */ /* 0x000fe20000041818 */
[----:B------:R-:W-:Y:S01]  /*f840*/  IMAD.MOV.U32 R20, RZ, RZ, R21 ;  /* 0x000000ffff147224 */ /* 0x000fe200078e0015 */
[----:B------:R-:W-:Y:S01]  /*f850*/  MOV R21, R15 ;  /* 0x0000000f00157202 */ /* 0x000fe20000000f00 */
[----:B------:R-:W-:Y:S11]  /*f860*/  STL [R1+0x188], R10 ;  /* 0x0001880a01007387 */ /* 0x000ff60000100800 */
[----:B------:R-:W-:Y:S09]  /*f870*/  @!UPT UIADD3 URZ, URZ, URZ, URZ ;  /* 0x0000003f3f3ff290 */ /* 0x000ff2000fffe03f */
[----:B------:R0:W-:Y:S01]  /*f880*/  STL [R1+0x1c], R27 ;  /* 0x00001c1b01007387 */ /* 0x0001e20000100800 */
[----:B------:R-:W-:Y:S01]  /*f890*/  IMAD.MOV.U32 R13, RZ, RZ, R24 ;  /* 0x000000ffff0d7224 */ /* 0x000fe200078e0018 */
[----:B------:R-:W-:Y:S01]  /*f8a0*/  MOV R14, R25 ;  /* 0x00000019000e7202 */ /* 0x000fe20000000f00 */
[----:B------:R-:W-:Y:S01]  /*f8b0*/  IMAD.MOV.U32 R15, RZ, RZ, R26 ;  /* 0x000000ffff0f7224 */ /* 0x000fe200078e001a */
[----:B------:R-:W2:Y:S01]  /*f8c0*/  LDL.LU R23, [R1+0xe50] ;  /* 0x000e500001177983 */ /* 0x000ea20000300800 */
[C---:B------:R-:W-:Y:S02]  /*f8d0*/  FMUL R24, R18.reuse, R29 ;  /* 0x0000001d12187220 */ /* 0x040fe40000400000 */
[----:B------:R-:W-:Y:S02]  /*f8e0*/  FMUL R25, R18, R28 ;  /* 0x0000001c12197220 */ /* 0x000fe40000400000 */
[C---:B------:R-:W-:Y:S02]  /*f8f0*/  FMUL R26, R3.reuse, R22 ;  /* 0x00000016031a7220 */ /* 0x040fe40000400000 */
[----:B0-----:R-:W-:-:S07]  /*f900*/  FMUL R27, R3, R16 ;  /* 0x00000010031b7220 */ /* 0x001fce0000400000 */
[----:B------:R-:W-:Y:S01]  /*f910*/  HMMA.16816.F32.BF16 R24, R4, R20, R24 ;  /* 0x000000140418723c */ /* 0x000fe20000041818 */
[----:B------:R-:W4:Y:S11]  /*f920*/  LDL.LU R20, [R1+0xe4c] ;  /* 0x000e4c0001147983 */ /* 0x000f360000300800 */
[----:B------:R-:W-:Y:S11]  /*f930*/  @!UPT UIADD3 URZ, URZ, URZ, URZ ;  /* 0x0000003f3f3ff290 */ /* 0x000ff6000fffe03f */
[----:B------:R4:W-:Y:S01]  /*f940*/  STL [R1+0xe0], R24 ;  /* 0x0000e01801007387 */ /* 0x0009e20000100800 */
[----:B------:R-:W-:Y:S01]  /*f950*/  IMAD.MOV.U32 R29, RZ, RZ, R25 ;  /* 0x000000ffff1d7224 */ /* 0x000fe200078e0019 */
[----:B------:R-:W-:Y:S01]  /*f960*/  MOV R28, R26 ;  /* 0x0000001a001c7202 */ /* 0x000fe20000000f00 */
[----:B------:R-:W-:Y:S02]  /*f970*/  IMAD.MOV.U32 R16, RZ, RZ, R27 ;  /* 0x000000ffff107224 */ /* 0x000fe400078e001b */
[C---:B------:R-:W-:Y:S02]  /*f980*/  FMUL R25, R18.reuse, R19 ;  /* 0x0000001312197220 */ /* 0x040fe40000400000 */
[C---:B---3--:R-:W-:Y:S02]  /*f990*/  FMUL R26, R3.reuse, R17 ;  /* 0x00000011031a7220 */ /* 0x048fe40000400000 */
[----:B------:R-:W-:Y:S02]  /*f9a0*/  FMUL R27, R3, R2 ;  /* 0x00000002031b7220 */ /* 0x000fe40000400000 */
[----:B----4-:R-:W-:-:S07]  /*f9b0*/  FMUL R24, R18, R20 ;  /* 0x0000001412187220 */ /* 0x010fce0000400000 */
[----:B------:R-:W-:Y:S01]  /*f9c0*/  HMMA.16816.F32.BF16 R8, R4, R8, R24 ;  /* 0x000000080408723c */ /* 0x000fe20000041818 */
[----:B------:R-:W3:Y:S04]  /*f9d0*/  LDL.LU R26, [R1+0x300] ;  /* 0x00030000011a7983 */ /* 0x000ee80000300800 */
[----:B------:R-:W4:Y:S11]  /*f9e0*/  LDL.LU R27, [R1+0x304] ;  /* 0x00030400011b7983 */ /* 0x000f360000300800 */
[----:B------:R-:W-:Y:S07]  /*f9f0*/  @!UPT UIADD3 URZ, URZ, URZ, URZ ;  /* 0x0000003f3f3ff290 */ /* 0x000fee000fffe03f */
[----:B------:R-:W-:Y:S04]  /*fa00*/  STL.64 [R1+0xd0], R8 ;  /* 0x0000d00801007387 */ /* 0x000fe80000100a00 */
[----:B------:R-:W-:Y:S04]  /*fa10*/  STL.64 [R1+0xd8], R10 ;  /* 0x0000d80a01007387 */ /* 0x000fe80000100a00 */
[----:B------:R-:W5:Y:S04]  /*fa20*/  LDL.LU R22, [R1+0x308] ;  /* 0x0003080001167983 */ /* 0x000f680000300800 */
[----:B------:R-:W3:Y:S04]  /*fa30*/  LDL.LU R17, [R1+0x30c] ;  /* 0x00030c0001117983 */ /* 0x000ee80000300800 */
[----:B------:R-:W3:Y:S04]  /*fa40*/  LDL.LU R21, [R1+0x310] ;  /* 0x0003100001157983 */ /* 0x000ee80000300800 */
[----:B------:R-:W3:Y:S04]  /*fa50*/  LDL.LU R20, [R1+0x314] ;  /* 0x0003140001147983 */ /* 0x000ee80000300800 */
[----:B------:R-:W3:Y:S04]  /*fa60*/  LDL.LU R19, [R1+0x318] ;  /* 0x0003180001137983 */ /* 0x000ee80000300800 */
[----:B------:R-:W3:Y:S04]  /*fa70*/  LDL.LU R2, [R1+0x31c] ;  /* 0x00031c0001027983 */ /* 0x000ee80000300800 */
[----:B------:R-:W3:Y:S04]  /*fa80*/  LDL.LU R12, [R1+0x32c] ;  /* 0x00032c00010c7983 */ /* 0x000ee80000300800 */
[----:B--2---:R-:W0:Y:S04]  /*fa90*/  LDSM.16.M88.4 R8, [R23+0x15000] ;  /* 0x015000001708783b */ /* 0x004e280000000200 */
[----:B------:R-:W-:Y:S01]  /*faa0*/  STL.64 [R1+0xe38], R14 ;  /* 0x000e380e01007387 */ /* 0x000fe20000100a00 */
[----:B0-----:R-:W-:Y:S01]  /*fab0*/  IMAD.MOV.U32 R25, RZ, RZ, R8 ;  /* 0x000000ffff197224 */ /* 0x001fe200078e0008 */
[----:B------:R-:W-:-:S02]  /*fac0*/  MOV R24, R9 ;  /* 0x0000000900187202 */ /* 0x000fc40000000f00 */
[----:B---3--:R-:W-:Y:S04]  /*fad0*/  STL.64 [R1+0xe30], R12 ;  /* 0x000e300c01007387 */ /* 0x008fe80000100a00 */
[----:B------:R-:W-:Y:S04]  /*fae0*/  STL.64 [R1+0x118], R10 ;  /* 0x0001180a01007387 */ /* 0x000fe80000100a00 */
[----:B------:R-:W0:Y:S04]  /*faf0*/  LDSM.16.M88.4 R12, [R23+0x15800] ;  /* 0x01580000170c783b */ /* 0x000e280000000200 */
[----:B------:R-:W1:Y:S04]  /*fb00*/  LDSM.16.M88.4 R8, [R23+0x16000] ;  /* 0x016000001708783b */ /* 0x000e680000000200 */
[----:B------:R-:W-:Y:S04]  /*fb10*/  STL [R1+0xe48], R23 ;  /* 0x000e481701007387 */ /* 0x000fe80000100800 */
[----:B------:R2:W-:Y:S02]  /*fb20*/  STL.64 [R1+0xe40], R20 ;  /* 0x000e401401007387 */ /* 0x0005e40000100a00 */
[----:B--2---:R-:W-:-:S02]  /*fb30*/  IMAD.MOV.U32 R20, RZ, RZ, R25 ;  /* 0x000000ffff147224 */ /* 0x004fc400078e0019 */
[----:B------:R-:W-:Y:S02]  /*fb40*/  IMAD.MOV.U32 R21, RZ, RZ, R24 ;  /* 0x000000ffff157224 */ /* 0x000fe400078e0018 */
[C---:B------:R-:W-:Y:S02]  /*fb50*/  FMUL R24, R18.reuse, R26 ;  /* 0x0000001a12187220 */ /* 0x040fe40000400000 */
[----:B----4-:R-:W-:Y:S02]  /*fb60*/  FMUL R25, R18, R27 ;  /* 0x0000001b12197220 */ /* 0x010fe40000400000 */
[C---:B-----5:R-:W-:Y:S02]  /*fb70*/  FMUL R26, R3.reuse, R22 ;  /* 0x00000016031a7220 */ /* 0x060fe40000400000 */
[C---:B------:R-:W-:Y:S01]  /*fb80*/  FMUL R27, R3.reuse, R17 ;  /* 0x00000011031b7220 */ /* 0x040fe20000400000 */
[----:B0-----:R-:W-:Y:S06]  /*fb90*/  STL.64 [R1+0x158], R14 ;  /* 0x0001580e01007387 */ /* 0x001fec0000100a00 */
[----:B------:R-:W-:Y:S01]  /*fba0*/  HMMA.16816.F32.BF16 R24, R4, R20, R24 ;  /* 0x000000140418723c */ /* 0x000fe20000041818 */
[----:B-1----:R0:W-:Y:S04]  /*fbb0*/  STL.64 [R1+0x178], R10 ;  /* 0x0001780a01007387 */ /* 0x0021e80000100a00 */
[----:B0-----:R-:W2:Y:S04]  /*fbc0*/  LDL.LU R10, [R1+0x324] ;  /* 0x00032400010a7983 */ /* 0x001ea80000300800 */
[----:B------:R-:W3:Y:S04]  /*fbd0*/  LDL.LU R11, [R1+0x328] ;  /* 0x00032800010b7983 */ /* 0x000ee80000300800 */
[----:B------:R-:W4:Y:S04]  /*fbe0*/  LDL.LU R23, [R1+0xe48] ;  /* 0x000e480001177983 */ /* 0x000f280000300800 */
[----:B------:R-:W5:Y:S07]  /*fbf0*/  LDL.LU.64 R20, [R1+0xe40] ;  /* 0x000e400001147983 */ /* 0x000f6e0000300a00 */
[----:B------:R-:W-:Y:S01]  /*fc00*/  MOV R17, R25 ;  /* 0x0000001900117202 */ /* 0x000fe20000000f00 */
[----:B------:R-:W-:Y:S04]  /*fc10*/  STL [R1+0xc0], R24 ;  /* 0x0000c01801007387 */ /* 0x000fe80000100800 */
[----:B------:R0:W-:Y:S04]  /*fc20*/  STL.64 [R1+0xc8], R26 ;  /* 0x0000c81a01007387 */ /* 0x0001e80000100a00 */
[----:B------:R-:W2:Y:S01]  /*fc30*/  LDL.LU.64 R14, [R1+0xe38] ;  /* 0x000e3800010e7983 */ /* 0x000ea20000300a00 */
[----:B0-----:R-:W-:-:S02]  /*fc40*/  FMUL R26, R3, R19 ;  /* 0x00000013031a7220 */ /* 0x001fc40000400000 */
[----:B------:R-:W-:Y:S02]  /*fc50*/  FMUL R27, R3, R2 ;  /* 0x00000002031b7220 */ /* 0x000fe40000400000 */
[C---:B-----5:R-:W-:Y:S02]  /*fc60*/  FMUL R24, R18.reuse, R21 ;  /* 0x0000001512187220 */ /* 0x060fe40000400000 */
[----:B------:R-:W-:-:S07]  /*fc70*/  FMUL R25, R18, R20 ;  /* 0x0000001412197220 */ /* 0x000fce0000400000 */
[----:B------:R-:W-:Y:S01]  /*fc80*/  HMMA.16816.F32.BF16 R24, R4, R12, R24 ;  /* 0x0000000c0418723c */ /* 0x000fe20000041818 */
[----:B------:R-:W5:Y:S11]  /*fc90*/  LDL.LU.64 R12, [R1+0xe30] ;  /* 0x000e3000010c7983 */ /* 0x000f760000300a00 */
[----:B------:R-:W-:Y:S11]  /*fca0*/  @!UPT UIADD3 URZ, URZ, URZ, URZ ;  /* 0x0000003f3f3ff290 */ /* 0x000ff6000fffe03f */
[----:B------:R-:W-:Y:S04]  /*fcb0*/  STL.64 [R1+0xb0], R24 ;  /* 0x0000b01801007387 */ /* 0x000fe80000100a00 */
[----:B------:R0:W-:Y:S04]  /*fcc0*/  STL.64 [R1+0xb8], R26 ;  /* 0x0000b81a01007387 */ /* 0x0001e80000100a00 */
[----:B0-----:R-:W4:Y:S01]  /*fcd0*/  LDL.LU R27, [R1+0x320] ;  /* 0x00032000011b7983 */ /* 0x001f220000300800 */
[C---:B--2---:R-:W-:Y:S02]  /*fce0*/  FMUL R25, R18.reuse, R10 ;  /* 0x0000000a12197220 */ /* 0x044fe40000400000 */
[----:B---3--:R-:W-:Y:S01]  /*fcf0*/  FMUL R26, R3, R11 ;  /* 0x0000000b031a7220 */ /* 0x008fe20000400000 */
[----:B------:R-:W2:Y:S04]  /*fd00*/  LDL.LU R22, [R1+0x344] ;  /* 0x0003440001167983 */ /* 0x000ea80000300800 */
[----:B------:R-:W3:Y:S04]  /*fd10*/  LDL.LU R21, [R1+0x348] ;  /* 0x0003480001157983 */ /* 0x000ee80000300800 */
[----:B------:R-:W2:Y:S04]  /*fd20*/  LDL.LU R20, [R1+0x34c] ;  /* 0x00034c0001147983 */ /* 0x000ea80000300800 */
[----:B------:R-:W2:Y:S04]  /*fd30*/  LDL.LU R2, [R1+0x1e4] ;  /* 0x0001e40001027983 */ /* 0x000ea80000300800 */
[----:B------:R-:W2:Y:S01]  /*fd40*/  LDL.LU R19, [R1+0x1d4] ;  /* 0x0001d40001137983 */ /* 0x000ea20000300800 */
[----:B----4-:R-:W-:-:S02]  /*fd50*/  FMUL R24, R18, R27 ;  /* 0x0000001b12187220 */ /* 0x010fc40000400000 */
[----:B-----5:R-:W-:-:S07]  /*fd60*/  FMUL R27, R3, R12 ;  /* 0x0000000c031b7220 */ /* 0x020fce0000400000 */
[----:B------:R-:W-:Y:S01]  /*fd70*/  HMMA.16816.F32.BF16 R8, R4, R8, R24 ;  /* 0x000000080408723c */ /* 0x000fe20000041818 */
[----:B------:R-:W4:Y:S04]  /*fd80*/  LDL.LU R24, [R1+0x330] ;  /* 0x0003300001187983 */ /* 0x000f280000300800 */
[----:B------:R-:W5:Y:S11]  /*fd90*/  LDL.LU R25, [R1+0x334] ;  /* 0x0003340001197983 */ /* 0x000f760000300800 */
[----:B------:R-:W-:Y:S07]  /*fda0*/  @!UPT UIADD3 URZ, URZ, URZ, URZ ;  /* 0x0000003f3f3ff290 */ /* 0x000fee000fffe03f */
[----:B------:R-:W-:Y:S04]  /*fdb0*/  STL.64 [R1+0xa0], R8 ;  /* 0x0000a00801007387 */ /* 0x000fe80000100a00 */
[----:B------:R-:W-:Y:S04]  /*fdc0*/  STL.64 [R1+0xa8], R10 ;  /* 0x0000a80a01007387 */ /* 0x000fe80000100a00 */
[----:B------:R-:W2:Y:S04]  /*fdd0*/  LDL.LU R26, [R1+0x338] ;  /* 0x00033800011a7983 */ /* 0x000ea80000300800 */
[----:B------:R-:W2:Y:S04]  /*fde0*/  LDL.LU R27, [R1+0x33c] ;  /* 0x00033c00011b7983 */ /* 0x000ea80000300800 */
[----:B------:R-:W2:Y:S04]  /*fdf0*/  LDL.LU R12, [R1+0x1ec] ;  /* 0x0001ec00010c7983 */ /* 0x000ea80000300800 */
[----:B------:R-:W-:Y:S04]  /*fe00*/  STL.64 [R1+0xe28], R14 ;  /* 0x000e280e01007387 */ /* 0x000fe80000100a00 */
[----:B------:R-:W-:Y:S04]  /*fe10*/  LDSM.16.M88.4 R8, [R23+0x17000] ;  /* 0x017000001708783b */ /* 0x000fe80000000200 */
[----:B--2---:R-:W-:Y:S04]  /*fe20*/  STL.64 [R1+0xe20], R12 ;  /* 0x000e200c01007387 */ /* 0x004fe80000100a00 */
[----:B------:R-:W0:Y:S04]  /*fe30*/  LDSM.16.M88.4 R12, [R23+0x16800] ;  /* 0x01680000170c783b */ /* 0x000e280000000200 */
[----:B0-----:R-:W-:Y:S04]  /*fe40*/  STL.64 [R1+0x108], R14 ;  /* 0x0001080e01007387 */ /* 0x001fe80000100a00 */
[----:B------:R0:W-:Y:S04]  /*fe50*/  STL.64 [R1+0x148], R10 ;  /* 0x0001480a01007387 */ /* 0x0001e80000100a00 */
[----:B0-----:R-:W2:Y:S01]  /*fe60*/  LDL.LU R11, [R1+0x340] ;  /* 0x00034000010b7983 */ /* 0x001ea20000300800 */
[----:B----4-:R-:W-:-:S02]  /*fe70*/  FMUL R24, R18, R24 ;  /* 0x0000001812187220 */ /* 0x010fc40000400000 */
[----:B-----5:R-:W-:Y:S01]  /*fe80*/  FMUL R25, R18, R25 ;  /* 0x0000001912197220 */ /* 0x020fe20000400000 */
[----:B------:R-:W4:Y:S01]  /*fe90*/  LDL.LU.64 R14, [R1+0xe28] ;  /* 0x000e2800010e7983 */ /* 0x000f220000300a00 */
[C---:B------:R-:W-:Y:S02]  /*fea0*/  FMUL R26, R3.reuse, R26 ;  /* 0x0000001a031a7220 */ /* 0x040fe40000400000 */
[----:B------:R-:W-:-:S07]  /*feb0*/  FMUL R27, R3, R27 ;  /* 0x0000001b031b7220 */ /* 0x000fce0000400000 */
[----:B------:R-:W-:Y:S01]  /*fec0*/  HMMA.16816.F32.BF16 R24, R4, R12, R24 ;  /* 0x0000000c0418723c */ /* 0x000fe20000041818 */
[----:B------:R-:W5:Y:S11]  /*fed0*/  LDL.LU.64 R12, [R1+0xe20] ;  /* 0x000e2000010c7983 */ /* 0x000f760000300a00 */
[----:B------:R-:W-:Y:S11]  /*fee0*/  @!UPT UIADD3 URZ, URZ, URZ, URZ ;  /* 0x0000003f3f3ff290 */ /* 0x000ff6000fffe03f */
[----:B------:R0:W-:Y:S04]  /*fef0*/  STL.64 [R1+0x80], R24 ;  /* 0x0000801801007387 */ /* 0x0001e80000100a00 */
[----:B------:R3:W-:Y:S01]  /*ff00*/  STL.64 [R1+0x88], R26 ;  /* 0x0000881a01007387 */ /* 0x0007e20000100a00 */
[C---:B0-----:R-:W-:Y:S02]  /*ff10*/  FMUL R25, R18.reuse, R22 ;  /* 0x0000001612197220 */ /* 0x041fe40000400000 */
[C---:B---3--:R-:W-:Y:S02]  /*ff20*/  FMUL R26, R3.reuse, R21 ;  /* 0x00000015031a7220 */ /* 0x048fe40000400000 */
[----:B------:R-:W-:Y:S02]  /*ff30*/  FMUL R27, R3, R20 ;  /* 0x00000014031b7220 */ /* 0x000fe40000400000 */
[----:B------:R-:W0:Y:S01]  /*ff40*/  LDSM.16.M88.4 R20, [R23+0x17800] ;  /* 0x017800001714783b */ /* 0x000e220000000200 */
[----:B--2---:R-:W-:-:S03]  /*ff50*/  FMUL R24, R18, R11 ;  /* 0x0000000b12187220 */ /* 0x004fc60000400000 */
[----:B------:R-:W2:Y:S04]  /*ff60*/  LDL.LU.64 R10, [R1+0xe18] ;  /* 0x000e1800010a7983 */ /* 0x000ea80000300a00 */
[----:B------:R-:W-:Y:S01]  /*ff70*/  HMMA.16816.F32.BF16 R24, R4, R8, R24 ;  /* 0x000000080418723c */ /* 0x000fe20000041818 */
[----:B------:R-:W2:Y:S11]  /*ff80*/  LDL.LU.64 R8, [R1+0xe10] ;  /* 0x000e100001087983 */ /* 0x000eb60000300a00 */
[----:B------:R-:W-:Y:S11]  /*ff90*/  @!UPT UIADD3 URZ, URZ, URZ, URZ ;  /* 0x0000003f3f3ff290 */ /* 0x000ff6000fffe03f */
[----:B------:R1:W-:Y:S04]  /*ffa0*/  STL.64 [R1+0x90], R24 ;  /* 0x0000901801007387 */ /* 0x0003e80000100a00 */
[----:B------:R3:W-:Y:S04]  /*ffb0*/  STL.64 [R1+0x98], R26 ;  /* 0x0000981a01007387 */ /* 0x0007e80000100a00 */
[----:B-1----:R-:W2:Y:S04]  /*ffc0*/  LDL.LU R24, [R1+0x350] ;  /* 0x0003500001187983 */ /* 0x002ea80000300800 */
[----:B------:R-:W4:Y:S04]  /*ffd0*/  LDL.LU R25, [R1+0x354] ;  /* 0x0003540001197983 */ /* 0x000f280000300800 */
[----:B---3--:R-:W3:Y:S04]  /*ffe0*/  LDL.LU R26, [R1+0x358] ;  /* 0x00035800011a7983 */ /* 0x008ee80000300800 */
[----:B------:R-:W5:Y:S01]  /*fff0*/  LDL.LU R27, [R1+0x35c] ;  /* 0x00035c00011b7983 */ /* 0x000f620000300800 */
[----:B--2---:R-:W-:-:S02]  /*10000*/  FMUL R24, R18, R24 ;  /* 0x0000001812187220 */ /* 0x004fc40000400000 */
[----:B----4-:R-:W-:Y:S02]  /*10010*/  FMUL R25, R18, R25 ;  /* 0x0000001912197220 */ /* 0x010fe40000400000 */
[----:B------:R-:W2:Y:S01]  /*10020*/  LDL.LU R18, [R1+0xe0c] ;  /* 0x000e0c0001127983 */ /* 0x000ea20000300800 */
[C---:B---3--:R-:W-:Y:S02]  /*10030*/  FMUL R26, R3.reuse, R26 ;  /* 0x0000001a031a7220 */ /* 0x048fe40000400000 */
[----:B-----5:R-:W-:-:S07]  /*10040*/  FMUL R27, R3, R27 ;  /* 0x0000001b031b7220 */ /* 0x020fce0000400000 */
[----:B0-----:R-:W-:Y:S01]  /*10050*/  HMMA.16816.F32.BF16 R4, R4, R20, R24 ;  /* 0x000000140404723c */ /* 0x001fe20000041818 */
[----:B------:R0:W-:Y:S04]  /*10060*/  STL.64 [R1+0xf8], R22 ;  /* 0x0000f81601007387 */ /* 0x0001e80000100a00 */
[----:B------:R-:W3:Y:S04]  /*10070*/  LDL.LU R3, [R1+0xe08] ;  /* 0x000e080001037983 */ /* 0x000ee80000300800 */
[----:B0-----:R-:W2:Y:S04]  /*10080*/  LDL.LU.64 R22, [R1+0xe00] ;  /* 0x000e000001167983 */ /* 0x001ea80000300a00 */
[----:B------:R-:W2:Y:S04]  /*10090*/  LDL.LU.64 R20, [R1+0xdf8] ;  /* 0x000df80001147983 */ /* 0x000ea80000300a00 */
[----:B------:R-:W4:Y:S06]  /*100a0*/  LDL.LU R26, [R1+0x1e0] ;  /* 0x0001e000011a7983 */ /* 0x000f2c0000300800 */
[----:B------:R-:W-:Y:S04]  /*100b0*/  STL.64 [R1], R4 ;  /* 0x0000000401007387 */ /* 0x000fe80000100a00 */
[----:B------:R0:W-:Y:S04]  /*100c0*/  STL.64 [R1+0x8], R6 ;  /* 0x0000080601007387 */ /* 0x0001e80000100a00 */
[----:B0-----:R-:W5:Y:S04]  /*100d0*/  LDL.LU R7, [R1+0x1d0] ;  /* 0x0001d00001077983 */ /* 0x001f680000300800 */
[----:B------:R-:W2:Y:S04]  /*100e0*/  LDL.LU R24, [R1+0x1e8] ;  /* 0x0001e80001187983 */ /* 0x000ea80000300800 */
[----:B------:R-:W2:Y:S04]  /*100f0*/  LDL.LU R25, [R1+0x1dc] ;  /* 0x0001dc0001197983 */ /* 0x000ea80000300800 */
[----:B------:R-:W2:Y:S01]  /*10100*/  LDL.LU R27, [R1+0x1d8] ;  /* 0x0001d800011b7983 */ /* 0x000ea20000300800 */
[----:B---3--:R-:W-:-:S04]  /*10110*/  FADD R2, R2, -R3 ;  /* 0x8000000302027221 */ /* 0x008fc80000000000 */
[----:B------:R-:W-:Y:S02]  /*10120*/  FMUL R2, R2, 1.4426950216293334961 ;  /* 0x3fb8aa3b02027820 */ /* 0x000fe40000400000 */
[--C-:B----4-:R-:W-:Y:S02]  /*10130*/  FADD R4, R26, -R3.reuse ;  /* 0x800000031a047221 */ /* 0x110fe40000000000 */
[----:B------:R0:W1:Y:S02]  /*10140*/  MUFU.EX2 R26, R2 ;  /* 0x00000002001a7308 */ /* 0x0000640000000800 */
[----:B0-----:R-:W-:Y:S02]  /*10150*/  FMUL R2, R4, 1.4426950216293334961 ;  /* 0x3fb8aa3b04027820 */ /* 0x001fe40000400000 */
[----:B------:R-:W-:-:S04]  /*10160*/  FADD R4, R19, -R3 ;  /* 0x8000000313047221 */ /* 0x000fc80000000000 */
[----:B------:R0:W3:Y:S02]  /*10170*/  MUFU.EX2 R19, R2 ;  /* 0x0000000200137308 */ /* 0x0000e40000000800 */
[----:B0-----:R-:W-:Y:S02]  /*10180*/  FMUL R2, R4, 1.4426950216293334961 ;  /* 0x3fb8aa3b04027820 */ /* 0x001fe40000400000 */
[----:B-----5:R-:W-:-:S04]  /*10190*/  FADD R4, R7, -R3 ;  /* 0x8000000307047221 */ /* 0x020fc80000000000 */
[----:B------:R0:W4:Y:S02]  /*101a0*/  MUFU.EX2 R6, R2 ;  /* 0x0000000200067308 */ /* 0x0001240000000800 */
[----:B0-----:R-:W-:Y:S02]  /*101b0*/  FMUL R2, R4, 1.4426950216293334961 ;  /* 0x3fb8aa3b04027820 */ /* 0x001fe40000400000 */
[----:B------:R-:W-:-:S04]  /*101c0*/  FADD R4, R12, -R0 ;  /* 0x800000000c047221 */ /* 0x000fc80000000000 */
[----:B------:R0:W5:Y:S02]  /*101d0*/  MUFU.EX2 R12, R2 ;  /* 0x00000002000c7308 */ /* 0x0001640000000800 */
[----:B0-----:R-:W-:Y:S02]  /*101e0*/  FMUL R2, R4, 1.4426950216293334961 ;  /* 0x3fb8aa3b04027820 */ /* 0x001fe40000400000 */
[----:B--2---:R-:W-:-:S04]  /*101f0*/  FADD R4, R24, -R0 ;  /* 0x8000000018047221 */ /* 0x004fc80000000000 */
[----:B------:R0:W2:Y:S02]  /*10200*/  MUFU.EX2 R5, R2 ;  /* 0x0000000200057308 */ /* 0x0000a40000000800 */
[----:B0-----:R-:W-:Y:S02]  /*10210*/  FMUL R2, R4, 1.4426950216293334961 ;  /* 0x3fb8aa3b04027820 */ /* 0x001fe40000400000 */
[----:B------:R-:W-:-:S04]  /*10220*/  FADD R4, R25, -R0 ;  /* 0x8000000019047221 */ /* 0x000fc80000000000 */
[----:B------:R0:W1:Y:S02]  /*10230*/  MUFU.EX2 R24, R2 ;  /* 0x0000000200187308 */ /* 0x0000640000000800 */
[----:B0-----:R-:W-:Y:S02]  /*10240*/  FMUL R2, R4, 1.4426950216293334961 ;  /* 0x3fb8aa3b04027820 */ /* 0x001fe40000400000 */
[----:B------:R-:W-:-:S04]  /*10250*/  FADD R4, R27, -R0 ;  /* 0x800000001b047221 */ /* 0x000fc80000000000 */
[----:B------:R0:W2:Y:S02]  /*10260*/  MUFU.EX2 R7, R2 ;  /* 0x0000000200077308 */ /* 0x0000a40000000800 */
[----:B0-----:R-:W-:-:S06]  /*10270*/  FMUL R2, R4, 1.4426950216293334961 ;  /* 0x3fb8aa3b04027820 */ /* 0x001fcc0000400000 */
[----:B------:R-:W0:Y:S01]  /*10280*/  MUFU.EX2 R25, R2 ;  /* 0x0000000200197308 */ /* 0x000e220000000800 */
[----:B-1----:R-:W-:Y:S04]  /*10290*/  STL [R1+0x324], R26 ;  /* 0x0003241a01007387 */ /* 0x002fe80000100800 */
[----:B---3--:R-:W-:Y:S04]  /*102a0*/  STL [R1+0x330], R19 ;  /* 0x0003301301007387 */ /* 0x008fe80000100800 */
[----:B----4-:R-:W-:Y:S01]  /*102b0*/  STL [R1+0x32c], R6 ;  /* 0x00032c0601007387 */ /* 0x010fe20000100800 */
[----:B------:R-:W-:-:S03]  /*102c0*/  F2FP.BF16.PACK_AB R4, R19, R26 ;  /* 0x0000001a1304723e */ /* 0x000fc600000010ff */
[----:B-----5:R-:W-:Y:S04]  /*102d0*/  STL [R1+0x334], R12 ;  /* 0x0003340c01007387 */ /* 0x020fe80000100800 */
[----:B--2---:R1:W-:Y:S04]  /*102e0*/  STL [R1+0x318], R5 ;  /* 0x0003180501007387 */ /* 0x0043e80000100800 */
[----:B------:R2:W-:Y:S04]  /*102f0*/  STL [R1+0x320], R24 ;  /* 0x0003201801007387 */ /* 0x0005e80000100800 */
[----:B------:R-:W3:Y:S01]  /*10300*/  LDL.LU R27, [R1+0x1fc] ;  /* 0x0001fc00011b7983 */ /* 0x000ee20000300800 */
[----:B-1----:R-:W-:-:S03]  /*10310*/  F2FP.BF16.PACK_AB R5, R24, R5 ;  /* 0x000000051805723e */ /* 0x002fc600000010ff */
[----:B------:R-:W4:Y:S04]  /*10320*/  LDL.LU R19, [R1+0xdf4] ;  /* 0x000df40001137983 */ /* 0x000f280000300800 */
[----:B------:R-:W-:Y:S04]  /*10330*/  STL [R1+0x31c], R7 ;  /* 0x00031c0701007387 */ /* 0x000fe80000100800 */
[----:B0-----:R-:W-:Y:S04]  /*10340*/  STL [R1+0x328], R25 ;  /* 0x0003281901007387 */ /* 0x001fe80000100800 */
[----:B--2---:R-:W2:Y:S04]  /*10350*/  LDL.LU R24, [R1+0x1f4] ;  /* 0x0001f40001187983 */ /* 0x004ea80000300800 */
[----:B---3--:R0:W-:Y:S04]  /*10360*/  STL [R1+0xda4], R27 ;  /* 0x000da41b01007387 */ /* 0x0081e80000100800 */
[----:B--2---:R-:W-:Y:S04]  /*10370*/  STL [R1+0xda0], R24 ;  /* 0x000da01801007387 */ /* 0x004fe80000100800 */
[----:B------:R-:W2:Y:S04]  /*10380*/  LDL.LU R26, [R1+0x138] ;  /* 0x00013800011a7983 */ /* 0x000ea80000300800 */
[----:B0-----:R-:W2:Y:S01]  /*10390*/  LDL.LU R27, [R1+0x13c] ;  /* 0x00013c00011b7983 */ /* 0x001ea20000300800 */
[----:B------:R-:W-:-:S02]  /*103a0*/  F2FP.BF16.PACK_AB R6, R12, R6 ;  /* 0x000000060c06723e */ /* 0x000fc400000010ff */
[----:B------:R-:W-:Y:S01]  /*103b0*/  F2FP.BF16.PACK_AB R7, R25, R7 ;  /* 0x000000071907723e */ /* 0x000fe200000010ff */
[----:B------:R-:W3:Y:S06]  /*103c0*/  LDL.LU R12, [R1+0xdf0] ;  /* 0x000df000010c7983 */ /* 0x000eec0000300800 */
[C---:B----4-:R-:W-:Y:S01]  /*103d0*/  HMMA.16816.F32.BF16 R20, R4.reuse, R18, R20 ;  /* 0x000000120414723c */ /* 0x050fe20000041814 */
[----:B------:R-:W-:Y:S11]  /*103e0*/  STL.64 [R1+0xdc8], R16 ;  /* 0x000dc81001007387 */ /* 0x000ff60000100a00 */
[----:B------:R-:W-:Y:S11]  /*103f0*/  @!UPT UIADD3 URZ, URZ, URZ, URZ ;  /* 0x0000003f3f3ff290 */ /* 0x000ff6000fffe03f */
[----:B------:R0:W-:Y:S04]  /*10400*/  STL.64 [R1+0x70], R20 ;  /* 0x0000701401007387 */ /* 0x0001e80000100a00 */
[----:B------:R-:W-:Y:S04]  /*10410*/  STL.64 [R1+0x78], R22 ;  /* 0x0000781601007387 */ /* 0x000fe80000100a00 */
[----:B0-----:R-:W4:Y:S01]  /*10420*/  LDL.LU R21, [R1+0x1f8] ;  /* 0x0001f80001157983 */ /* 0x001f220000300800 */
[----:B--2---:R-:W-:Y:S03]  /*10430*/  HMMA.16816.F32.BF16 R16, R4, R26, R8 ;  /* 0x0000001a0410723c */ /* 0x004fe60000041808 */
[----:B------:R-:W2:Y:S11]  /*10440*/  LDL.LU R10, [R1+0x168] ;  /* 0x00016800010a7983 */ /* 0x000eb60000300800 */
[----:B------:R-:W-:Y:S09]  /*10450*/  @!UPT UIADD3 URZ, URZ, URZ, URZ ;  /* 0x0000003f3f3ff290 */ /* 0x000ff2000fffe03f */
[----:B------:R-:W-:Y:S04]  /*10460*/  STL.64 [R1+0x130], R16 ;  /* 0x0001301001007387 */ /* 0x000fe80000100a00 */
[----:B------:R-:W-:Y:S04]  /*10470*/  STL.64 [R1+0x138], R18 ;  /* 0x0001381201007387 */ /* 0x000fe80000100a00 */
[----:B------:R-:W2:Y:S04]  /*10480*/  LDL.LU R11, [R1+0x16c] ;  /* 0x00016c00010b7983 */ /* 0x000ea80000300800 */
[----:B--2---:R0:W-:Y:S04]  /*10490*/  STL.64 [R1+0xd58], R10 ;  /* 0x000d580a01007387 */ /* 0x0041e80000100a00 */
[----:B0-----:R-:W2:Y:S04]  /*104a0*/  LDL.LU R10, [R1+0x128] ;  /* 0x00012800010a7983 */ /* 0x001ea80000300800 */
[----:B------:R-:W2:Y:S04]  /*104b0*/  LDL.LU R11, [R1+0x12c] ;  /* 0x00012c00010b7983 */ /* 0x000ea80000300800 */
[----:B--2---:R0:W-:Y:S04]  /*104c0*/  STL.64 [R1+0xd70], R10 ;  /* 0x000d700a01007387 */ /* 0x0041e80000100a00 */
[----:B0-----:R-:W2:Y:S04]  /*104d0*/  LDL.LU R10, [R1+0x198] ;  /* 0x00019800010a7983 */ /* 0x001ea80000300800 */
[----:B------:R-:W2:Y:S04]  /*104e0*/  LDL.LU R11, [R1+0x19c] ;  /* 0x00019c00010b7983 */ /* 0x000ea80000300800 */
[----:B------:R-:W5:Y:S04]  /*104f0*/  LDL.LU R26, [R1+0x1b8] ;  /* 0x0001b800011a7983 */ /* 0x000f680000300800 */
[----:B------:R-:W5:Y:S04]  /*10500*/  LDL.LU R27, [R1+0x1bc] ;  /* 0x0001bc00011b7983 */ /* 0x000f680000300800 */
[----:B-----5:R-:W-:Y:S04]  /*10510*/  STL.64 [R1+0xdb0], R26 ;  /* 0x000db01a01007387 */ /* 0x020fe80000100a00 */
[----:B--2---:R0:W-:Y:S04]  /*10520*/  STL.64 [R1+0xd88], R10 ;  /* 0x000d880a01007387 */ /* 0x0041e80000100a00 */
[----:B0-----:R-:W2:Y:S04]  /*10530*/  LDL.LU R10, [R1+0x1a8] ;  /* 0x0001a800010a7983 */ /* 0x001ea80000300800 */
[----:B------:R-:W2:Y:S04]  /*10540*/  LDL.LU R11, [R1+0x1ac] ;  /* 0x0001ac00010b7983 */ /* 0x000ea80000300800 */
[----:B------:R-:W5:Y:S04]  /*10550*/  LDL.LU R26, [R1+0x1c8] ;  /* 0x0001c800011a7983 */ /* 0x000f680000300800 */
[----:B------:R-:W5:Y:S04]  /*10560*/  LDL.LU R27, [R1+0x1cc] ;  /* 0x0001cc00011b7983 */ /* 0x000f680000300800 */
[----:B------:R-:W3:Y:S04]  /*10570*/  LDL.LU R18, [R1+0x68] ;  /* 0x0000680001127983 */ /* 0x000ee80000300800 */
[----:B------:R-:W3:Y:S04]  /*10580*/  LDL.LU R19, [R1+0x6c] ;  /* 0x00006c0001137983 */ /* 0x000ee80000300800 */
        /* <DEDUP_REMOVED lines=11> */
[----:B------:R-:W2:Y:S01]  /*10640*/  LDL.LU R22, [R1+0x188] ;  /* 0x0001880001167983 */ /* 0x000ea20000300800 */
[----:B---3--:R-:W-:-:S03]  /*10650*/  IMAD.MOV.U32 R23, RZ, RZ, R12 ;  /* 0x000000ffff177224 */ /* 0x008fc600078e000c */
[----:B------:R-:W3:Y:S01]  /*10660*/  LDL.LU R12, [R1+0xdec] ;  /* 0x000dec00010c7983 */ /* 0x000ee20000300800 */
[----:B------:R-:W-:-:S03]  /*10670*/  IMAD.MOV.U32 R20, RZ, RZ, R13 ;  /* 0x000000ffff147224 */ /* 0x000fc600078e000d */
[----:B--2---:R0:W-:Y:S04]  /*10680*/  STL.64 [R1+0xd68], R22 ;  /* 0x000d681601007387 */ /* 0x0041e80000100a00 */
[----:B----4-:R1:W-:Y:S04]  /*10690*/  STL [R1+0xd60], R21 ;  /* 0x000d601501007387 */ /* 0x0103e80000100800 */
[----:B------:R-:W2:Y:S01]  /*106a0*/  LDL.LU R13, [R1+0xde8] ;  /* 0x000de800010d7983 */ /* 0x000ea20000300800 */
[----:B0-----:R-:W-:Y:S01]  /*106b0*/  IMAD.MOV.U32 R22, RZ, RZ, R15 ;  /* 0x000000ffff167224 */ /* 0x001fe200078e000f */
[----:B-1----:R-:W-:-:S02]  /*106c0*/  MOV R21, R14 ;  /* 0x0000000e00157202 */ /* 0x002fc40000000f00 */
[----:B------:R-:W4:Y:S04]  /*106d0*/  LDL.LU R14, [R1+0xde4] ;  /* 0x000de400010e7983 */ /* 0x000f280000300800 */
[----:B------:R-:W2:Y:S04]  /*106e0*/  LDL.LU R15, [R1+0xde0] ;  /* 0x000de000010f7983 */ /* 0x000ea80000300800 */
[----:B------:R-:W2:Y:S04]  /*106f0*/  LDL.LU R23, [R1+0x1c] ;  /* 0x00001c0001177983 */ /* 0x000ea80000300800 */
[----:B--2---:R4:W-:Y:S04]  /*10700*/  STL.64 [R1+0xd80], R22 ;  /* 0x000d801601007387 */ /* 0x0049e80000100a00 */
[----:B------:R3:W-:Y:S01]  /*10710*/  STL.64 [R1+0xd78], R20 ;  /* 0x000d781401007387 */ /* 0x0007e20000100a00 */
[----:B----4-:R-:W-:-:S02]  /*10720*/  IMAD.MOV.U32 R22, RZ, RZ, R14 ;  /* 0x000000ffff167224 */ /* 0x010fc400078e000e */
[----:B---3--:R-:W-:Y:S01]  /*10730*/  IMAD.MOV.U32 R20, RZ, RZ, R12 ;  /* 0x000000ffff147224 */ /* 0x008fe200078e000c */
[----:B------:R-:W-:Y:S01]  /*10740*/  MOV R21, R13 ;  /* 0x0000000d00157202 */ /* 0x000fe20000000f00 */
[----:B------:R-:W2:Y:S01]  /*10750*/  LDL.LU R12, [R1+0xddc] ;  /* 0x000ddc00010c7983 */ /* 0x000ea20000300800 */
[----:B------:R-:W-:-:S03]  /*10760*/  IMAD.MOV.U32 R23, RZ, RZ, R15 ;  /* 0x000000ffff177224 */ /* 0x000fc600078e000f */
        /* <DEDUP_REMOVED lines=8> */
[----:B------:R-:W3:Y:S04]  /*107f0*/  LDL.LU R23, [R1+0x3c] ;  /* 0x00003c0001177983 */ /* 0x000ee80000300800 */
[----:B------:R-:W4:Y:S01]  /*10800*/  LDL.LU.64 R16, [R1+0xdc8] ;  /* 0x000dc80001107983 */ /* 0x000f220000300a00 */
[C---:B-----5:R-:W-:Y:S08]  /*10810*/  HMMA.16816.F32.BF16 R24, R4.reuse, R26, R8 ;  /* 0x0000001a0418723c */ /* 0x060ff00000041808 */
[----:B--2---:R-:W-:Y:S11]  /*10820*/  HMMA.16816.F32.BF16 R12, R4, R18, R12 ;  /* 0x00000012040c723c */ /* 0x004ff6000004180c */
[----:B------:R-:W-:Y:S11]  /*10830*/  @!UPT UIADD3 URZ, URZ, URZ, URZ ;  /* 0x0000003f3f3ff290 */ /* 0x000ff6000fffe03f */
[----:B------:R-:W-:Y:S01]  /*10840*/  @!UPT UIADD3 URZ, URZ, URZ, URZ ;  /* 0x0000003f3f3ff290 */ /* 0x000fe2000fffe03f */
[----:B------:R0:W-:Y:S04]  /*10850*/  STL.64 [R1+0x60], R12 ;  /* 0x0000600c01007387 */ /* 0x0001e80000100a00 */
[----:B------:R4:W-:Y:S04]  /*10860*/  STL.64 [R1+0x68], R14 ;  /* 0x0000680e01007387 */ /* 0x0009e80000100a00 */
[----:B0-----:R-:W2:Y:S01]  /*10870*/  LDL.LU R12, [R1+0xe0] ;  /* 0x0000e000010c7983 */ /* 0x001ea20000300800 */
[----:B----4-:R-:W-:-:S03]  /*10880*/  IMAD.MOV.U32 R15, RZ, RZ, R16 ;  /* 0x000000ffff0f7224 */ /* 0x010fc600078e0010 */
[----:B------:R-:W4:Y:S04]  /*10890*/  LDL.LU R16, [R1+0x1f0] ;  /* 0x0001f00001107983 */ /* 0x000f280000300800 */
[----:B------:R-:W5:Y:S04]  /*108a0*/  LDL.LU.64 R10, [R1+0xdc0] ;  /* 0x000dc000010a7983 */ /* 0x000f680000300a00 */
[----:B------:R-:W5:Y:S04]  /*108b0*/  LDL.LU.64 R8, [R1+0xdb8] ;  /* 0x000db80001087983 */ /* 0x000f680000300a00 */
[----:B------:R-:W-:Y:S04]  /*108c0*/  STL.64 [R1+0x50], R24 ;  /* 0x0000501801007387 */ /* 0x000fe80000100a00 */
[----:B------:R0:W-:Y:S04]  /*108d0*/  STL.64 [R1+0x58], R26 ;  /* 0x0000581a01007387 */ /* 0x0001e80000100a00 */
[----:B0-----:R-:W5:Y:S02]  /*108e0*/  LDL.LU.64 R26, [R1+0xdb0] ;  /* 0x000db000011a7983 */ /* 0x001f640000300a00 */
[C---:B-----5:R-:W-:Y:S02]  /*108f0*/  HMMA.16816.F32.BF16 R24, R4.reuse, R26, R8 ;  /* 0x0000001a0418723c */ /* 0x060fe40000041808 */
[----:B------:R-:W3:Y:S01]  /*10900*/  LDL.LU.64 R10, [R1+0xda8] ;  /* 0x000da800010a7983 */ /* 0x000ee20000300a00 */
[----:B------:R-:W-:Y:S01]  /*10910*/  IMAD.MOV.U32 R14, RZ, RZ, R28 ;  /* 0x000000ffff0e7224 */ /* 0x000fe200078e001c */
[----:B------:R-:W-:Y:S11]  /*10920*/  MOV R13, R29 ;  /* 0x0000001d000d7202 */ /* 0x000ff60000000f00 */
[----:B------:R-:W-:Y:S08]  /*10930*/  @!UPT UIADD3 URZ, URZ, URZ, URZ ;  /* 0x0000003f3f3ff290 */ /* 0x000ff0000fffe03f */
[----:B------:R0:W-:Y:S01]  /*10940*/  STL.64 [R1+0x40], R24 ;  /* 0x0000401801007387 */ /* 0x0001e20000100a00 */
[----:B------:R-:W-:Y:S01]  /*10950*/  IMAD.MOV.U32 R28, RZ, RZ, R27 ;  /* 0x000000ffff1c7224 */ /* 0x000fe200078e001b */
[----:B------:R-:W-:Y:S02]  /*10960*/  MOV R29, R26 ;  /* 0x0000001a001d7202 */ /* 0x000fe40000000f00 */
[----:B------:R-:W5:Y:S04]  /*10970*/  LDL.LU R27, [R1+0xda4] ;  /* 0x000da400011b7983 */ /* 0x000f680000300800 */
[----:B0-----:R-:W2:Y:S04]  /*10980*/  LDL.LU R24, [R1+0xda0] ;  /* 0x000da00001187983 */ /* 0x001ea80000300800 */
[----:B------:R-:W2:Y:S04]  /*10990*/  LDL.LU R25, [R1+0x204] ;  /* 0x0002040001197983 */ /* 0x000ea80000300800 */
[----:B------:R-:W-:Y:S04]  /*109a0*/  STL [R1+0xd1c], R28 ;  /* 0x000d1c1c01007387 */ /* 0x000fe80000100800 */
[----:B------:R-:W-:Y:S01]  /*109b0*/  STL [R1+0xd18], R29 ;  /* 0x000d181d01007387 */ /* 0x000fe20000100800 */
[C---:B---3--:R-:W-:Y:S03]  /*109c0*/  HMMA.16816.F32.BF16 R8, R4.reuse, R10, R20 ;  /* 0x0000000a0408723c */ /* 0x048fe60000041814 */
[----:B------:R-:W3:Y:S04]  /*109d0*/  LDL.LU.64 R22, [R1+0xd98] ;  /* 0x000d980001167983 */ /* 0x000ee80000300a00 */
[----:B------:R-:W3:Y:S11]  /*109e0*/  LDL.LU.64 R20, [R1+0xd90] ;  /* 0x000d900001147983 */ /* 0x000ef60000300a00 */
[----:B------:R-:W-:Y:S05]  /*109f0*/  @!UPT UIADD3 URZ, URZ, URZ, URZ ;  /* 0x0000003f3f3ff290 */ /* 0x000fea000fffe03f */
        /* <DEDUP_REMOVED lines=11> */
[----:B------:R-:W3:Y:S04]  /*10ab0*/  LDL.LU.64 R22, [R1+0xd68] ;  /* 0x000d680001167983 */ /* 0x000ee80000300a00 */
[----:B------:R-:W2:Y:S11]  /*10ac0*/  LDL.LU R21, [R1+0xd60] ;  /* 0x000d600001157983 */ /* 0x000eb60000300800 */
[----:B------:R-:W-:Y:S06]  /*10ad0*/  @!UPT UIADD3 URZ, URZ, URZ, URZ ;  /* 0x0000003f3f3ff290 */ /* 0x000fec000fffe03f */
[----:B------:R-:W-:Y:S04]  /*10ae0*/  STL.64 [R1+0x10], R8 ;  /* 0x0000100801007387 */ /* 0x000fe80000100a00 */
[----:B------:R0:W-:Y:S04]  /*10af0*/  STL.64 [R1+0x18], R10 ;  /* 0x0000180a01007387 */ /* 0x0001e80000100a00 */
[----:B0-----:R-:W2:Y:S01]  /*10b00*/  LDL.LU.64 R10, [R1+0xd58] ;  /* 0x000d5800010a7983 */ /* 0x001ea20000300a00 */
[----:B-----5:R-:W-:-:S03]  /*10b10*/  FADD R2, R27, -R3 ;  /* 0x800000031b027221 */ /* 0x020fc60000000000 */
[----:B------:R-:W5:Y:S01]  /*10b20*/  LDL.LU R26, [R1+0x20c] ;  /* 0x00020c00011a7983 */ /* 0x000f620000300800 */
[----:B------:R-:W-:-:S04]  /*10b30*/  FMUL R2, R2, 1.4426950216293334961 ;  /* 0x3fb8aa3b02027820 */ /* 0x000fc80000400000 */
[----:B------:R0:W1:Y:S01]  /*10b40*/  MUFU.EX2 R28, R2 ;  /* 0x00000002001c7308 */ /* 0x0000620000000800 */
[----:B--2---:R-:W-:Y:S07]  /*10b50*/  HMMA.16816.F32.BF16 R8, R4, R10, R12 ;  /* 0x0000000a0408723c */ /* 0x004fee000004180c */
[----:B------:R-:W-:-:S04]  /*10b60*/  FADD R12, R21, -R3 ;  /* 0x80000003150c7221 */ /* 0x000fc80000000000 */
[----:B0-----:R-:W-:Y:S11]  /*10b70*/  FMUL R2, R12, 1.4426950216293334961 ;  /* 0x3fb8aa3b0c027820 */ /* 0x001ff60000400000 */
[----:B------:R-:W-:Y:S01]  /*10b80*/  @!UPT UIADD3 URZ, URZ, URZ, URZ ;  /* 0x0000003f3f3ff290 */ /* 0x000fe2000fffe03f */
[----:B------:R0:W-:Y:S04]  /*10b90*/  STL.64 [R1+0xc88], R10 ;  /* 0x000c880a01007387 */ /* 0x0001e80000100a00 */
[----:B------:R2:W-:Y:S01]  /*10ba0*/  STL.64 [R1+0xc80], R8 ;  /* 0x000c800801007387 */ /* 0x0005e20000100a00 */
[----:B------:R-:W-:-:S03]  /*10bb0*/  FADD R12, R24, -R3 ;  /* 0x80000003180c7221 */ /* 0x000fc60000000000 */
[----:B0-----:R-:W3:Y:S01]  /*10bc0*/  LDL.LU R10, [R1+0x118] ;  /* 0x00011800010a7983 */ /* 0x001ee20000300800 */
[----:B--2---:R0:W2:Y:S03]  /*10bd0*/  MUFU.EX2 R8, R2 ;  /* 0x0000000200087308 */ /* 0x0040a60000000800 */
[----:B------:R-:W3:Y:S04]  /*10be0*/  LDL.LU R11, [R1+0x11c] ;  /* 0x00011c00010b7983 */ /* 0x000ee80000300800 */
[----:B------:R-:W3:Y:S04]  /*10bf0*/  LDL.LU R27, [R1+0x208] ;  /* 0x00020800011b7983 */ /* 0x000ee80000300800 */
[----:B-1----:R-:W-:Y:S01]  /*10c00*/  STL [R1+0x308], R28 ;  /* 0x0003081c01007387 */ /* 0x002fe20000100800 */
[----:B0-----:R-:W-:-:S03]  /*10c10*/  FMUL R2, R12, 1.4426950216293334961 ;  /* 0x3fb8aa3b0c027820 */ /* 0x001fc60000400000 */
[----:B--2---:R-:W-:Y:S04]  /*10c20*/  STL [R1+0x310], R8 ;  /* 0x0003100801007387 */ /* 0x004fe80000100800 */
[----:B------:R-:W3:Y:S04]  /*10c30*/  LDL.LU R12, [R1+0xd0] ;  /* 0x0000d000010c7983 */ /* 0x000ee80000300800 */
[----:B------:R-:W3:Y:S04]  /*10c40*/  LDL.LU R13, [R1+0xd4] ;  /* 0x0000d400010d7983 */ /* 0x000ee80000300800 */
[----:B------:R-:W3:Y:S04]  /*10c50*/  LDL.LU R14, [R1+0xd8] ;  /* 0x0000d800010e7983 */ /* 0x000ee80000300800 */
[----:B------:R-:W3:Y:S01]  /*10c60*/  LDL.LU R15, [R1+0xdc] ;  /* 0x0000dc00010f7983 */ /* 0x000ee20000300800 */
[----:B------:R0:W1:Y:S01]  /*10c70*/  MUFU.EX2 R29, R2 ;  /* 0x00000002001d7308 */ /* 0x0000620000000800 */
[----:B----4-:R-:W-:-:S02]  /*10c80*/  FADD R16, R16, -R3 ;  /* 0x8000000310107221 */ /* 0x010fc40000000000 */
[----:B------:R-:W-:Y:S02]  /*10c90*/  STL [R1+0xc28], R3 ;  /* 0x000c280301007387 */ /* 0x000fe40000100800 */
[----:B0-----:R-:W-:Y:S02]  /*10ca0*/  FMUL R2, R16, 1.4426950216293334961 ;  /* 0x3fb8aa3b10027820 */ /* 0x001fe40000400000 */
[----:B------:R-:W-:-:S04]  /*10cb0*/  FADD R16, R25, -R0 ;  /* 0x8000000019107221 */ /* 0x000fc80000000000 */
[----:B------:R-:W-:Y:S01]  /*10cc0*/  FMUL R20, R16, 1.4426950216293334961 ;  /* 0x3fb8aa3b10147820 */ /* 0x000fe20000400000 */
[----:B---3--:R-:W-:Y:S01]  /*10cd0*/  HMMA.16816.F32.BF16 R12, R4, R22, R12 ;  /* 0x00000016040c723c */ /* 0x008fe2000004180c */
[----:B------:R-:W2:Y:S11]  /*10ce0*/  LDL.LU R23, [R1+0x200] ;  /* 0x0002000001177983 */ /* 0x000eb60000300800 */
[----:B------:R-:W-:Y:S11]  /*10cf0*/  @!UPT UIADD3 URZ, URZ, URZ, URZ ;  /* 0x0000003f3f3ff290 */ /* 0x000ff6000fffe03f */
[----:B------:R-:W-:Y:S04]  /*10d00*/  STL.64 [R1+0xc78], R14 ;  /* 0x000c780e01007387 */ /* 0x000fe80000100a00 */
[----:B------:R0:W-:Y:S04]  /*10d10*/  STL.64 [R1+0xc70], R12 ;  /* 0x000c700c01007387 */ /* 0x0001e80000100a00 */
[----:B-1----:R-:W-:Y:S04]  /*10d20*/  STL [R1+0x30c], R29 ;  /* 0x00030c1d01007387 */ /* 0x002fe80000100800 */
[----:B------:R-:W3:Y:S04]  /*10d30*/  LDL.LU R16, [R1+0xc0] ;  /* 0x0000c00001107983 */ /* 0x000ee80000300800 */
[----:B------:R-:W3:Y:S04]  /*10d40*/  LDL.LU R18, [R1+0xc8] ;  /* 0x0000c80001127983 */ /* 0x000ee80000300800 */
[----:B------:R-:W3:Y:S01]  /*10d50*/  LDL.LU R19, [R1+0xcc] ;  /* 0x0000cc0001137983 */ /* 0x000ee20000300800 */
[----:B0-----:R5:W0:Y:S08]  /*10d60*/  MUFU.EX2 R12, R2 ;  /* 0x00000002000c7308 */ /* 0x001a300000000800 */
[----:B------:R1:W4:Y:S01]  /*10d70*/  MUFU.EX2 R13, R20 ;  /* 0x00000014000d7308 */ /* 0x0003220000000800 */
[----:B-----5:R-:W-:-:S02]  /*10d80*/  FADD R2, R26, -R0 ;  /* 0x800000001a027221 */ /* 0x020fc40000000000 */
[----:B-1----:R-:W-:Y:S01]  /*10d90*/  FADD R20, R27, -R0 ;  /* 0x800000001b147221 */ /* 0x002fe20000000000 */
[----:B------:R-:W1:Y:S01]  /*10da0*/  S2R R25, SR_TID.X ;  /* 0x0000000000197919 */ /* 0x000e620000002100 */
[----:B---3--:R-:W-:Y:S11]  /*10db0*/  HMMA.16816.F32.BF16 R16, R4, R10, R16 ;  /* 0x0000000a0410723c */ /* 0x008ff60000041810 */
[----:B------:R-:W-:Y:S11]  /*10dc0*/  @!UPT UIADD3 URZ, URZ, URZ, URZ ;  /* 0x0000003f3f3ff290 */ /* 0x000ff6000fffe03f */
[----:B------:R-:W-:Y:S01]  /*10dd0*/  @!UPT UIADD3 URZ, URZ, URZ, URZ ;  /* 0x0000003f3f3ff290 */ /* 0x000fe2000fffe03f */
[----:B------:R-:W-:Y:S04]  /*10de0*/  STL.64 [R1+0xc68], R18 ;  /* 0x000c681201007387 */ /* 0x000fe80000100a00 */
[----:B0-----:R-:W-:Y:S04]  /*10df0*/  STL [R1+0x314], R12 ;  /* 0x0003140c01007387 */ /* 0x001fe80000100800 */
[----:B------:R-:W-:Y:S04]  /*10e00*/  STL.64 [R1+0xc60], R16 ;  /* 0x000c601001007387 */ /* 0x000fe80000100a00 */
[----:B------:R-:W3:Y:S04]  /*10e10*/  LDL.LU R26, [R1+0x178] ;  /* 0x00017800011a7983 */ /* 0x000ee80000300800 */
[----:B------:R-:W3:Y:S01]  /*10e20*/  LDL.LU R27, [R1+0x17c] ;  /* 0x00017c00011b7983 */ /* 0x000ee20000300800 */
[C---:B-1----:R-:W-:Y:S01]  /*10e30*/  LOP3.LUT R24, R25.reuse, 0x7, RZ, 0xc0, !PT ;  /* 0x0000000719187812 */ /* 0x042fe200078ec0ff */
[----:B------:R-:W-:-:S04]  /*10e40*/  IMAD.SHL.U32 R25, R25, 0x2, RZ ;  /* 0x0000000219197824 */ /* 0x000fc800078e00ff */
[----:B------:R-:W-:-:S05]  /*10e50*/  IMAD R15, R24, 0x110, RZ ;  /* 0x00000110180f7824 */ /* 0x000fca00078e02ff */
[----:B------:R-:W-:-:S04]  /*10e60*/  LOP3.LUT R15, R15, 0x30, R25, 0x78, !PT ;  /* 0x000000300f0f7812 */ /* 0x000fc800078e7819 */
[----:B------:R-:W-:-:S05]  /*10e70*/  LOP3.LUT R15, R15, 0x40, RZ, 0x3c, !PT ;  /* 0x000000400f0f7812 */ /* 0x000fca00078e3cff */
[----:B------:R-:W0:Y:S01]  /*10e80*/  LDSM.16.M88.4 R8, [R15+0x10000] ;  /* 0x010000000f08783b */ /* 0x000e220000000200 */
[----:B------:R-:W-:-:S04]  /*10e90*/  FMUL R2, R2, 1.4426950216293334961 ;  /* 0x3fb8aa3b02027820 */ /* 0x000fc80000400000 */
[----:B------:R-:W1:Y:S01]  /*10ea0*/  MUFU.EX2 R14, R2 ;  /* 0x00000002000e7308 */ /* 0x000e620000000800 */
[----:B---3--:R3:W-:Y:S04]  /*10eb0*/  STL.64 [R1+0xd50], R26 ;  /* 0x000d501a01007387 */ /* 0x0087e80000100a00 */
[----:B------:R-:W5:Y:S04]  /*10ec0*/  LDL.LU R24, [R1+0xb0] ;  /* 0x0000b00001187983 */ /* 0x000f680000300800 */
[----:B------:R-:W5:Y:S04]  /*10ed0*/  LDL.LU R25, [R1+0xb4] ;  /* 0x0000b40001197983 */ /* 0x000f680000300800 */
[----:B---3--:R-:W5:Y:S04]  /*10ee0*/  LDL.LU R26, [R1+0xb8] ;  /* 0x0000b800011a7983 */ /* 0x008f680000300800 */
[----:B------:R-:W5:Y:S04]  /*10ef0*/  LDL.LU R27, [R1+0xbc] ;  /* 0x0000bc00011b7983 */ /* 0x000f680000300800 */
[----:B------:R-:W3:Y:S04]  /*10f00*/  LDL.LU R16, [R1+0xa0] ;  /* 0x0000a00001107983 */ /* 0x000ee80000300800 */
[----:B------:R-:W3:Y:S04]  /*10f10*/  LDL.LU R17, [R1+0xa4] ;  /* 0x0000a40001117983 */ /* 0x000ee80000300800 */
[----:B------:R-:W3:Y:S04]  /*10f20*/  LDL.LU R18, [R1+0xa8] ;  /* 0x0000a80001127983 */ /* 0x000ee80000300800 */
[----:B------:R-:W3:Y:S04]  /*10f30*/  LDL.LU R19, [R1+0xac] ;  /* 0x0000ac0001137983 */ /* 0x000ee80000300800 */
[----:B----4-:R-:W-:Y:S04]  /*10f40*/  STL [R1+0x2f8], R13 ;  /* 0x0002f80d01007387 */ /* 0x010fe80000100800 */
[----:B0-----:R-:W-:Y:S04]  /*10f50*/  STL.64 [R1+0x248], R10 ;  /* 0x0002480a01007387 */ /* 0x001fe80000100a00 */
[----:B-1----:R-:W-:Y:S04]  /*10f60*/  STL [R1+0x300], R14 ;  /* 0x0003000e01007387 */ /* 0x002fe80000100800 */
[----:B------:R0:W-:Y:S04]  /*10f70*/  STL.64 [R1+0xd28], R14 ;  /* 0x000d280e01007387 */ /* 0x0001e80000100a00 */
[----:B------:R-:W-:Y:S04]  /*10f80*/  STL.64 [R1+0xd20], R12 ;  /* 0x000d200c01007387 */ /* 0x000fe80000100a00 */
[----:B0-----:R-:W4:Y:S04]  /*10f90*/  LDL.LU R14, [R1+0x148] ;  /* 0x00014800010e7983 */ /* 0x001f280000300800 */
[----:B------:R-:W4:Y:S01]  /*10fa0*/  LDL.LU R15, [R1+0x14c] ;  /* 0x00014c00010f7983 */ /* 0x000f220000300800 */
[----:B------:R-:W-:-:S02]  /*10fb0*/  FMUL R2, R20, 1.4426950216293334961 ;  /* 0x3fb8aa3b14027820 */ /* 0x000fc40000400000 */
[----:B--2---:R-:W-:Y:S01]  /*10fc0*/  FADD R20, R23, -R0 ;  /* 0x8000000017147221 */ /* 0x004fe20000000000 */
[----:B----4-:R0:W-:Y:S04]  /*10fd0*/  STL.64 [R1+0xd38], R14 ;  /* 0x000d380e01007387 */ /* 0x0101e80000100a00 */
[----:B0-----:R-:W2:Y:S04]  /*10fe0*/  LDL.LU R14, [R1+0x108] ;  /* 0x00010800010e7983 */ /* 0x001ea80000300800 */
[----:B------:R-:W2:Y:S04]  /*10ff0*/  LDL.LU R15, [R1+0x10c] ;  /* 0x00010c00010f7983 */ /* 0x000ea80000300800 */
[----:B------:R-:W-:Y:S04]  /*11000*/  STL [R1+0xc2c], R0 ;  /* 0x000c2c0001007387 */ /* 0x000fe80000100800 */
[----:B------:R-:W5:Y:S04]  /*11010*/  LDL.LU R22, [R1+0x158] ;  /* 0x0001580001167983 */ /* 0x000f680000300800 */
[----:B------:R-:W5:Y:S01]  /*11020*/  LDL.LU R23, [R1+0x15c] ;  /* 0x00015c0001177983 */ /* 0x000f620000300800 */
[----:B------:R0:W1:Y:S02]  /*11030*/  MUFU.EX2 R10, R2 ;  /* 0x00000002000a7308 */ /* 0x0000640000000800 */
[----:B0-----:R-:W-:-:S02]  /*11040*/  FMUL R2, R20, 1.4426950216293334961 ;  /* 0x3fb8aa3b14027820 */ /* 0x001fc40000400000 */
[C---:B-----5:R-:W-:Y:S01]  /*11050*/  HMMA.16816.F32.BF16 R20, R4.reuse, R22, R24 ;  /* 0x000000160414723c */ /* 0x060fe20000041818 */
[----:B------:R-:W3:Y:S11]  /*11060*/  LDL.LU.64 R26, [R1+0xd50] ;  /* 0x000d5000011a7983 */ /* 0x000ef60000300a00 */
[----:B------:R-:W-:Y:S11]  /*11070*/  @!UPT UIADD3 URZ, URZ, URZ, URZ ;  /* 0x0000003f3f3ff290 */ /* 0x000ff6000fffe03f */
[----:B------:R0:W-:Y:S04]  /*11080*/  STL.64 [R1+0xc58], R22 ;  /* 0x000c581601007387 */ /* 0x0001e80000100a00 */
[----:B-1----:R-:W-:Y:S04]  /*11090*/  STL [R1+0x2fc], R10 ;  /* 0x0002fc0a01007387 */ /* 0x002fe80000100800 */
[----:B------:R1:W-:Y:S04]  /*110a0*/  STL.64 [R1+0xc50], R20 ;  /* 0x000c501401007387 */ /* 0x0003e80000100a00 */
[----:B0-----:R-:W4:Y:S04]  /*110b0*/  LDL.LU R22, [R1+0xf8] ;  /* 0x0000f80001167983 */ /* 0x001f280000300800 */
[----:B------:R-:W4:Y:S04]  /*110c0*/  LDL.LU R23, [R1+0xfc] ;  /* 0x0000fc0001177983 */ /* 0x000f280000300800 */
[----:B----4-:R0:W-:Y:S04]  /*110d0*/  STL.64 [R1+0xd30], R22 ;  /* 0x000d301601007387 */ /* 0x0101e80000100a00 */
[----:B-1----:R-:W4:Y:S04]  /*110e0*/  LDL.LU R20, [R1+0x90] ;  /* 0x0000900001147983 */ /* 0x002f280000300800 */
[----:B------:R-:W4:Y:S04]  /*110f0*/  LDL.LU R21, [R1+0x94] ;  /* 0x0000940001157983 */ /* 0x000f280000300800 */
[----:B0-----:R-:W5:Y:S04]  /*11100*/  LDL.LU R22, [R1+0x98] ;  /* 0x0000980001167983 */ /* 0x001f680000300800 */
[----:B------:R-:W5:Y:S01]  /*11110*/  LDL.LU R23, [R1+0x9c] ;  /* 0x00009c0001177983 */ /* 0x000f620000300800 */
[C---:B---3--:R-:W-:Y:S03]  /*11120*/  HMMA.16816.F32.BF16 R24, R4.reuse, R26, R16 ;  /* 0x0000001a0418723c */ /* 0x048fe60000041810 */
[----:B-----5:R-:W-:Y:S04]  /*11130*/  STL.64 [R1+0xd48], R22 ;  /* 0x000d481601007387 */ /* 0x020fe80000100a00 */
[----:B----4-:R0:W-:Y:S04]  /*11140*/  STL.64 [R1+0xd40], R20 ;  /* 0x000d401401007387 */ /* 0x0101e80000100a00 */
[----:B0-----:R-:W2:Y:S04]  /*11150*/  LDL.LU R20, [R1+0x80] ;  /* 0x0000800001147983 */ /* 0x001ea80000300800 */
[----:B------:R-:W2:Y:S04]  /*11160*/  LDL.LU R21, [R1+0x84] ;  /* 0x0000840001157983 */ /* 0x000ea80000300800 */
[----:B------:R-:W2:Y:S04]  /*11170*/  LDL.LU R22, [R1+0x88] ;  /* 0x0000880001167983 */ /* 0x000ea80000300800 */
[----:B------:R-:W2:Y:S01]  /*11180*/  LDL.LU R23, [R1+0x8c] ;  /* 0x00008c0001177983 */ /* 0x000ea20000300800 */
[----:B------:R-:W0:Y:S03]  /*11190*/  MUFU.EX2 R2, R2 ;  /* 0x0000000200027308 */ /* 0x000e260000000800 */
[----:B------:R-:W3:Y:S04]  /*111a0*/  LDL R11, [R1+0x310] ;  /* 0x00031000010b7983 */ /* 0x000ee80000100800 */
[----:B------:R-:W4:Y:S04]  /*111b0*/  LDL.LU R16, [R1+0x70] ;  /* 0x0000700001107983 */ /* 0x000f280000300800 */
[----:B------:R-:W4:Y:S04]  /*111c0*/  LDL.LU R17, [R1+0x74] ;  /* 0x0000740001117983 */ /* 0x000f280000300800 */
[----:B0-----:R-:W-:Y:S04]  /*111d0*/  STL [R1+0x304], R2 ;  /* 0x0003040201007387 */ /* 0x001fe80000100800 */
[----:B------:R-:W4:Y:S04]  /*111e0*/  LDL.LU R18, [R1+0x78] ;  /* 0x0000780001127983 */ /* 0x000f280000300800 */
[----:B------:R-:W4:Y:S04]  /*111f0*/  LDL.LU R19, [R1+0x7c] ;  /* 0x00007c0001137983 */ /* 0x000f280000300800 */
[----:B------:R0:W-:Y:S04]  /*11200*/  STL [R1+0xc3c], R24 ;  /* 0x000c3c1801007387 */ /* 0x0001e80000100800 */
[----:B------:R1:W-:Y:S04]  /*11210*/  STL [R1+0xc38], R25 ;  /* 0x000c381901007387 */ /* 0x0003e80000100800 */
[----:B------:R5:W-:Y:S04]  /*11220*/  STL [R1+0xc34], R26 ;  /* 0x000c341a01007387 */ /* 0x000be80000100800 */
[----:B------:R5:W-:Y:S04]  /*11230*/  STL [R1+0xc30], R27 ;  /* 0x000c301b01007387 */ /* 0x000be80000100800 */
[----:B0-----:R-:W3:Y:S04]  /*11240*/  LDL.LU R24, [R1] ;  /* 0x0000000001187983 */ /* 0x001ee80000300800 */
[----:B-1----:R-:W3:Y:S04]  /*11250*/  LDL.LU R25, [R1+0x4] ;  /* 0x0000040001197983 */ /* 0x002ee80000300800 */
[----:B-----5:R-:W3:Y:S04]  /*11260*/  LDL.LU R26, [R1+0x8] ;  /* 0x00000800011a7983 */ /* 0x020ee80000300800 */
[----:B------:R-:W3:Y:S01]  /*11270*/  LDL.LU R27, [R1+0xc] ;  /* 0x00000c00011b7983 */ /* 0x000ee20000300800 */
        /* <DEDUP_REMOVED lines=8> */
[----:B------:R-:W3:Y:S11]  /*11300*/  LDL.LU.64 R22, [R1+0xd30] ;  /* 0x000d300001167983 */ /* 0x000ef60000300a00 */
[----:B------:R-:W-:Y:S10]  /*11310*/  @!UPT UIADD3 URZ, URZ, URZ, URZ ;  /* 0x0000003f3f3ff290 */ /* 0x000ff4000fffe03f */
[----:B------:R0:W-:Y:S01]  /*11320*/  STL.64 [R1+0xa0], R12 ;  /* 0x0000a00c01007387 */ /* 0x0001e20000100a00 */
[----:B------:R-:W-:Y:S01]  /*11330*/  MOV R0, R14 ;  /* 0x0000000e00007202 */ /* 0x000fe20000000f00 */
[----:B------:R-:W-:Y:S02]  /*11340*/  IMAD.MOV.U32 R3, RZ, RZ, R15 ;  /* 0x000000ffff037224 */ /* 0x000fe400078e000f */
[----:B------:R-:W2:Y:S04]  /*11350*/  LDL.LU.64 R14, [R1+0xd28] ;  /* 0x000d2800010e7983 */ /* 0x000ea80000300a00 */
[----:B0-----:R-:W2:Y:S01]  /*11360*/  LDL.LU.64 R12, [R1+0xd20] ;  /* 0x000d2000010c7983 */ /* 0x001ea20000300a00 */
[----:B---3--:R-:W-:Y:S11]  /*11370*/  HMMA.16816.F32.BF16 R4, R4, R22, R24 ;  /* 0x000000160404723c */ /* 0x008ff60000041818 */
[----:B------:R-:W-:Y:S11]  /*11380*/  @!UPT UIADD3 URZ, URZ, URZ, URZ ;  /* 0x0000003f3f3ff290 */ /* 0x000ff6000fffe03f */
[----:B------:R-:W-:Y:S02]  /*11390*/  @!UPT UIADD3 URZ, URZ, URZ, URZ ;  /* 0x0000003f3f3ff290 */ /* 0x000fe4000fffe03f */
[----:B------:R-:W-:Y:S01]  /*113a0*/  IMAD.MOV.U32 R26, RZ, RZ, R6 ;  /* 0x000000ffff1a7224 */ /* 0x000fe200078e0006 */
[----:B------:R-:W-:Y:S01]  /*113b0*/  MOV R25, R5 ;  /* 0x0000000500197202 */ /* 0x000fe20000000f00 */
[----:B------:R-:W-:Y:S02]  /*113c0*/  IMAD.MOV.U32 R27, RZ, RZ, R7 ;  /* 0x000000ffff1b7224 */ /* 0x000fe400078e0007 */
[----:B------:R-:W-:-:S03]  /*113d0*/  IMAD.MOV.U32 R24, RZ, RZ, R4 ;  /* 0x000000ffff187224 */ /* 0x000fc600078e0004 */
[----:B------:R-:W-:Y:S04]  /*113e0*/  STL.64 [R1+0xc48], R26 ;  /* 0x000c481a01007387 */ /* 0x000fe80000100a00 */
[----:B------:R0:W-:Y:S04]  /*113f0*/  STL.64 [R1+0xc40], R24 ;  /* 0x000c401801007387 */ /* 0x0001e80000100a00 */
[----:B0-----:R-:W3:Y:S04]  /*11400*/  LDL.LU R24, [R1+0x10] ;  /* 0x0000100001187983 */ /* 0x001ee80000300800 */
[----:B------:R-:W3:Y:S04]  /*11410*/  LDL.LU R25, [R1+0x14] ;  /* 0x0000140001197983 */ /* 0x000ee80000300800 */
[----:B------:R-:W5:Y:S04]  /*11420*/  LDL.LU R26, [R1+0x18] ;  /* 0x00001800011a7983 */ /* 0x000f680000300800 */
[----:B------:R-:W5:Y:S01]  /*11430*/  LDL.LU R27, [R1+0x1c] ;  /* 0x00001c00011b7983 */ /* 0x000f620000300800 */
[----:B------:R-:W-:-:S02]  /*11440*/  F2FP.BF16.PACK_AB R4, R11, R28 ;  /* 0x0000001c0b04723e */ /* 0x000fc400000010ff */
[----:B--2---:R-:W-:Y:S02]  /*11450*/  F2FP.BF16.PACK_AB R5, R14, R13 ;  /* 0x0000000d0e05723e */ /* 0x004fe400000010ff */
[----:B------:R-:W-:Y:S02]  /*11460*/  F2FP.BF16.PACK_AB R6, R12, R29 ;  /* 0x0000001d0c06723e */ /* 0x000fe400000010ff */
[----:B------:R-:W-:-:S07]  /*11470*/  F2FP.BF16.PACK_AB R7, R2, R10 ;  /* 0x0000000a0207723e */ /* 0x000fce00000010ff */
[----:B----4-:R-:W-:Y:S01]  /*11480*/  HMMA.16816.F32.BF16 R20, R4, R8, R16 ;  /* 0x000000080414723c */ /* 0x010fe20000041810 */
[----:B------:R-:W0:Y:S04]  /*11490*/  LDSM.16.M88.4 R8, [R15+0x10800] ;  /* 0x010800000f08783b */ /* 0x000e280000000200 */
[----:B-----5:R-:W-:Y:S04]  /*114a0*/  STL.64 [R1+0xc98], R26 ;  /* 0x000c981a01007387 */ /* 0x020fe80000100a00 */
[----:B---3--:R1:W-:Y:S04]  /*114b0*/  STL.64 [R1+0xc90], R24 ;  /* 0x000c901801007387 */ /* 0x0083e80000100a00 */
[----:B-1----:R-:W2:Y:S04]  /*114c0*/  LDL.LU R24, [R1+0x20] ;  /* 0x0000200001187983 */ /* 0x002ea80000300800 */
[----:B------:R-:W2:Y:S04]  /*114d0*/  LDL.LU R25, [R1+0x24] ;  /* 0x0000240001197983 */ /* 0x000ea80000300800 */
[----:B------:R-:W3:Y:S04]  /*114e0*/  LDL.LU R26, [R1+0x28] ;  /* 0x00002800011a7983 */ /* 0x000ee80000300800 */
[----:B------:R-:W3:Y:S01]  /*114f0*/  LDL.LU R27, [R1+0x2c] ;  /* 0x00002c00011b7983 */ /* 0x000ee20000300800 */
[----:B0-----:R-:W-:Y:S01]  /*11500*/  MOV R16, R8 ;  /* 0x0000000800107202 */ /* 0x001fe20000000f00 */
[----:B------:R-:W-:-:S02]  /*11510*/  IMAD.MOV.U32 R14, RZ, RZ, R9 ;  /* 0x000000ffff0e7224 */ /* 0x000fc400078e0009 */
[----:B---3--:R-:W-:Y:S04]  /*11520*/  STL.64 [R1+0xca8], R26 ;  /* 0x000ca81a01007387 */ /* 0x008fe80000100a00 */
[----:B--2---:R-:W-:Y:S04]  /*11530*/  STL.64 [R1+0xca0], R24 ;  /* 0x000ca01801007387 */ /* 0x004fe80000100a00 */
[----:B------:R-:W2:Y:S04]  /*11540*/  LDL.LU R28, [R1+0xd1c] ;  /* 0x000d1c00011c7983 */ /* 0x000ea80000300800 */
[----:B------:R-:W3:Y:S04]  /*11550*/  LDL.LU R29, [R1+0xd18] ;  /* 0x000d1800011d7983 */ /* 0x000ee80000300800 */
[----:B------:R-:W-:Y:S04]  /*11560*/  STL.64 [R1+0xc0], R20 ;  /* 0x0000c01401007387 */ /* 0x000fe80000100a00 */
[----:B------:R-:W-:Y:S04]  /*11570*/  STL.64 [R1+0xc8], R22 ;  /* 0x0000c81601007387 */ /* 0x000fe80000100a00 */
[----:B------:R-:W-:Y:S04]  /*11580*/  STL.64 [R1+0x168], R10 ;  /* 0x0001680a01007387 */ /* 0x000fe80000100a00 */
[----:B------:R-:W0:Y:S04]  /*11590*/  LDSM.16.M88.4 R8, [R15+0x11000] ;  /* 0x011000000f08783b */ /* 0x000e280000000200 */
[----:B------:R-:W-:Y:S04]  /*115a0*/  LDSM.16.M88.4 R20, [R15+0x13800] ;  /* 0x013800000f14783b */ /* 0x000fe80000000200 */
[----:B------:R-:W-:Y:S01]  /*115b0*/  LDSM.16.M88.4 R24, [R15+0x12800] ;  /* 0x012800000f18783b */ /* 0x000fe20000000200 */
[----:B0-----:R-:W-:-:S03]  /*115c0*/  IMAD.MOV.U32 R18, RZ, RZ, R8 ;  /* 0x000000ffff127224 */ /* 0x001fc600078e0008 */
[----:B------:R-:W-:Y:S01]  /*115d0*/  STL.64 [R1+0x198], R10 ;  /* 0x0001980a01007387 */ /* 0x000fe20000100a00 */
[----:B------:R-:W-:-:S03]  /*115e0*/  MOV R17, R9 ;  /* 0x0000000900117202 */ /* 0x000fc60000000f00 */
[----:B------:R-:W0:Y:S02]  /*115f0*/  LDSM.16.M88.4 R8, [R15+0x11800] ;  /* 0x011800000f08783b */ /* 0x000e240000000200 */
[----:B0-----:R-:W-:Y:S02]  /*11600*/  IMAD.MOV.U32 R13, RZ, RZ, R8 ;  /* 0x000000ffff0d7224 */ /* 0x001fe400078e0008 */
[----:B------:R-:W-:Y:S01]  /*11610*/  STL.64 [R1+0x1c8], R10 ;  /* 0x0001c80a01007387 */ /* 0x000fe20000100a00 */
[----:B------:R-:W-:-:S03]  /*11620*/  IMAD.MOV.U32 R12, RZ, RZ, R9 ;  /* 0x000000ffff0c7224 */ /* 0x000fc600078e0009 */
[----:B------:R-:W0:Y:S02]  /*11630*/  LDSM.16.M88.4 R8, [R15+0x12000] ;  /* 0x012000000f08783b */ /* 0x000e240000000200 */
[----:B0-----:R-:W-:Y:S02]  /*11640*/  MOV R19, R8 ;  /* 0x0000000800137202 */ /* 0x001fe40000000f00 */
[----:B------:R-:W-:Y:S01]  /*11650*/  STL.64 [R1+0x1e8], R10 ;  /* 0x0001e80a01007387 */ /* 0x000fe20000100a00 */
[----:B------:R-:W-:-:S03]  /*11660*/  IMAD.MOV.U32 R2, RZ, RZ, R9 ;  /* 0x000000ffff027224 */ /* 0x000fc600078e0009 */
[----:B------:R-:W0:Y:S04]  /*11670*/  LDSM.16.M88.4 R8, [R15+0x13000] ;  /* 0x013000000f08783b */ /* 0x000e280000000200 */
[----:B0-----:R0:W-:Y:S04]  /*11680*/  STL.64 [R1+0xd08], R10 ;  /* 0x000d080a01007387 */ /* 0x0011e80000100a00 */
[----:B------:R1:W-:Y:S04]  /*11690*/  STL.64 [R1+0xd00], R8 ;  /* 0x000d000801007387 */ /* 0x0003e80000100a00 */
[----:B------:R-:W-:Y:S04]  /*116a0*/  STL.64 [R1+0xcf0], R22 ;  /* 0x000cf01601007387 */ /* 0x000fe80000100a00 */
[----:B------:R4:W-:Y:S01]  /*116b0*/  STL.64 [R1+0xce8], R20 ;  /* 0x000ce81401007387 */ /* 0x0009e20000100a00 */
[----:B0-----:R-:W-:-:S02]  /*116c0*/  IMAD.MOV.U32 R11, RZ, RZ, R19 ;  /* 0x000000ffff0b7224 */ /* 0x001fc400078e0013 */
[----:B-1----:R-:W-:Y:S01]  /*116d0*/  IMAD.MOV.U32 R8, RZ, RZ, R16 ;  /* 0x000000ffff087224 */ /* 0x002fe200078e0010 */
[----:B----4-:R-:W-:Y:S01]  /*116e0*/  MOV R20, R18 ;  /* 0x0000001200147202 */ /* 0x010fe20000000f00 */
[----:B------:R-:W-:Y:S02]  /*116f0*/  IMAD.MOV.U32 R21, RZ, RZ, R17 ;  /* 0x000000ffff157224 */ /* 0x000fe400078e0011 */
[----:B------:R-:W0:Y:S04]  /*11700*/  LDSM.16.M88.4 R16, [R15+0x14000] ;  /* 0x014000000f10783b */ /* 0x000e280000000200 */
[----:B------:R1:W-:Y:S04]  /*11710*/  STL.64 [R1+0xd10], R20 ;  /* 0x000d101401007387 */ /* 0x0003e80000100a00 */
[----:B-1----:R-:W4:Y:S04]  /*11720*/  LDL.LU R20, [R1+0x130] ;  /* 0x0001300001147983 */ /* 0x002f280000300800 */
[----:B------:R-:W4:Y:S04]  /*11730*/  LDL.LU R21, [R1+0x134] ;  /* 0x0001340001157983 */ /* 0x000f280000300800 */
[----:B------:R-:W4:Y:S04]  /*11740*/  LDL.LU R22, [R1+0x138] ;  /* 0x0001380001167983 */ /* 0x000f280000300800 */
[----:B------:R-:W4:Y:S04]  /*11750*/  LDL.LU R23, [R1+0x13c] ;  /* 0x00013c0001177983 */ /* 0x000f280000300800 */
[----:B0-----:R-:W-:Y:S04]  /*11760*/  STL.64 [R1+0xcd8], R18 ;  /* 0x000cd81201007387 */ /* 0x001fe80000100a00 */
[----:B------:R0:W-:Y:S02]  /*11770*/  STL.64 [R1+0xcd0], R16 ;  /* 0x000cd01001007387 */ /* 0x0001e40000100a00 */
[----:B0-----:R-:W-:-:S02]  /*11780*/  IMAD.MOV.U32 R16, RZ, RZ, R13 ;  /* 0x000000ffff107224 */ /* 0x001fc400078e000d */
[----:B------:R-:W-:-:S05]  /*11790*/  IMAD.MOV.U32 R17, RZ, RZ, R12 ;  /* 0x000000ffff117224 */ /* 0x000fca00078e000c */
[----:B------:R0:W-:Y:S01]  /*117a0*/  STL.64 [R1+0xcf8], R16 ;  /* 0x000cf81001007387 */ /* 0x0001e20000100a00 */
[----:B------:R-:W-:-:S03]  /*117b0*/  MOV R9, R14 ;  /* 0x0000000e00097202 */ /* 0x000fc60000000f00 */
[----:B0-----:R-:W5:Y:S04]  /*117c0*/  LDL.LU R16, [R1+0x60] ;  /* 0x0000600001107983 */ /* 0x001f680000300800 */
[----:B------:R-:W5:Y:S04]  /*117d0*/  LDL.LU R17, [R1+0x64] ;  /* 0x0000640001117983 */ /* 0x000f680000300800 */
[----:B------:R-:W5:Y:S04]  /*117e0*/  LDL.LU R18, [R1+0x68] ;  /* 0x0000680001127983 */ /* 0x000f680000300800 */
[----:B------:R-:W5:Y:S04]  /*117f0*/  LDL.LU R19, [R1+0x6c] ;  /* 0x00006c0001137983 */ /* 0x000f680000300800 */
[----:B------:R0:W-:Y:S04]  /*11800*/  STL [R1+0xcb0], R15 ;  /* 0x000cb00f01007387 */ /* 0x0001e80000100800 */
[----:B------:R-:W2:Y:S04]  /*11810*/  LDL.LU R12, [R1+0x30] ;  /* 0x00003000010c7983 */ /* 0x000ea80000300800 */
[----:B------:R-:W2:Y:S04]  /*11820*/  LDL.LU R13, [R1+0x34] ;  /* 0x00003400010d7983 */ /* 0x000ea80000300800 */
[----:B------:R-:W2:Y:S04]  /*11830*/  LDL.LU R14, [R1+0x38] ;  /* 0x00003800010e7983 */ /* 0x000ea80000300800 */
[----:B0-----:R-:W2:Y:S04]  /*11840*/  LDL.LU R15, [R1+0x3c] ;  /* 0x00003c00010f7983 */ /* 0x001ea80000300800 */
[----:B--2---:R-:W-:Y:S04]  /*11850*/  STL.64 [R1+0xcc0], R14 ;  /* 0x000cc00e01007387 */ /* 0x004fe80000100a00 */
[----:B------:R0:W-:Y:S02]  /*11860*/  STL.64 [R1+0xcb8], R12 ;  /* 0x000cb80c01007387 */ /* 0x0001e40000100a00 */
[----:B0-----:R-:W-:Y:S01]  /*11870*/  MOV R12, R11 ;  /* 0x0000000b000c7202 */ /* 0x001fe20000000f00 */
[----:B------:R-:W-:-:S05]  /*11880*/  IMAD.MOV.U32 R13, RZ, RZ, R2 ;  /* 0x000000ffff0d7224 */ /* 0x000fca00078e0002 */
[----:B------:R0:W-:Y:S01]  /*11890*/  STL.64 [R1+0xce0], R12 ;  /* 0x000ce00c01007387 */ /* 0x0001e20000100a00 */
[C---:B----4-:R-:W-:Y:S03]  /*118a0*/  HMMA.16816.F32.BF16 R8, R4.reuse, R8, R20 ;  /* 0x000000080408723c */ /* 0x050fe60000041814 */
[----:B0-----:R-:W2:Y:S04]  /*118b0*/  LDL.LU R12, [R1+0x50] ;  /* 0x00005000010c7983 */ /* 0x001ea80000300800 */
[----:B------:R-:W2:Y:S04]  /*118c0*/  LDL.LU R13, [R1+0x54] ;  /* 0x00005400010d7983 */ /* 0x000ea80000300800 */
[----:B------:R-:W2:Y:S04]  /*118d0*/  LDL.LU R14, [R1+0x58] ;  /* 0x00005800010e7983 */ /* 0x000ea80000300800 */
[----:B------:R-:W2:Y:S04]  /*118e0*/  LDL.LU R15, [R1+0x5c] ;  /* 0x00005c00010f7983 */ /* 0x000ea80000300800 */
[----:B------:R-:W-:Y:S04]  /*118f0*/  STL.64 [R1+0x208], R26 ;  /* 0x0002081a01007387 */ /* 0x000fe80000100a00 */
[----:B------:R0:W-:Y:S04]  /*11900*/  STL.64 [R1+0xcc8], R24 ;  /* 0x000cc81801007387 */ /* 0x0001e80000100a00 */
[----:B0-----:R-:W4:Y:S04]  /*11910*/  LDL.LU R24, [R1+0x40] ;  /* 0x0000400001187983 */ /* 0x001f280000300800 */
[----:B------:R-:W4:Y:S04]  /*11920*/  LDL.LU R25, [R1+0x44] ;  /* 0x0000440001197983 */ /* 0x000f280000300800 */
[----:B------:R-:W5:Y:S04]  /*11930*/  LDL.LU.64 R20, [R1+0xd10] ;  /* 0x000d100001147983 */ /* 0x000f680000300a00 */
[----:B------:R-:W-:Y:S04]  /*11940*/  STL.64 [R1+0x150], R8 ;  /* 0x0001500801007387 */ /* 0x000fe80000100a00 */
[----:B------:R0:W-:Y:S04]  /*11950*/  STL.64 [R1+0x158], R10 ;  /* 0x0001580a01007387 */ /* 0x0001e80000100a00 */
[----:B0-----:R-:W2:Y:S04]  /*11960*/  LDL.LU.64 R10, [R1+0xd08] ;  /* 0x000d0800010a7983 */ /* 0x001ea80000300a00 */
[----:B------:R-:W3:Y:S01]  /*11970*/  LDL.LU.64 R8, [R1+0xd00] ;  /* 0x000d000001087983 */ /* 0x000ee20000300a00 */
[C---:B-----5:R-:W-:Y:S03]  /*11980*/  HMMA.16816.F32.BF16 R20, R4.reuse, R20, R16 ;  /* 0x000000140414723c */ /* 0x060fe60000041810 */
[----:B--2---:R-:W-:Y:S04]  /*11990*/  STL.64 [R1+0x218], R10 ;  /* 0x0002180a01007387 */ /* 0x004fe80000100a00 */
[----:B------:R-:W2:Y:S11]  /*119a0*/  LDL.LU.64 R16, [R1+0xcf8] ;  /* 0x000cf80001107983 */ /* 0x000eb60000300a00 */
[----:B------:R-:W-:Y:S05]  /*119b0*/  @!UPT UIADD3 URZ, URZ, URZ, URZ ;  /* 0x0000003f3f3ff290 */ /* 0x000fea000fffe03f */
[----:B------:R-:W-:Y:S04]  /*119c0*/  STL.64 [R1+0x140], R20 ;  /* 0x0001401401007387 */ /* 0x000fe80000100a00 */
[----:B------:R0:W-:Y:S04]  /*119d0*/  STL.64 [R1+0x148], R22 ;  /* 0x0001481601007387 */ /* 0x0001e80000100a00 */
[----:B0-----:R-:W5:Y:S04]  /*119e0*/  LDL.LU.64 R22, [R1+0xcf0] ;  /* 0x000cf00001167983 */ /* 0x001f680000300a00 */
[----:B------:R-:W3:Y:S01]  /*119f0*/  LDL.LU.64 R20, [R1+0xce8] ;  /* 0x000ce80001147983 */ /* 0x000ee20000300a00 */
[----:B--2---:R-:W-:Y:S03]  /*11a00*/  HMMA.16816.F32.BF16 R16, R4, R16, R12 ;  /* 0x000000100410723c */ /* 0x004fe6000004180c */
[----:B-----5:R-:W-:Y:S04]  /*11a10*/  STL.64 [R1+0x228], R22 ;  /* 0x0002281601007387 */ /* 0x020fe80000100a00 */
[----:B------:R-:W4:Y:S11]  /*11a20*/  LDL.LU.64 R12, [R1+0xce0] ;  /* 0x000ce000010c7983 */ /* 0x000f360000300a00 */
[----:B------:R-:W-:Y:S05]  /*11a30*/  @!UPT UIADD3 URZ, URZ, URZ, URZ ;  /* 0x0000003f3f3ff290 */ /* 0x000fea000fffe03f */
[----:B------:R-:W-:Y:S04]  /*11a40*/  STL.64 [R1+0x130], R16 ;  /* 0x0001301001007387 */ /* 0x000fe80000100a00 */
[----:B------:R0:W-:Y:S04]  /*11a50*/  STL.64 [R1+0x138], R18 ;  /* 0x0001381201007387 */ /* 0x0001e80000100a00 */
[----:B0-----:R-:W2:Y:S01]  /*11a60*/  LDL.LU.64 R18, [R1+0xcd8] ;  /* 0x000cd80001127983 */ /* 0x001ea20000300a00 */
[----:B---3--:R-:W-:Y:S01]  /*11a70*/  IMAD.MOV.U32 R26, RZ, RZ, R29 ;  /* 0x000000ffff1a7224 */ /* 0x008fe200078e001d */
[----:B------:R-:W-:-:S02]  /*11a80*/  MOV R27, R28 ;  /* 0x0000001c001b7202 */ /* 0x000fc40000000f00 */
[----:B------:R-:W3:Y:S05]  /*11a90*/  LDL.LU.64 R16, [R1+0xcd0] ;  /* 0x000cd00001107983 */ /* 0x000eea0000300a00 */
[C---:B----4-:R-:W-:Y:S01]  /*11aa0*/  HMMA.16816.F32.BF16 R12, R4.reuse, R12, R24 ;  /* 0x0000000c040c723c */ /* 0x050fe20000041818 */
        /* <DEDUP_REMOVED lines=8> */
[----:B------:R-:W2:Y:S11]  /*11b30*/  LDL.LU R15, [R1+0xcb0] ;  /* 0x000cb000010f7983 */ /* 0x000eb60000300800 */
[----:B------:R-:W-:Y:S10]  /*11b40*/  @!UPT UIADD3 URZ, URZ, URZ, URZ ;  /* 0x0000003f3f3ff290 */ /* 0x000ff4000fffe03f */
[----:B------:R-:W-:Y:S04]  /*11b50*/  STL.64 [R1+0x110], R24 ;  /* 0x0001101801007387 */ /* 0x000fe80000100a00 */
[----:B------:R0:W-:Y:S04]  /*11b60*/  STL.64 [R1+0x118], R26 ;  /* 0x0001181a01007387 */ /* 0x0001e80000100a00 */
[----:B0-----:R-:W4:Y:S04]  /*11b70*/  LDL.LU.64 R26, [R1+0xca8] ;  /* 0x000ca800011a7983 */ /* 0x001f280000300a00 */
[----:B------:R-:W4:Y:S04]  /*11b80*/  LDL.LU.64 R24, [R1+0xca0] ;  /* 0x000ca00001187983 */ /* 0x000f280000300a00 */
[----:B------:R-:W5:Y:S01]  /*11b90*/  LDL.LU R2, [R1+0x36c] ;  /* 0x00036c0001027983 */ /* 0x000f620000300800 */
[----:B----4-:R-:W-:Y:S03]  /*11ba0*/  HMMA.16816.F32.BF16 R8, R4, R8, R24 ;  /* 0x000000080408723c */ /* 0x010fe60000041818 */
[----:B------:R-:W4:Y:S04]  /*11bb0*/  LDL.LU.64 R26, [R1+0xc98] ;  /* 0x000c9800011a7983 */ /* 0x000f280000300a00 */
[----:B------:R-:W4:Y:S11]  /*11bc0*/  LDL.LU.64 R24, [R1+0xc90] ;  /* 0x000c900001187983 */ /* 0x000f360000300a00 */
[----:B------:R-:W-:Y:S05]  /*11bd0*/  @!UPT UIADD3 URZ, URZ, URZ, URZ ;  /* 0x0000003f3f3ff290 */ /* 0x000fea000fffe03f */
[----:B------:R-:W-:Y:S01]  /*11be0*/  STL.64 [R1+0x100], R8 ;  /* 0x0001000801007387 */ /* 0x000fe20000100a00 */
[----:B------:R-:W-:-:S03]  /*11bf0*/  IMAD.MOV.U32 R28, RZ, RZ, R11 ;  /* 0x000000ffff1c7224 */ /* 0x000fc600078e000b */
[----:B------:R0:W-:Y:S04]  /*11c00*/  STL [R1+0x108], R10 ;  /* 0x0001080a01007387 */ /* 0x0001e80000100800 */
[----:B0-----:R-:W3:Y:S04]  /*11c10*/  LDL.LU.64 R10, [R1+0xc88] ;  /* 0x000c8800010a7983 */ /* 0x001ee80000300a00 */
[----:B------:R-:W3:Y:S01]  /*11c20*/  LDL.LU.64 R8, [R1+0xc80] ;  /* 0x000c800001087983 */ /* 0x000ee20000300a00 */
[C---:B----4-:R-:W-:Y:S03]  /*11c30*/  HMMA.16816.F32.BF16 R20, R4.reuse, R20, R24 ;  /* 0x000000140414723c */ /* 0x050fe60000041818 */
[----:B--2---:R-:W0:Y:S05]  /*11c40*/  LDSM.16.M88.4 R24, [R15+0x15800] ;  /* 0x015800000f18783b */ /* 0x004e2a0000000200 */
[----:B---3--:R-:W-:Y:S01]  /*11c50*/  HMMA.16816.F32.BF16 R16, R4, R16, R8 ;  /* 0x000000100410723c */ /* 0x008fe20000041808 */
[----:B------:R-:W2:Y:S11]  /*11c60*/  LDL.LU R8, [R1+0x3a4] ;  /* 0x0003a40001087983 */ /* 0x000eb60000300800 */
[----:B------:R-:W-:Y:S03]  /*11c70*/  @!UPT UIADD3 URZ, URZ, URZ, URZ ;  /* 0x0000003f3f3ff290 */ /* 0x000fe6000fffe03f */
[----:B------:R-:W-:Y:S04]  /*11c80*/  STL.64 [R1+0xf0], R20 ;  /* 0x0000f01401007387 */ /* 0x000fe80000100a00 */
[----:B------:R-:W-:Y:S04]  /*11c90*/  STL.64 [R1+0xf8], R22 ;  /* 0x0000f81601007387 */ /* 0x000fe80000100a00 */
[----:B------:R-:W2:Y:S04]  /*11ca0*/  LDL.LU R9, [R1+0x364] ;  /* 0x0003640001097983 */ /* 0x000ea80000300800 */
[----:B------:R-:W-:Y:S04]  /*11cb0*/  LDSM.16.M88.4 R20, [R15+0x15000] ;  /* 0x015000000f14783b */ /* 0x000fe80000000200 */
[----:B------:R-:W-:Y:S04]  /*11cc0*/  STL.64 [R1+0xe0], R16 ;  /* 0x0000e01001007387 */ /* 0x000fe80000100a00 */
[----:B------:R-:W-:Y:S04]  /*11cd0*/  STL.64 [R1+0xe8], R18 ;  /* 0x0000e81201007387 */ /* 0x000fe80000100a00 */
[----:B------:R-:W1:Y:S04]  /*11ce0*/  LDSM.16.M88.4 R16, [R15+0x14800] ;  /* 0x014800000f10783b */ /* 0x000e680000000200 */
[----:B------:R-:W3:Y:S01]  /*11cf0*/  LDSM.16.M88.4 R12, [R15+0x16000] ;  /* 0x016000000f0c783b */ /* 0x000ee20000000200 */
[----:B0-----:R-:W-:-:S03]  /*11d00*/  IMAD.MOV.U32 R29, RZ, RZ, R27 ;  /* 0x000000ffff1d7224 */ /* 0x001fc600078e001b */
[----:B------:R-:W4:Y:S04]  /*11d10*/  LDL.LU R10, [R1+0x378] ;  /* 0x00037800010a7983 */ /* 0x000f280000300800 */
[----:B-1----:R-:W-:Y:S04]  /*11d20*/  STL.64 [R1+0x188], R18 ;  /* 0x0001881201007387 */ /* 0x002fe80000100a00 */
[----:B------:R-:W-:Y:S01]  /*11d30*/  STL [R1+0xb80], R29 ;  /* 0x000b801d01007387 */ /* 0x000fe20000100800 */
[----:B---3--:R-:W-:Y:S01]  /*11d40*/  MOV R27, R12 ;  /* 0x0000000c001b7202 */ /* 0x008fe20000000f00 */
[----:B------:R-:W-:-:S02]  /*11d50*/  IMAD.MOV.U32 R11, RZ, RZ, R13 ;  /* 0x000000ffff0b7224 */ /* 0x000fc400078e000d */
[----:B------:R-:W-:Y:S04]  /*11d60*/  STL.64 [R1+0x1a8], R22 ;  /* 0x0001a81601007387 */ /* 0x000fe80000100a00 */
[----:B------:R0:W-:Y:S04]  /*11d70*/  STL.64 [R1+0x1f8], R14 ;  /* 0x0001f80e01007387 */ /* 0x0001e80000100a00 */
[----:B0-----:R-:W3:Y:S04]  /*11d80*/  LDL.LU.64 R14, [R1+0xc78] ;  /* 0x000c7800010e7983 */ /* 0x001ee80000300a00 */
[----:B------:R-:W3:Y:S04]  /*11d90*/  LDL.LU.64 R12, [R1+0xc70] ;  /* 0x000c7000010c7983 */ /* 0x000ee80000300a00 */
[----:B------:R-:W-:Y:S04]  /*11da0*/  STL [R1+0x1d8], R26 ;  /* 0x0001d81a01007387 */ /* 0x000fe80000100800 */
[----:B------:R-:W2:Y:S01]  /*11db0*/  LDL.LU.64 R18, [R1+0xc68] ;  /* 0x000c680001127983 */ /* 0x000ea20000300a00 */
[C---:B---3--:R-:W-:Y:S03]  /*11dc0*/  HMMA.16816.F32.BF16 R12, R4.reuse, R16, R12 ;  /* 0x00000010040c723c */ /* 0x048fe6000004180c */
[----:B------:R-:W2:Y:S11]  /*11dd0*/  LDL.LU.64 R16, [R1+0xc60] ;  /* 0x000c600001107983 */ /* 0x000eb60000300a00 */
[----:B------:R-:W-:Y:S09]  /*11de0*/  @!UPT UIADD3 URZ, URZ, URZ, URZ ;  /* 0x0000003f3f3ff290 */ /* 0x000ff2000fffe03f */
[----:B------:R-:W-:Y:S04]  /*11df0*/  STL.64 [R1+0xd0], R12 ;  /* 0x0000d00c01007387 */ /* 0x000fe80000100a00 */
[----:B------:R0:W-:Y:S04]  /*11e00*/  STL.64 [R1+0xd8], R14 ;  /* 0x0000d80e01007387 */ /* 0x0001e80000100a00 */
[----:B0-----:R-:W3:Y:S04]  /*11e10*/  LDL.LU R15, [R1+0x368] ;  /* 0x00036800010f7983 */ /* 0x001ee80000300800 */
[----:B------:R-:W3:Y:S01]  /*11e20*/  LDL.LU.64 R22, [R1+0xc58] ;  /* 0x000c580001167983 */ /* 0x000ee20000300a00 */
[----:B--2---:R-:W-:Y:S03]  /*11e30*/  HMMA.16816.F32.BF16 R16, R4, R20, R16 ;  /* 0x000000140410723c */ /* 0x004fe60000041810 */
[----:B------:R-:W3:Y:S11]  /*11e40*/  LDL.LU.64 R20, [R1+0xc50] ;  /* 0x000c500001147983 */ /* 0x000ef60000300a00 */
[----:B------:R-:W-:Y:S10]  /*11e50*/  @!UPT UIADD3 URZ, URZ, URZ, URZ ;  /* 0x0000003f3f3ff290 */ /* 0x000ff4000fffe03f */
[----:B------:R-:W-:Y:S01]  /*11e60*/  IMAD.MOV.U32 R13, RZ, RZ, R18 ;  /* 0x000000ffff0d7224 */ /* 0x000fe200078e0012 */
[----:B------:R-:W-:Y:S01]  /*11e70*/  MOV R12, R19 ;  /* 0x00000013000c7202 */ /* 0x000fe20000000f00 */
[----:B------:R0:W-:Y:S04]  /*11e80*/  STL.64 [R1+0xb0], R16 ;  /* 0x0000b01001007387 */ /* 0x0001e80000100a00 */
[----:B------:R-:W-:Y:S01]  /*11e90*/  STL.64 [R1+0xbc0], R12 ;  /* 0x000bc00c01007387 */ /* 0x000fe20000100a00 */
[----:B0-----:R-:W-:-:S03]  /*11ea0*/  IMAD.MOV.U32 R16, RZ, RZ, R27 ;  /* 0x000000ffff107224 */ /* 0x001fc600078e001b */
[----:B------:R-:W2:Y:S01]  /*11eb0*/  LDL.LU.64 R26, [R1+0xc48] ;  /* 0x000c4800011a7983 */ /* 0x000ea20000300a00 */
[----:B---3--:R-:W-:Y:S03]  /*11ec0*/  HMMA.16816.F32.BF16 R20, R4, R24, R20 ;  /* 0x000000180414723c */ /* 0x008fe60000041814 */
[----:B------:R-:W3:Y:S01]  /*11ed0*/  LDL.LU.64 R24, [R1+0xc40] ;  /* 0x000c400001187983 */ /* 0x000ee20000300a00 */
[----:B------:R-:W-:-:S03]  /*11ee0*/  IMAD.MOV.U32 R17, RZ, RZ, R11 ;  /* 0x000000ffff117224 */ /* 0x000fc600078e000b */
[----:B------:R-:W0:Y:S11]  /*11ef0*/  S2R R11, SR_TID.X ;  /* 0x00000000000b7919 */ /* 0x000e360000002100 */
[----:B------:R-:W-:Y:S05]  /*11f00*/  @!UPT UIADD3 URZ, URZ, URZ, URZ ;  /* 0x0000003f3f3ff290 */ /* 0x000fea000fffe03f */
[----:B------:R-:W-:Y:S01]  /*11f10*/  STL.64 [R1+0x90], R20 ;  /* 0x0000901401007387 */ /* 0x000fe20000100a00 */
[----:B0-----:R-:W-:-:S03]  /*11f20*/  LOP3.LUT R29, R11, 0x7, RZ, 0xc0, !PT ;  /* 0x000000070b1d7812 */ /* 0x001fc600078ec0ff */
[----:B------:R2:W-:Y:S01]  /*11f30*/  STL.64 [R1+0x98], R22 ;  /* 0x0000981601007387 */ /* 0x0005e20000100a00 */
[----:B------:R-:W-:Y:S02]  /*11f40*/  IMAD.SHL.U32 R11, R11, 0x2, RZ ;  /* 0x000000020b0b7824 */ /* 0x000fe400078e00ff */
[----:B------:R-:W-:Y:S01]  /*11f50*/  IMAD R14, R29, 0x110, RZ ;  /* 0x000001101d0e7824 */ /* 0x000fe200078e02ff */
[----:B--2---:R-:W-:Y:S01]  /*11f60*/  MOV R22, R26 ;  /* 0x0000001a00167202 */ /* 0x004fe20000000f00 */
[----:B------:R-:W-:-:S03]  /*11f70*/  IMAD.MOV.U32 R23, RZ, RZ, R27 ;  /* 0x000000ffff177224 */ /* 0x000fc600078e001b */
[----:B------:R-:W-:Y:S02]  /*11f80*/  LOP3.LUT R14, R14, 0x30, R11, 0x78, !PT ;  /* 0x000000300e0e7812 */ /* 0x000fe400078e780b */
[----:B---3--:R-:W-:Y:S01]  /*11f90*/  MOV R20, R24 ;  /* 0x0000001800147202 */ /* 0x008fe20000000f00 */
[----:B------:R-:W-:Y:S01]  /*11fa0*/  IMAD.MOV.U32 R21, RZ, RZ, R25 ;  /* 0x000000ffff157224 */ /* 0x000fe200078e0019 */
[----:B------:R-:W2:Y:S04]  /*11fb0*/  LDL.LU R24, [R1+0xc3c] ;  /* 0x000c3c0001187983 */ /* 0x000ea80000300800 */
[----:B------:R-:W2:Y:S04]  /*11fc0*/  LDL.LU R25, [R1+0xc38] ;  /* 0x000c380001197983 */ /* 0x000ea80000300800 */
[----:B------:R-:W2:Y:S04]  /*11fd0*/  LDL.LU R26, [R1+0xc34] ;  /* 0x000c3400011a7983 */ /* 0x000ea80000300800 */
[----:B------:R-:W2:Y:S04]  /*11fe0*/  LDL.LU R27, [R1+0xc30] ;  /* 0x000c3000011b7983 */ /* 0x000ea80000300800 */
[----:B------:R-:W-:Y:S04]  /*11ff0*/  STL.64 [R1+0xc10], R22 ;  /* 0x000c101601007387 */ /* 0x000fe80000100a00 */
[----:B------:R-:W-:Y:S04]  /*12000*/  STL.64 [R1+0xc08], R20 ;  /* 0x000c081401007387 */ /* 0x000fe80000100a00 */
[----:B------:R-:W4:Y:S01]  /*12010*/  LDL.LU R11, [R1+0x374] ;  /* 0x00037400010b7983 */ /* 0x000f220000300800 */
[----:B------:R-:W-:-:S05]  /*12020*/  LOP3.LUT R14, R14, 0x40, RZ, 0x3c, !PT ;  /* 0x000000400e0e7812 */ /* 0x000fca00078e3cff */
[----:B------:R-:W0:Y:S04]  /*12030*/  LDSM.16.M88.4 R20, [R14+0x16800] ;  /* 0x016800000e14783b */ /* 0x000e280000000200 */
[----:B----4-:R-:W-:Y:S04]  /*12040*/  STL.64 [R1+0xc20], R10 ;  /* 0x000c200a01007387 */ /* 0x010fe80000100a00 */
[----:B------:R1:W-:Y:S04]  /*12050*/  STL.64 [R1+0xc18], R8 ;  /* 0x000c180801007387 */ /* 0x0003e80000100a00 */
[----:B-1----:R-:W3:Y:S04]  /*12060*/  LDL.LU R8, [R1+0x80] ;  /* 0x0000800001087983 */ /* 0x002ee80000300800 */
[----:B------:R-:W3:Y:S04]  /*12070*/  LDL.LU R9, [R1+0x84] ;  /* 0x0000840001097983 */ /* 0x000ee80000300800 */
[----:B------:R-:W3:Y:S04]  /*12080*/  LDL.LU R10, [R1+0x88] ;  /* 0x00008800010a7983 */ /* 0x000ee80000300800 */
[----:B------:R-:W3:Y:S01]  /*12090*/  LDL.LU R11, [R1+0x8c] ;  /* 0x00008c00010b7983 */ /* 0x000ee20000300800 */
[----:B--2---:R-:W-:Y:S03]  /*120a0*/  HMMA.16816.F32.BF16 R16, R4, R16, R24 ;  /* 0x000000100410723c */ /* 0x004fe60000041818 */
[----:B------:R-:W2:Y:S01]  /*120b0*/  LDL.LU R24, [R1+0xa0] ;  /* 0x0000a00001187983 */ /* 0x000ea20000300800 */
[----:B0-----:R-:W-:-:S03]  /*120c0*/  IMAD.MOV.U32 R29, RZ, RZ, R22 ;  /* 0x000000ffff1d7224 */ /* 0x001fc600078e0016 */
[----:B------:R-:W-:Y:S01]  /*120d0*/  IMAD.MOV.U32 R26, RZ, RZ, R0 ;  /* 0x000000ffff1a7224 */ /* 0x000fe200078e0000 */
[----:B------:R-:W-:Y:S11]  /*120e0*/  MOV R27, R3 ;  /* 0x00000003001b7202 */ /* 0x000ff60000000f00 */
[----:B------:R-:W-:Y:S04]  /*120f0*/  @!UPT UIADD3 URZ, URZ, URZ, URZ ;  /* 0x0000003f3f3ff290 */ /* 0x000fe8000fffe03f */
[----:B------:R-:W-:Y:S04]  /*12100*/  STL.64 [R1+0x70], R16 ;  /* 0x0000701001007387 */ /* 0x000fe80000100a00 */
[----:B------:R-:W-:Y:S04]  /*12110*/  STL.64 [R1+0x78], R18 ;  /* 0x0000781201007387 */ /* 0x000fe80000100a00 */
[----:B------:R-:W2:Y:S04]  /*12120*/  LDL.LU R25, [R1+0xa4] ;  /* 0x0000a40001197983 */ /* 0x000ea80000300800 */
[----:B------:R-:W4:Y:S04]  /*12130*/  LDL.LU R0, [R1+0xc2c] ;  /* 0x000c2c0001007983 */ /* 0x000f280000300800 */
[----:B------:R-:W5:Y:S04]  /*12140*/  LDL.LU R3, [R1+0xc28] ;  /* 0x000c280001037983 */ /* 0x000f680000300800 */
[----:B------:R3:W-:Y:S04]  /*12150*/  STL [R1+0x17c], R23 ;  /* 0x00017c1701007387 */ /* 0x0007e80000100800 */
[----:B------:R-:W2:Y:S01]  /*12160*/  LDSM.16.M88.4 R16, [R14+0x17000] ;  /* 0x017000000e10783b */ /* 0x000ea20000000200 */
[C---:B---3--:R-:W-:Y:S03]  /*12170*/  HMMA.16816.F32.BF16 R20, R4.reuse, R20, R8 ;  /* 0x000000140414723c */ /* 0x048fe60000041808 */
[----:B------:R-:W4:Y:S04]  /*12180*/  LDL.LU.64 R10, [R1+0xc20] ;  /* 0x000c2000010a7983 */ /* 0x000f280000300a00 */
[----:B------:R-:W3:Y:S11]  /*12190*/  LDL.LU.64 R8, [R1+0xc18] ;  /* 0x000c180001087983 */ /* 0x000ef60000300a00 */
[----:B------:R-:W-:Y:S05]  /*121a0*/  @!UPT UIADD3 URZ, URZ, URZ, URZ ;  /* 0x0000003f3f3ff290 */ /* 0x000fea000fffe03f */
[----:B------:R-:W-:Y:S04]  /*121b0*/  STL.64 [R1+0x60], R20 ;  /* 0x0000601401007387 */ /* 0x000fe80000100a00 */
[----:B------:R0:W-:Y:S04]  /*121c0*/  STL.64 [R1+0x68], R22 ;  /* 0x0000681601007387 */ /* 0x0001e80000100a00 */
[----:B0-----:R-:W3:Y:S04]  /*121d0*/  LDL.LU.64 R22, [R1+0xc10] ;  /* 0x000c100001167983 */ /* 0x001ee80000300a00 */
[----:B------:R-:W3:Y:S01]  /*121e0*/  LDL.LU.64 R20, [R1+0xc08] ;  /* 0x000c080001147983 */ /* 0x000ee20000300a00 */
[----:B--2---:R-:W-:Y:S03]  /*121f0*/  HMMA.16816.F32.BF16 R24, R4, R16, R24 ;  /* 0x000000100418723c */ /* 0x004fe60000041818 */
[----:B------:R-:W-:Y:S04]  /*12200*/  STL.64 [R1+0x1b8], R18 ;  /* 0x0001b81201007387 */ /* 0x000fe80000100a00 */
[----:B------:R-:W0:Y:S01]  /*12210*/  LDSM.16.M88.4 R16, [R14+0x17800] ;  /* 0x017800000e10783b */ /* 0x000e220000000200 */
[----:B-----5:R-:W-:-:S04]  /*12220*/  FADD R2, R2, -R3 ;  /* 0x8000000302027221 */ /* 0x020fc80000000000 */
[----:B------:R-:W-:Y:S01]  /*12230*/  FMUL R2, R2, 1.4426950216293334961 ;  /* 0x3fb8aa3b02027820 */ /* 0x000fe20000400000 */
[----:B0-----:R-:W-:Y:S10]  /*12240*/  STL.64 [R1+0x88], R18 ;  /* 0x0000881201007387 */ /* 0x001ff40000100a00 */
[----:B------:R0:W-:Y:S04]  /*12250*/  STL.64 [R1+0x50], R24 ;  /* 0x0000501801007387 */ /* 0x0001e80000100a00 */
[----:B------:R1:W-:Y:S01]  /*12260*/  STL.64 [R1+0x58], R26 ;  /* 0x0000581a01007387 */ /* 0x0003e20000100a00 */
[----:B0-----:R0:W2:Y:S01]  /*12270*/  MUFU.EX2 R24, R2 ;  /* 0x0000000200187308 */ /* 0x0010a20000000800 */
[----:B---3--:R-:W-:Y:S07]  /*12280*/  HMMA.16816.F32.BF16 R20, R4, R16, R20 ;  /* 0x000000100414723c */ /* 0x008fee0000041814 */
[----:B------:R-:W-:-:S04]  /*12290*/  FADD R4, R15, -R3 ;  /* 0x800000030f047221 */ /* 0x000fc80000000000 */
[----:B0-----:R-:W-:Y:S02]  /*122a0*/  FMUL R2, R4, 1.4426950216293334961 ;  /* 0x3fb8aa3b04027820 */ /* 0x001fe40000400000 */
[----:B------:R-:W-:Y:S02]  /*122b0*/  FADD R4, R8, -R3 ;  /* 0x8000000308047221 */ /* 0x000fe40000000000 */
[----:B-1----:R0:W1:Y:S02]  /*122c0*/  MUFU.EX2 R27, R2 ;  /* 0x00000002001b7308 */ /* 0x0020640000000800 */
[----:B0-----:R-:W-:-:S06]  /*122d0*/  FMUL R2, R4, 1.4426950216293334961 ;  /* 0x3fb8aa3b04027820 */ /* 0x001fcc0000400000 */
[----:B------:R-:W-:Y:S04]  /*122e0*/  STL.64 [R1+0xb28], R22 ;  /* 0x000b281601007387 */ /* 0x000fe80000100a00 */
[----:B------:R0:W-:Y:S02]  /*122f0*/  STL.64 [R1+0xb20], R20 ;  /* 0x000b201401007387 */ /* 0x0001e40000100a00 */
[----:B0-----:R-:W0:Y:S02]  /*12300*/  MUFU.EX2 R20, R2 ;  /* 0x0000000200147308 */ /* 0x001e240000000800 */
[----:B--2---:R-:W-:Y:S04]  /*12310*/  STL [R1+0x2dc], R24 ;  /* 0x0002dc1801007387 */ /* 0x004fe80000100800 */
[----:B-1----:R-:W-:Y:S04]  /*12320*/  STL [R1+0x2ec], R27 ;  /* 0x0002ec1b01007387 */ /* 0x002fe80000100800 */
[----:B------:R-:W2:Y:S04]  /*12330*/  LDL.LU R18, [R1+0x1e8] ;  /* 0x0001e80001127983 */ /* 0x000ea80000300800 */
[----:B0-----:R-:W-:Y:S04]  /*12340*/  STL [R1+0x2e8], R20 ;  /* 0x0002e81401007387 */ /* 0x001fe80000100800 */
[----:B------:R-:W2:Y:S01]  /*12350*/  LDL.LU R19, [R1+0x1ec] ;  /* 0x0001ec0001137983 */ /* 0x000ea20000300800 */
[----:B------:R-:W-:-:S04]  /*12360*/  FADD R4, R9, -R3 ;  /* 0x8000000309047221 */ /* 0x000fc80000000000 */
[----:B------:R-:W-:-:S04]  /*12370*/  FMUL R2, R4, 1.4426950216293334961 ;  /* 0x3fb8aa3b04027820 */ /* 0x000fc80000400000 */
[----:B------:R0:W1:Y:S01]  /*12380*/  MUFU.EX2 R21, R2 ;  /* 0x0000000200157308 */ /* 0x0000620000000800 */
[----:B----4-:R-:W-:-:S04]  /*12390*/  FADD R4, R10, -R0 ;  /* 0x800000000a047221 */ /* 0x010fc80000000000 */
[----:B0-----:R-:W-:Y:S02]  /*123a0*/  FMUL R2, R4, 1.4426950216293334961 ;  /* 0x3fb8aa3b04027820 */ /* 0x001fe40000400000 */
[----:B------:R-:W-:Y:S01]  /*123b0*/  FADD R4, R11, -R0 ;  /* 0x800000000b047221 */ /* 0x000fe20000000000 */
[----:B--2---:R-:W-:Y:S04]  /*123c0*/  STL.64 [R1+0xbc8], R18 ;  /* 0x000bc81201007387 */ /* 0x004fe80000100a00 */
[----:B------:R-:W2:Y:S04]  /*123d0*/  LDL.LU R10, [R1+0x218] ;  /* 0x00021800010a7983 */ /* 0x000ea80000300800 */
[----:B-1----:R-:W-:Y:S04]  /*123e0*/  STL [R1+0x2f4], R21 ;  /* 0x0002f41501007387 */ /* 0x002fe80000100800 */
[----:B------:R-:W2:Y:S04]  /*123f0*/  LDL.LU R11, [R1+0x21c] ;  /* 0x00021c00010b7983 */ /* 0x000ea80000300800 */
[----:B------:R-:W3:Y:S04]  /*12400*/  LDL.LU R14, [R1+0x1c8] ;  /* 0x0001c800010e7983 */ /* 0x000ee80000300800 */
[----:B------:R-:W3:Y:S04]  /*12410*/  LDL.LU R15, [R1+0x1cc] ;  /* 0x0001cc00010f7983 */ /* 0x000ee80000300800 */
[----:B---3--:R0:W-:Y:S04]  /*12420*/  STL.64 [R1+0xbd0], R14 ;  /* 0x000bd00e01007387 */ /* 0x0081e80000100a00 */
[----:B0-----:R-:W3:Y:S04]  /*12430*/  LDL.LU R14, [R1+0x198] ;  /* 0x00019800010e7983 */ /* 0x001ee80000300800 */
[----:B------:R-:W3:Y:S04]  /*12440*/  LDL.LU R15, [R1+0x19c] ;  /* 0x00019c00010f7983 */ /* 0x000ee80000300800 */
[----:B---3--:R0:W-:Y:S04]  /*12450*/  STL.64 [R1+0xbe8], R14 ;  /* 0x000be80e01007387 */ /* 0x0081e80000100a00 */
[----:B------:R-:W3:Y:S04]  /*12460*/  LDL.LU R16, [R1+0x130] ;  /* 0x0001300001107983 */ /* 0x000ee80000300800 */
[----:B------:R-:W3:Y:S04]  /*12470*/  LDL.LU R17, [R1+0x134] ;  /* 0x0001340001117983 */ /* 0x000ee80000300800 */
[----:B------:R-:W4:Y:S04]  /*12480*/  LDL.LU R18, [R1+0x138] ;  /* 0x0001380001127983 */ /* 0x000f280000300800 */
[----:B------:R-:W4:Y:S04]  /*12490*/  LDL.LU R19, [R1+0x13c] ;  /* 0x00013c0001137983 */ /* 0x000f280000300800 */
[----:B0-----:R-:W5:Y:S04]  /*124a0*/  LDL.LU R14, [R1+0x168] ;  /* 0x00016800010e7983 */ /* 0x001f680000300800 */
[----:B------:R-:W5:Y:S04]  /*124b0*/  LDL.LU R15, [R1+0x16c] ;  /* 0x00016c00010f7983 */ /* 0x000f680000300800 */
[----:B------:R-:W2:Y:S04]  /*124c0*/  LDL.LU R26, [R1+0x3b0] ;  /* 0x0003b000011a7983 */ /* 0x000ea80000300800 */
[----:B------:R-:W2:Y:S04]  /*124d0*/  LDL.LU R7, [R1+0x370] ;  /* 0x0003700001077983 */ /* 0x000ea80000300800 */
[----:B-----5:R-:W-:Y:S04]  /*124e0*/  STL.64 [R1+0xc00], R14 ;  /* 0x000c000e01007387 */ /* 0x020fe80000100a00 */
[----:B----4-:R-:W-:Y:S04]  /*124f0*/  STL.64 [R1+0xbe0], R18 ;  /* 0x000be01201007387 */ /* 0x010fe80000100a00 */
[----:B---3--:R0:W-:Y:S04]  /*12500*/  STL.64 [R1+0xbd8], R16 ;  /* 0x000bd81001007387 */ /* 0x0081e80000100a00 */
[----:B0-----:R-:W3:Y:S04]  /*12510*/  LDL.LU R16, [R1+0x140] ;  /* 0x0001400001107983 */ /* 0x001ee80000300800 */
[----:B------:R-:W3:Y:S04]  /*12520*/  LDL.LU R17, [R1+0x144] ;  /* 0x0001440001117983 */ /* 0x000ee80000300800 */
[----:B------:R-:W4:Y:S04]  /*12530*/  LDL.LU R18, [R1+0x148] ;  /* 0x0001480001127983 */ /* 0x000f280000300800 */
[----:B------:R-:W4:Y:S04]  /*12540*/  LDL.LU R19, [R1+0x14c] ;  /* 0x00014c0001137983 */ /* 0x000f280000300800 */
[----:B------:R-:W5:Y:S04]  /*12550*/  LDL.LU R22, [R1+0x248] ;  /* 0x0002480001167983 */ /* 0x000f680000300800 */
[----:B------:R-:W5:Y:S04]  /*12560*/  LDL.LU R23, [R1+0x24c] ;  /* 0x00024c0001177983 */ /* 0x000f680000300800 */
[----:B------:R-:W5:Y:S04]  /*12570*/  LDL.LU R12, [R1+0xc0] ;  /* 0x0000c000010c7983 */ /* 0x000f680000300800 */
[----:B------:R-:W5:Y:S04]  /*12580*/  LDL.LU R13, [R1+0xc4] ;  /* 0x0000c400010d7983 */ /* 0x000f680000300800 */
[----:B------:R-:W5:Y:S04]  /*12590*/  LDL.LU R14, [R1+0xc8] ;  /* 0x0000c800010e7983 */ /* 0x000f680000300800 */
[----:B------:R-:W5:Y:S04]  /*125a0*/  LDL.LU R15, [R1+0xcc] ;  /* 0x0000cc00010f7983 */ /* 0x000f680000300800 */
[----:B----4-:R-:W-:Y:S04]  /*125b0*/  STL.64 [R1+0xbf8], R18 ;  /* 0x000bf81201007387 */ /* 0x010fe80000100a00 */
[----:B---3--:R0:W-:Y:S04]  /*125c0*/  STL.64 [R1+0xbf0], R16 ;  /* 0x000bf01001007387 */ /* 0x0081e80000100a00 */
[----:B0-----:R-:W3:Y:S04]  /*125d0*/  LDL.LU R16, [R1+0x150] ;  /* 0x0001500001107983 */ /* 0x001ee80000300800 */
[----:B------:R-:W3:Y:S04]  /*125e0*/  LDL.LU R17, [R1+0x154] ;  /* 0x0001540001117983 */ /* 0x000ee80000300800 */
[----:B------:R-:W3:Y:S04]  /*125f0*/  LDL.LU R18, [R1+0x158] ;  /* 0x0001580001127983 */ /* 0x000ee80000300800 */
[----:B------:R-:W3:Y:S04]  /*12600*/  LDL.LU R19, [R1+0x15c] ;  /* 0x00015c0001137983 */ /* 0x000ee80000300800 */
[----:B--2---:R0:W-:Y:S04]  /*12610*/  STL.64 [R1+0xba8], R10 ;  /* 0x000ba80a01007387 */ /* 0x0041e80000100a00 */
[----:B------:R-:W2:Y:S04]  /*12620*/  LDL.LU R8, [R1+0x110] ;  /* 0x0001100001087983 */ /* 0x000ea80000300800 */
[----:B------:R-:W2:Y:S04]  /*12630*/  LDL.LU R9, [R1+0x114] ;  /* 0x0001140001097983 */ /* 0x000ea80000300800 */
[----:B0-----:R-:W4:Y:S04]  /*12640*/  LDL.LU R10, [R1+0x118] ;  /* 0x00011800010a7983 */ /* 0x001f280000300800 */
[----:B------:R-:W4:Y:S01]  /*12650*/  LDL.LU R11, [R1+0x11c] ;  /* 0x00011c00010b7983 */ /* 0x000f220000300800 */
[----:B------:R0:W-:Y:S02]  /*12660*/  MUFU.EX2 R25, R2 ;  /* 0x0000000200197308 */ /* 0x0001e40000000800 */
[----:B0-----:R-:W-:-:S02]  /*12670*/  FMUL R2, R4, 1.4426950216293334961 ;  /* 0x3fb8aa3b04027820 */ /* 0x001fc40000400000 */
[----:B------:R-:W-:-:S04]  /*12680*/  FADD R4, R26, -R0 ;  /* 0x800000001a047221 */ /* 0x000fc80000000000 */
[----:B------:R0:W-:Y:S02]  /*12690*/  MUFU.EX2 R26, R2 ;  /* 0x00000002001a7308 */ /* 0x0001e40000000800 */
[----:B0-----:R-:W-:Y:S02]  /*126a0*/  FMUL R2, R4, 1.4426950216293334961 ;  /* 0x3fb8aa3b04027820 */ /* 0x001fe40000400000 */
[----:B------:R-:W-:-:S04]  /*126b0*/  FADD R4, R7, -R0 ;  /* 0x8000000007047221 */ /* 0x000fc80000000000 */
[----:B------:R0:W-:Y:S02]  /*126c0*/  MUFU.EX2 R5, R2 ;  /* 0x0000000200057308 */ /* 0x0001e40000000800 */
[----:B0-----:R-:W-:-:S06]  /*126d0*/  FMUL R2, R4, 1.4426950216293334961 ;  /* 0x3fb8aa3b04027820 */ /* 0x001fcc0000400000 */
[----:B------:R-:W0:Y:S01]  /*126e0*/  MUFU.EX2 R2, R2 ;  /* 0x0000000200027308 */ /* 0x000e220000000800 */
[----:B------:R-:W-:Y:S02]  /*126f0*/  F2FP.BF16.PACK_AB R24, R27, R24 ;  /* 0x000000181b18723e */ /* 0x000fe400000010ff */
[----:B0-----:R-:W-:Y:S01]  /*12700*/  F2FP.BF16.PACK_AB R27, R2, R5 ;  /* 0x00000005021b723e */ /* 0x001fe200000010ff */
[----:B----4-:R-:W-:Y:S04]  /*12710*/  STL.64 [R1+0xbb8], R10 ;  /* 0x000bb80a01007387 */ /* 0x010fe80000100a00 */
[----:B--2---:R0:W-:Y:S04]  /*12720*/  STL.64 [R1+0xbb0], R8 ;  /* 0x000bb00801007387 */ /* 0x0041e80000100a00 */
[----:B0-----:R-:W2:Y:S04]  /*12730*/  LDL.LU R8, [R1+0x120] ;  /* 0x0001200001087983 */ /* 0x001ea80000300800 */
[----:B------:R-:W2:Y:S04]  /*12740*/  LDL.LU R9, [R1+0x124] ;  /* 0x0001240001097983 */ /* 0x000ea80000300800 */
[----:B------:R-:W2:Y:S04]  /*12750*/  LDL.LU R10, [R1+0x128] ;  /* 0x00012800010a7983 */ /* 0x000ea80000300800 */
[----:B------:R-:W2:Y:S04]  /*12760*/  LDL.LU R11, [R1+0x12c] ;  /* 0x00012c00010b7983 */ /* 0x000ea80000300800 */
[----:B------:R0:W-:Y:S04]  /*12770*/  STL [R1+0x2d8], R25 ;  /* 0x0002d81901007387 */ /* 0x0001e80000100800 */
[----:B------:R1:W-:Y:S04]  /*12780*/  STL [R1+0x2e4], R26 ;  /* 0x0002e41a01007387 */ /* 0x0003e80000100800 */
[----:B------:R-:W4:Y:S01]  /*12790*/  LDL.LU R6, [R1+0x208] ;  /* 0x0002080001067983 */ /* 0x000f220000300800 */
[----:B0-----:R-:W-:-:S03]  /*127a0*/  F2FP.BF16.PACK_AB R25, R26, R25 ;  /* 0x000000191a19723e */ /* 0x001fc600000010ff */
[----:B------:R-:W4:Y:S01]  /*127b0*/  LDL.LU R7, [R1+0x20c] ;  /* 0x00020c0001077983 */ /* 0x000f220000300800 */
[----:B-1----:R-:W-:-:S03]  /*127c0*/  F2FP.BF16.PACK_AB R26, R21, R20 ;  /* 0x00000014151a723e */ /* 0x002fc600000010ff */
[----:B------:R-:W-:Y:S04]  /*127d0*/  STL [R1+0x2e0], R5 ;  /* 0x0002e00501007387 */ /* 0x000fe80000100800 */
[----:B------:R-:W-:Y:S01]  /*127e0*/  STL [R1+0x2f0], R2 ;  /* 0x0002f00201007387 */ /* 0x000fe20000100800 */
[C---:B-----5:R-:W-:Y:S03]  /*127f0*/  HMMA.16816.F32.BF16 R20, R24.reuse, R22, R12 ;  /* 0x000000161814723c */ /* 0x060fe6000004180c */
[----:B------:R-:W3:Y:S11]  /*12800*/  LDL.LU.64 R14, [R1+0xc00] ;  /* 0x000c0000010e7983 */ /* 0x000ef60000300a00 */
[----:B------:R-:W-:Y:S09]  /*12810*/  @!UPT UIADD3 URZ, URZ, URZ, URZ ;  /* 0x0000003f3f3ff290 */ /* 0x000ff2000fffe03f */
[----:B------:R-:W-:Y:S04]  /*12820*/  STL.64 [R1+0x40], R20 ;  /* 0x0000401401007387 */ /* 0x000fe80000100a00 */
        /* <DEDUP_REMOVED lines=21> */
[----:B-1----:R-:W5:Y:S04]  /*12980*/  LDL.LU R14, [R1+0x228] ;  /* 0x00022800010e7983 */ /* 0x002f680000300800 */
[----:B------:R-:W5:Y:S01]  /*12990*/  LDL.LU R15, [R1+0x22c] ;  /* 0x00022c00010f7983 */ /* 0x000f620000300800 */
[C---:B--2---:R-:W-:Y:S03]  /*129a0*/  HMMA.16816.F32.BF16 R16, R24.reuse, R18, R8 ;  /* 0x000000121810723c */ /* 0x044fe60000041808 */
[----:B------:R-:W4:Y:S04]  /*129b0*/  LDL.LU.64 R10, [R1+0xbb8] ;  /* 0x000bb800010a7983 */ /* 0x000f280000300a00 */
[----:B------:R-:W4:Y:S11]  /*129c0*/  LDL.LU.64 R8, [R1+0xbb0] ;  /* 0x000bb00001087983 */ /* 0x000f360000300a00 */
[----:B------:R-:W-:Y:S05]  /*129d0*/  @!UPT UIADD3 URZ, URZ, URZ, URZ ;  /* 0x0000003f3f3ff290 */ /* 0x000fea000fffe03f */
[----:B------:R-:W-:Y:S04]  /*129e0*/  STL.64 [R1], R16 ;  /* 0x0000001001007387 */ /* 0x000fe80000100a00 */
[----:B------:R0:W-:Y:S04]  /*129f0*/  STL.64 [R1+0x8], R18 ;  /* 0x0000081201007387 */ /* 0x0001e80000100a00 */
[----:B0-----:R-:W2:Y:S04]  /*12a00*/  LDL.LU R18, [R1+0x238] ;  /* 0x0002380001127983 */ /* 0x001ea80000300800 */
[----:B------:R-:W2:Y:S01]  /*12a10*/  LDL.LU R19, [R1+0x23c] ;  /* 0x00023c0001137983 */ /* 0x000ea20000300800 */
[----:B----4-:R-:W-:Y:S03]  /*12a20*/  HMMA.16816.F32.BF16 R4, R24, R6, R8 ;  /* 0x000000061804723c */ /* 0x010fe60000041808 */
[----:B--2---:R0:W-:Y:S04]  /*12a30*/  STL.64 [R1+0xba0], R18 ;  /* 0x000ba01201007387 */ /* 0x0041e80000100a00 */
[----:B------:R-:W5:Y:S04]  /*12a40*/  LDL.LU R16, [R1+0xf0] ;  /* 0x0000f00001107983 */ /* 0x000f680000300800 */
[----:B------:R-:W5:Y:S04]  /*12a50*/  LDL.LU R17, [R1+0xf4] ;  /* 0x0000f40001117983 */ /* 0x000f680000300800 */
[----:B0-----:R-:W5:Y:S04]  /*12a60*/  LDL.LU R18, [R1+0xf8] ;  /* 0x0000f80001127983 */ /* 0x001f680000300800 */
[----:B------:R-:W5:Y:S04]  /*12a70*/  LDL.LU R19, [R1+0xfc] ;  /* 0x0000fc0001137983 */ /* 0x000f680000300800 */
[----:B------:R-:W2:Y:S04]  /*12a80*/  LDL.LU.64 R10, [R1+0xba8] ;  /* 0x000ba800010a7983 */ /* 0x000ea80000300a00 */
[----:B------:R-:W4:Y:S04]  /*12a90*/  LDL.LU R2, [R1+0x284] ;  /* 0x0002840001027983 */ /* 0x000f280000300800 */
[----:B------:R-:W-:Y:S04]  /*12aa0*/  STL.64 [R1+0xa98], R6 ;  /* 0x000a980601007387 */ /* 0x000fe80000100a00 */
[----:B------:R0:W-:Y:S04]  /*12ab0*/  STL.64 [R1+0xa90], R4 ;  /* 0x000a900401007387 */ /* 0x0001e80000100a00 */
[----:B0-----:R-:W2:Y:S04]  /*12ac0*/  LDL.LU R4, [R1+0x100] ;  /* 0x0001000001047983 */ /* 0x001ea80000300800 */
[----:B------:R-:W2:Y:S04]  /*12ad0*/  LDL.LU R5, [R1+0x104] ;  /* 0x0001040001057983 */ /* 0x000ea80000300800 */
[----:B------:R-:W2:Y:S01]  /*12ae0*/  LDL.LU R6, [R1+0x108] ;  /* 0x0001080001067983 */ /* 0x000ea20000300800 */
[----:B------:R-:W-:Y:S01]  /*12af0*/  MOV R7, R28 ;  /* 0x0000001c00077202 */ /* 0x000fe20000000f00 */
[----:B------:R-:W-:-:S02]  /*12b00*/  IMAD.MOV.U32 R20, RZ, RZ, R23 ;  /* 0x000000ffff147224 */ /* 0x000fc400078e0017 */
[----:B------:R-:W3:Y:S04]  /*12b10*/  LDL.LU R28, [R1+0x288] ;  /* 0x00028800011c7983 */ /* 0x000ee80000300800 */
[----:B--2---:R-:W-:Y:S01]  /*12b20*/  HMMA.16816.F32.BF16 R8, R24, R10, R4 ;  /* 0x0000000a1808723c */ /* 0x004fe20000041804 */
[----:B------:R-:W2:Y:S04]  /*12b30*/  LDL.LU R4, [R1+0x2b8] ;  /* 0x0002b80001047983 */ /* 0x000ea80000300800 */
[----:B------:R-:W2:Y:S04]  /*12b40*/  LDL.LU R23, [R1+0x28c] ;  /* 0x00028c0001177983 */ /* 0x000ea80000300800 */
[----:B------:R-:W2:Y:S04]  /*12b50*/  LDL.LU R6, [R1+0x1a8] ;  /* 0x0001a80001067983 */ /* 0x000ea80000300800 */
[----:B------:R-:W2:Y:S04]  /*12b60*/  LDL.LU R7, [R1+0x1ac] ;  /* 0x0001ac0001077983 */ /* 0x000ea80000300800 */
[----:B------:R-:W3:Y:S04]  /*12b70*/  LDL.LU R5, [R1+0x37c] ;  /* 0x00037c0001057983 */ /* 0x000ee80000300800 */
[----:B--2---:R0:W-:Y:S04]  /*12b80*/  STL.64 [R1+0xb88], R6 ;  /* 0x000b880601007387 */ /* 0x0041e80000100a00 */
[----:B0-----:R-:W2:Y:S04]  /*12b90*/  LDL.LU R6, [R1+0x188] ;  /* 0x0001880001067983 */ /* 0x001ea80000300800 */
[----:B------:R-:W2:Y:S04]  /*12ba0*/  LDL.LU R7, [R1+0x18c] ;  /* 0x00018c0001077983 */ /* 0x000ea80000300800 */
[----:B------:R-:W2:Y:S04]  /*12bb0*/  LDL.LU R21, [R1+0x2bc] ;  /* 0x0002bc0001157983 */ /* 0x000ea80000300800 */
[----:B------:R-:W-:Y:S04]  /*12bc0*/  STL [R1+0xb98], R23 ;  /* 0x000b981701007387 */ /* 0x000fe80000100800 */
[----:B--2---:R0:W-:Y:S04]  /*12bd0*/  STL.64 [R1+0xb90], R20 ;  /* 0x000b901401007387 */ /* 0x0041e80000100a00 */
[----:B0-----:R-:W2:Y:S04]  /*12be0*/  LDL.LU R20, [R1+0xd0] ;  /* 0x0000d00001147983 */ /* 0x001ea80000300800 */
[----:B------:R-:W2:Y:S04]  /*12bf0*/  LDL.LU R21, [R1+0xd4] ;  /* 0x0000d40001157983 */ /* 0x000ea80000300800 */
[----:B------:R-:W2:Y:S04]  /*12c00*/  LDL.LU R22, [R1+0xd8] ;  /* 0x0000d80001167983 */ /* 0x000ea80000300800 */
[----:B------:R-:W2:Y:S04]  /*12c10*/  LDL.LU R23, [R1+0xdc] ;  /* 0x0000dc0001177983 */ /* 0x000ea80000300800 */
[----:B------:R3:W-:Y:S02]  /*12c20*/  STL.64 [R1+0xa88], R10 ;  /* 0x000a880a01007387 */ /* 0x0007e40000100a00 */
[----:B---3--:R-:W-:-:S02]  /*12c30*/  IMAD.MOV.U32 R10, RZ, RZ, R13 ;  /* 0x000000ffff0a7224 */ /* 0x008fc400078e000d */
[----:B------:R-:W-:Y:S02]  /*12c40*/  IMAD.MOV.U32 R11, RZ, RZ, R12 ;  /* 0x000000ffff0b7224 */ /* 0x000fe400078e000c */
[----:B-----5:R-:W-:Y:S01]  /*12c50*/  HMMA.16816.F32.BF16 R12, R24, R14, R16 ;  /* 0x0000000e180c723c */ /* 0x020fe20000041810 */
[----:B------:R0:W-:Y:S04]  /*12c60*/  STL.64 [R1+0xa80], R8 ;  /* 0x000a800801007387 */ /* 0x0001e80000100a00 */
[----:B0-----:R-:W3:Y:S04]  /*12c70*/  LDL.LU R8, [R1+0xb0] ;  /* 0x0000b00001087983 */ /* 0x001ee80000300800 */
[----:B------:R-:W3:Y:S04]  /*12c80*/  LDL.LU R9, [R1+0xb4] ;  /* 0x0000b40001097983 */ /* 0x000ee80000300800 */
[----:B------:R-:W5:Y:S10]  /*12c90*/  LDL.LU.64 R18, [R1+0xba0] ;  /* 0x000ba00001127983 */ /* 0x000f740000300a00 */
[----:B------:R-:W-:Y:S04]  /*12ca0*/  STL.64 [R1+0xa70], R14 ;  /* 0x000a700e01007387 */ /* 0x000fe80000100a00 */
[----:B------:R0:W-:Y:S04]  /*12cb0*/  STL.64 [R1+0xa68], R12 ;  /* 0x000a680c01007387 */ /* 0x0001e80000100a00 */
[----:B0-----:R-:W5:Y:S04]  /*12cc0*/  LDL.LU R12, [R1+0xe0] ;  /* 0x0000e000010c7983 */ /* 0x001f680000300800 */
[----:B------:R-:W5:Y:S04]  /*12cd0*/  LDL.LU R13, [R1+0xe4] ;  /* 0x0000e400010d7983 */ /* 0x000f680000300800 */
[----:B------:R-:W5:Y:S04]  /*12ce0*/  LDL.LU R14, [R1+0xe8] ;  /* 0x0000e800010e7983 */ /* 0x000f680000300800 */
[----:B------:R-:W5:Y:S01]  /*12cf0*/  LDL.LU R15, [R1+0xec] ;  /* 0x0000ec00010f7983 */ /* 0x000f620000300800 */
[----:B----4-:R-:W-:-:S02]  /*12d00*/  FADD R2, R2, -R3 ;  /* 0x8000000302027221 */ /* 0x010fc40000000000 */
[--C-:B------:R-:W-:Y:S02]  /*12d10*/  FADD R28, R28, -R3.reuse ;  /* 0x800000031c1c7221 */ /* 0x100fe40000000000 */
[----:B------:R-:W-:Y:S01]  /*12d20*/  FMUL R2, R2, 1.4426950216293334961 ;  /* 0x3fb8aa3b02027820 */ /* 0x000fe20000400000 */
[C---:B-----5:R-:W-:Y:S03]  /*12d30*/  HMMA.16816.F32.BF16 R16, R24.reuse, R18, R12 ;  /* 0x000000121810723c */ /* 0x060fe6000004180c */
[----:B------:R0:W1:Y:S02]  /*12d40*/  MUFU.EX2 R12, R2 ;  /* 0x00000002000c7308 */ /* 0x0000640000000800 */
[----:B0-----:R-:W-:Y:S02]  /*12d50*/  FMUL R2, R28, 1.4426950216293334961 ;  /* 0x3fb8aa3b1c027820 */ /* 0x001fe40000400000 */
[--C-:B------:R-:W-:Y:S11]  /*12d60*/  FADD R28, R4, -R3.reuse ;  /* 0x80000003041c7221 */ /* 0x100ff60000000000 */
[----:B------:R-:W-:Y:S05]  /*12d70*/  @!UPT UIADD3 URZ, URZ, URZ, URZ ;  /* 0x0000003f3f3ff290 */ /* 0x000fea000fffe03f */
[----:B------:R0:W-:Y:S02]  /*12d80*/  STL [R1+0xb08], R17 ;  /* 0x000b081101007387 */ /* 0x0001e40000100800 */
[----:B0-----:R0:W4:Y:S02]  /*12d90*/  MUFU.EX2 R17, R2 ;  /* 0x0000000200117308 */ /* 0x0011240000000800 */
[----:B0-----:R-:W-:Y:S02]  /*12da0*/  FMUL R2, R28, 1.4426950216293334961 ;  /* 0x3fb8aa3b1c027820 */ /* 0x001fe40000400000 */
[----:B------:R-:W-:Y:S02]  /*12db0*/  FADD R28, R5, -R3 ;  /* 0x80000003051c7221 */ /* 0x000fe40000000000 */
[----:B--2---:R-:W-:Y:S01]  /*12dc0*/  HMMA.16816.F32.BF16 R4, R24, R6, R20 ;  /* 0x000000061804723c */ /* 0x004fe20000041814 */
[----:B------:R-:W-:Y:S04]  /*12dd0*/  STL [R1+0xa7c], R18 ;  /* 0x000a7c1201007387 */ /* 0x000fe80000100800 */
[----:B------:R-:W-:Y:S04]  /*12de0*/  STL [R1+0xa78], R19 ;  /* 0x000a781301007387 */ /* 0x000fe80000100800 */
[----:B-1----:R-:W-:Y:S04]  /*12df0*/  STL [R1+0x2c4], R12 ;  /* 0x0002c40c01007387 */ /* 0x002fe80000100800 */
[----:B------:R-:W-:Y:S04]  /*12e00*/  STL [R1+0xa28], R3 ;  /* 0x000a280301007387 */ /* 0x000fe80000100800 */
[----:B----4-:R-:W-:Y:S04]  /*12e10*/  STL [R1+0x2cc], R17 ;  /* 0x0002cc1101007387 */ /* 0x010fe80000100800 */
[----:B------:R-:W2:Y:S04]  /*12e20*/  LDL.LU R23, [R1+0xb98] ;  /* 0x000b980001177983 */ /* 0x000ea80000300800 */
[----:B------:R-:W4:Y:S04]  /*12e30*/  LDL.LU.64 R20, [R1+0xb90] ;  /* 0x000b900001147983 */ /* 0x000f280000300a00 */
[----:B------:R-:W-:Y:S04]  /*12e40*/  STL.64 [R1+0x100], R4 ;  /* 0x0001000401007387 */ /* 0x000fe80000100a00 */
[----:B------:R0:W-:Y:S04]  /*12e50*/  STL.64 [R1+0x108], R6 ;  /* 0x0001080601007387 */ /* 0x0001e80000100a00 */
[----:B0-----:R-:W3:Y:S04]  /*12e60*/  LDL.LU.64 R6, [R1+0xb88] ;  /* 0x000b880001067983 */ /* 0x001ee80000300a00 */
[----:B------:R-:W0:Y:S01]  /*12e70*/  S2R R22, SR_TID.X ;  /* 0x0000000000167919 */ /* 0x000e220000002100 */
[----:B------:R1:W5:Y:S02]  /*12e80*/  MUFU.EX2 R12, R2 ;  /* 0x00000002000c7308 */ /* 0x0003640000000800 */
[----:B-1----:R-:W-:-:S06]  /*12e90*/  FMUL R2, R28, 1.4426950216293334961 ;  /* 0x3fb8aa3b1c027820 */ /* 0x002fcc0000400000 */
[----:B------:R-:W1:Y:S01]  /*12ea0*/  MUFU.EX2 R13, R2 ;  /* 0x00000002000d7308 */ /* 0x000e620000000800 */
[----:B-----5:R-:W-:Y:S01]  /*12eb0*/  STL [R1+0x2d0], R12 ;  /* 0x0002d00c01007387 */ /* 0x020fe20000100800 */
[----:B--2---:R-:W-:Y:S01]  /*12ec0*/  FADD R28, R23, -R0 ;  /* 0x80000000171c7221 */ /* 0x004fe20000000000 */
[C---:B0-----:R-:W-:Y:S02]  /*12ed0*/  LOP3.LUT R23, R22.reuse, 0x7, RZ, 0xc0, !PT ;  /* 0x0000000716177812 */ /* 0x041fe400078ec0ff */
[----:B------:R-:W-:-:S03]  /*12ee0*/  SHF.L.U32 R22, R22, 0x1, RZ ;  /* 0x0000000116167819 */ /* 0x000fc600000006ff */
[----:B------:R-:W-:Y:S01]  /*12ef0*/  IMAD R23, R23, 0x110, RZ ;  /* 0x0000011017177824 */ /* 0x000fe200078e02ff */
[----:B---3--:R-:W-:Y:S04]  /*12f00*/  HMMA.16816.F32.BF16 R4, R24, R6, R8 ;  /* 0x000000061804723c */ /* 0x008fe80000041808 */
[----:B------:R-:W-:Y:S11]  /*12f10*/  LOP3.LUT R23, R23, 0x30, R22, 0x78, !PT ;  /* 0x0000003017177812 */ /* 0x000ff600078e7816 */
[----:B------:R-:W-:Y:S08]  /*12f20*/  @!UPT UIADD3 URZ, URZ, URZ, URZ ;  /* 0x0000003f3f3ff290 */ /* 0x000ff0000fffe03f */
[----:B------:R-:W-:Y:S04]  /*12f30*/  STL.64 [R1+0xf0], R4 ;  /* 0x0000f00401007387 */ /* 0x000fe80000100a00 */
[----:B------:R-:W-:Y:S04]  /*12f40*/  STL.64 [R1+0xf8], R6 ;  /* 0x0000f80601007387 */ /* 0x000fe80000100a00 */
[----:B-1----:R-:W-:Y:S04]  /*12f50*/  STL [R1+0x2d4], R13 ;  /* 0x0002d40d01007387 */ /* 0x002fe80000100800 */
[----:B------:R-:W-:Y:S04]  /*12f60*/  STL.64 [R1+0xb30], R12 ;  /* 0x000b300c01007387 */ /* 0x000fe80000100a00 */
[----:B------:R0:W1:Y:S04]  /*12f70*/  LDSM.16.M88.4 R4, [R23+0x10080] ;  /* 0x010080001704783b */ /* 0x0000680000000200 */
[----:B------:R-:W2:Y:S04]  /*12f80*/  LDL.LU R22, [R1+0x1b8] ;  /* 0x0001b80001167983 */ /* 0x000ea80000300800 */
[----:B0-----:R-:W2:Y:S04]  /*12f90*/  LDL.LU R23, [R1+0x1bc] ;  /* 0x0001bc0001177983 */ /* 0x001ea80000300800 */
[----:B--2---:R0:W-:Y:S04]  /*12fa0*/  STL.64 [R1+0xb38], R22 ;  /* 0x000b381601007387 */ /* 0x0041e80000100a00 */
[----:B------:R-:W2:Y:S04]  /*12fb0*/  LDL.LU R12, [R1+0x50] ;  /* 0x00005000010c7983 */ /* 0x000ea80000300800 */
[----:B------:R-:W2:Y:S04]  /*12fc0*/  LDL.LU R13, [R1+0x54] ;  /* 0x00005400010d7983 */ /* 0x000ea80000300800 */
[----:B------:R-:W3:Y:S04]  /*12fd0*/  LDL.LU R14, [R1+0x58] ;  /* 0x00005800010e7983 */ /* 0x000ee80000300800 */
[----:B------:R-:W3:Y:S01]  /*12fe0*/  LDL.LU R15, [R1+0x5c] ;  /* 0x00005c00010f7983 */ /* 0x000ee20000300800 */
[----:B0-----:R-:W-:-:S03]  /*12ff0*/  IMAD.MOV.U32 R22, RZ, RZ, R29 ;  /* 0x000000ffff167224 */ /* 0x001fc600078e001d */
[----:B---3--:R-:W-:Y:S04]  /*13000*/  STL.64 [R1+0xb48], R14 ;  /* 0x000b480e01007387 */ /* 0x008fe80000100a00 */
[----:B--2---:R-:W-:Y:S04]  /*13010*/  STL.64 [R1+0xb40], R12 ;  /* 0x000b400c01007387 */ /* 0x004fe80000100a00 */
[----:B------:R-:W2:Y:S04]  /*13020*/  LDL.LU R29, [R1+0xb80] ;  /* 0x000b8000011d7983 */ /* 0x000ea80000300800 */
[----:B------:R-:W3:Y:S04]  /*13030*/  LDL.LU R23, [R1+0x17c] ;  /* 0x00017c0001177983 */ /* 0x000ee80000300800 */
[----:B---3--:R0:W-:Y:S04]  /*13040*/  STL.64 [R1+0xb50], R22 ;  /* 0x000b501601007387 */ /* 0x0081e80000100a00 */
[----:B0-----:R-:W3:Y:S04]  /*13050*/  LDL.LU R22, [R1+0x1f8] ;  /* 0x0001f80001167983 */ /* 0x001ee80000300800 */
[----:B------:R-:W3:Y:S01]  /*13060*/  LDL.LU R23, [R1+0x1fc] ;  /* 0x0001fc0001177983 */ /* 0x000ee20000300800 */
[----:B----4-:R-:W-:-:S03]  /*13070*/  FADD R2, R21, -R0 ;  /* 0x8000000015027221 */ /* 0x010fc60000000000 */
[----:B------:R-:W4:Y:S04]  /*13080*/  LDL.LU R21, [R1+0x360] ;  /* 0x0003600001157983 */ /* 0x000f280000300800 */
[----:B---3--:R0:W-:Y:S04]  /*13090*/  STL.64 [R1+0xb68], R22 ;  /* 0x000b681601007387 */ /* 0x0081e80000100a00 */
[----:B0-----:R-:W3:Y:S01]  /*130a0*/  LDL.LU R22, [R1+0x1d8] ;  /* 0x0001d80001167983 */ /* 0x001ee20000300800 */
[----:B--2---:R-:W-:-:S03]  /*130b0*/  IMAD.MOV.U32 R23, RZ, RZ, R29 ;  /* 0x000000ffff177224 */ /* 0x004fc600078e001d */
[----:B------:R-:W2:Y:S04]  /*130c0*/  LDL.LU R29, [R1+0x38c] ;  /* 0x00038c00011d7983 */ /* 0x000ea80000300800 */
[----:B------:R-:W5:Y:S04]  /*130d0*/  LDL.LU R12, [R1+0x60] ;  /* 0x00006000010c7983 */ /* 0x000f680000300800 */
        /* <DEDUP_REMOVED lines=8> */
[----:B------:R-:W5:Y:S01]  /*13160*/  LDL.LU R15, [R1+0x7c] ;  /* 0x00007c00010f7983 */ /* 0x000f620000300800 */
[----:B------:R-:W-:-:S04]  /*13170*/  FMUL R28, R28, 1.4426950216293334961 ;  /* 0x3fb8aa3b1c1c7820 */ /* 0x000fc80000400000 */
[----:B------:R-:W0:Y:S01]  /*13180*/  MUFU.EX2 R18, R28 ;  /* 0x0000001c00127308 */ /* 0x000e220000000800 */
[----:B-----5:R-:W-:Y:S04]  /*13190*/  STL.64 [R1+0xb78], R14 ;  /* 0x000b780e01007387 */ /* 0x020fe80000100a00 */
[----:B--2---:R2:W-:Y:S04]  /*131a0*/  STL.64 [R1+0xb70], R12 ;  /* 0x000b700c01007387 */ /* 0x0045e80000100a00 */
[----:B--2---:R-:W3:Y:S04]  /*131b0*/  LDL.LU R12, [R1+0x90] ;  /* 0x00009000010c7983 */ /* 0x004ee80000300800 */
[----:B------:R-:W3:Y:S04]  /*131c0*/  LDL.LU R13, [R1+0x94] ;  /* 0x00009400010d7983 */ /* 0x000ee80000300800 */
[----:B------:R-:W3:Y:S04]  /*131d0*/  LDL.LU R14, [R1+0x98] ;  /* 0x00009800010e7983 */ /* 0x000ee80000300800 */
[----:B------:R-:W3:Y:S04]  /*131e0*/  LDL.LU R15, [R1+0x9c] ;  /* 0x00009c00010f7983 */ /* 0x000ee80000300800 */
[----:B------:R-:W2:Y:S04]  /*131f0*/  LDL.LU R8, [R1+0x40] ;  /* 0x0000400001087983 */ /* 0x000ea80000300800 */
[----:B------:R-:W2:Y:S04]  /*13200*/  LDL.LU R9, [R1+0x44] ;  /* 0x0000440001097983 */ /* 0x000ea80000300800 */
[----:B0-----:R-:W-:Y:S04]  /*13210*/  STL [R1+0x2b8], R18 ;  /* 0x0002b81201007387 */ /* 0x001fe80000100800 */
[----:B------:R-:W5:Y:S01]  /*13220*/  LDL.LU R10, [R1+0x48] ;  /* 0x00004800010a7983 */ /* 0x000f620000300800 */
[----:B------:R-:W-:Y:S01]  /*13230*/  FMUL R2, R2, 1.4426950216293334961 ;  /* 0x3fb8aa3b02027820 */ /* 0x000fe20000400000 */
[----:B------:R-:W-:Y:S01]  /*13240*/  MOV R11, R20 ;  /* 0x00000014000b7202 */ /* 0x000fe20000000f00 */
[----:B----4-:R-:W-:-:S02]  /*13250*/  FADD R28, R21, -R0 ;  /* 0x80000000151c7221 */ /* 0x010fc40000000000 */
[----:B------:R0:W4:Y:S02]  /*13260*/  MUFU.EX2 R19, R2 ;  /* 0x0000000200137308 */ /* 0x0001240000000800 */
[----:B0-----:R-:W-:Y:S02]  /*13270*/  FMUL R2, R28, 1.4426950216293334961 ;  /* 0x3fb8aa3b1c027820 */ /* 0x001fe40000400000 */
[----:B------:R-:W-:Y:S01]  /*13280*/  FADD R28, R29, -R0 ;  /* 0x800000001d1c7221 */ /* 0x000fe20000000000 */
[----:B---3--:R-:W-:Y:S01]  /*13290*/  HMMA.16816.F32.BF16 R20, R24, R22, R12 ;  /* 0x000000161814723c */ /* 0x008fe2000004180c */
[----:B-----5:R0:W-:Y:S04]  /*132a0*/  STL.64 [R1+0xb18], R10 ;  /* 0x000b180a01007387 */ /* 0x0201e80000100a00 */
[----:B--2---:R-:W-:Y:S04]  /*132b0*/  STL.64 [R1+0xb10], R8 ;  /* 0x000b100801007387 */ /* 0x004fe80000100a00 */
[----:B0-----:R-:W2:Y:S04]  /*132c0*/  LDL.LU R10, [R1+0x88] ;  /* 0x00008800010a7983 */ /* 0x001ea80000300800 */
[----:B------:R-:W2:Y:S04]  /*132d0*/  LDL.LU R11, [R1+0x8c] ;  /* 0x00008c00010b7983 */ /* 0x000ea80000300800 */
[----:B-1----:R0:W-:Y:S04]  /*132e0*/  STL.64 [R1+0x238], R6 ;  /* 0x0002380601007387 */ /* 0x0021e80000100a00 */
[----:B----4-:R-:W-:Y:S04]  /*132f0*/  STL [R1+0x2bc], R19 ;  /* 0x0002bc1301007387 */ /* 0x010fe80000100800 */
[----:B------:R1:W-:Y:S01]  /*13300*/  STL [R1+0x9d0], R0 ;  /* 0x0009d00001007387 */ /* 0x0003e20000100800 */
[----:B0-----:R0:W3:Y:S03]  /*13310*/  MUFU.EX2 R6, R2 ;  /* 0x0000000200067308 */ /* 0x0010e60000000800 */
[----:B-1----:R-:W4:Y:S04]  /*13320*/  LDL R0, [R1+0x2c4] ;  /* 0x0002c40001007983 */ /* 0x002f280000100800 */
[----:B------:R-:W5:Y:S01]  /*13330*/  LDL.LU.64 R14, [R1+0xb78] ;  /* 0x000b7800010e7983 */ /* 0x000f620000300a00 */
[----:B0-----:R-:W-:-:S03]  /*13340*/  IMAD.MOV.U32 R2, RZ, RZ, R23 ;  /* 0x000000ffff027224 */ /* 0x001fc600078e0017 */
[----:B------:R-:W5:Y:S04]  /*13350*/  LDL.LU.64 R12, [R1+0xb70] ;  /* 0x000b7000010c7983 */ /* 0x000f680000300a00 */
[----:B------:R-:W-:Y:S04]  /*13360*/  STL.64 [R1+0x90], R20 ;  /* 0x0000901401007387 */ /* 0x000fe80000100a00 */
[----:B------:R0:W-:Y:S04]  /*13370*/  STL [R1+0x98], R22 ;  /* 0x0000981601007387 */ /* 0x0001e80000100800 */
[----:B0-----:R-:W5:Y:S04]  /*13380*/  LDL.LU.64 R22, [R1+0xb68] ;  /* 0x000b680001167983 */ /* 0x001f680000300a00 */
[----:B---3--:R-:W-:Y:S04]  /*13390*/  STL [R1+0x2c8], R6 ;  /* 0x0002c80601007387 */ /* 0x008fe80000100800 */
[----:B------:R-:W-:Y:S01]  /*133a0*/  STL [R1+0xa60], R2 ;  /* 0x000a600201007387 */ /* 0x000fe20000100800 */
[----:B-----5:R-:W-:Y:S03]  /*133b0*/  HMMA.16816.F32.BF16 R20, R24, R22, R12 ;  /* 0x000000161814723c */ /* 0x020fe6000004180c */
[----:B------:R-:W3:Y:S04]  /*133c0*/  LDL.LU.64 R14, [R1+0xb60] ;  /* 0x000b6000010e7983 */ /* 0x000ee80000300a00 */
[----:B------:R-:W3:Y:S11]  /*133d0*/  LDL.LU.64 R12, [R1+0xb58] ;  /* 0x000b5800010c7983 */ /* 0x000ef60000300a00 */
[----:B------:R-:W-:Y:S05]  /*133e0*/  @!UPT UIADD3 URZ, URZ, URZ, URZ ;  /* 0x0000003f3f3ff290 */ /* 0x000fea000fffe03f */
[----:B------:R3:W-:Y:S01]  /*133f0*/  STL.64 [R1+0x70], R20 ;  /* 0x0000701401007387 */ /* 0x0007e20000100a00 */
[----:B------:R-:W-:Y:S01]  /*13400*/  IMAD.MOV.U32 R3, RZ, RZ, R22 ;  /* 0x000000ffff037224 */ /* 0x000fe200078e0016 */
[----:B------:R-:W-:Y:S02]  /*13410*/  MOV R29, R23 ;  /* 0x00000017001d7202 */ /* 0x000fe40000000f00 */
[----:B------:R-:W3:Y:S01]  /*13420*/  LDL.LU.64 R22, [R1+0xb50] ;  /* 0x000b500001167983 */ /* 0x000ee20000300a00 */
[----:B------:R-:W-:-:S04]  /*13430*/  FMUL R28, R28, 1.4426950216293334961 ;  /* 0x3fb8aa3b1c1c7820 */ /* 0x000fc80000400000 */
[----:B------:R-:W0:Y:S02]  /*13440*/  MUFU.EX2 R7, R28 ;  /* 0x0000001c00077308 */ /* 0x000e240000000800 */
[----:B0-----:R-:W-:Y:S04]  /*13450*/  STL [R1+0x2c0], R7 ;  /* 0x0002c00701007387 */ /* 0x001fe80000100800 */
        /* <DEDUP_REMOVED lines=10> */
[----:B------:R-:W3:Y:S11]  /*13500*/  LDL.LU.64 R12, [R1+0xb30] ;  /* 0x000b3000010c7983 */ /* 0x000ef60000300a00 */
[----:B------:R-:W-:Y:S10]  /*13510*/  @!UPT UIADD3 URZ, URZ, URZ, URZ ;  /* 0x0000003f3f3ff290 */ /* 0x000ff4000fffe03f */
[----:B------:R-:W-:Y:S04]  /*13520*/  STL.64 [R1+0x190], R20 ;  /* 0x0001901401007387 */ /* 0x000fe80000100a00 */
[----:B------:R0:W-:Y:S04]  /*13530*/  STL.64 [R1+0x198], R22 ;  /* 0x0001981601007387 */ /* 0x0001e80000100a00 */
[----:B0-----:R-:W2:Y:S04]  /*13540*/  LDL.LU.64 R22, [R1+0xb28] ;  /* 0x000b280001167983 */ /* 0x001ea80000300a00 */
[----:B------:R-:W2:Y:S04]  /*13550*/  LDL.LU.64 R20, [R1+0xb20] ;  /* 0x000b200001147983 */ /* 0x000ea80000300a00 */
[----:B------:R-:W0:Y:S01]  /*13560*/  S2R R15, SR_TID.X ;  /* 0x00000000000f7919 */ /* 0x000e220000002100 */
[----:B--2---:R-:W-:Y:S03]  /*13570*/  HMMA.16816.F32.BF16 R20, R24, R10, R20 ;  /* 0x0000000a1814723c */ /* 0x004fe60000041814 */
[----:B------:R-:W2:Y:S04]  /*13580*/  LDL.LU.64 R10, [R1+0xb18] ;  /* 0x000b1800010a7983 */ /* 0x000ea80000300a00 */
[----:B------:R-:W2:Y:S01]  /*13590*/  LDL.LU.64 R8, [R1+0xb10] ;  /* 0x000b100001087983 */ /* 0x000ea20000300a00 */
[----:B----4-:R-:W-:-:S03]  /*135a0*/  F2FP.BF16.PACK_AB R24, R17, R0 ;  /* 0x000000001118723e */ /* 0x010fc600000010ff */
[----:B------:R-:W4:Y:S01]  /*135b0*/  LDL.LU R17, [R1+0xb08] ;  /* 0x000b080001117983 */ /* 0x000f220000300800 */
[----:B------:R-:W-:Y:S02]  /*135c0*/  F2FP.BF16.PACK_AB R25, R19, R18 ;  /* 0x000000121319723e */ /* 0x000fe400000010ff */
[----:B---3--:R-:W-:Y:S02]  /*135d0*/  F2FP.BF16.PACK_AB R26, R13, R12 ;  /* 0x0000000c0d1a723e */ /* 0x008fe400000010ff */
[----:B------:R-:W-:Y:S02]  /*135e0*/  F2FP.BF16.PACK_AB R27, R7, R6 ;  /* 0x00000006071b723e */ /* 0x000fe400000010ff */
[C---:B0-----:R-:W-:Y:S01]  /*135f0*/  LOP3.LUT R14, R15.reuse, 0x7, RZ, 0xc0, !PT ;  /* 0x000000070f0e7812 */ /* 0x041fe200078ec0ff */
[----:B------:R-:W-:-:S04]  /*13600*/  IMAD.SHL.U32 R15, R15, 0x2, RZ ;  /* 0x000000020f0f7824 */ /* 0x000fc800078e00ff */
[----:B------:R-:W-:Y:S01]  /*13610*/  IMAD R0, R14, 0x110, RZ ;  /* 0x000001100e007824 */ /* 0x000fe200078e02ff */
[----:B------:R-:W-:Y:S04]  /*13620*/  STL.64 [R1+0xb00], R26 ;  /* 0x000b001a01007387 */ /* 0x000fe80000100a00 */
[----:B------:R-:W-:Y:S01]  /*13630*/  LOP3.LUT R0, R0, 0x30, R15, 0x78, !PT ;  /* 0x0000003000007812 */ /* 0x000fe200078e780f */
[----:B------:R-:W-:Y:S01]  /*13640*/  STL.64 [R1+0xaf8], R24 ;  /* 0x000af81801007387 */ /* 0x000fe20000100a00 */
[----:B------:R-:W-:Y:S02]  /*13650*/  IMAD.MOV.U32 R3, RZ, RZ, R20 ;  /* 0x000000ffff037224 */ /* 0x000fe400078e0014 */
[----:B------:R-:W-:Y:S01]  /*13660*/  IMAD.MOV.U32 R29, RZ, RZ, R21 ;  /* 0x000000ffff1d7224 */ /* 0x000fe200078e0015 */
[----:B------:R-:W-:Y:S01]  /*13670*/  LDSM.16.M88.4 R12, [R0+0x13080] ;  /* 0x01308000000c783b */ /* 0x000fe20000000200 */
[----:B--2---:R-:W-:Y:S03]  /*13680*/  HMMA.16816.F32.BF16 R4, R24, R4, R8 ;  /* 0x000000041804723c */ /* 0x004fe60000041808 */
[----:B------:R-:W-:Y:S01]  /*13690*/  LDSM.16.M88.4 R24, [R0+0x13880] ;  /* 0x013880000018783b */ /* 0x000fe20000000200 */
[----:B------:R-:W-:Y:S01]  /*136a0*/  MOV R2, R22 ;  /* 0x0000001600027202 */ /* 0x000fe20000000f00 */
[----:B------:R-:W-:-:S02]  /*136b0*/  IMAD.MOV.U32 R28, RZ, RZ, R23 ;  /* 0x000000ffff1c7224 */ /* 0x000fc400078e0017 */
[----:B------:R-:W-:Y:S11]  /*136c0*/  LDSM.16.M88.4 R8, [R0+0x12880] ;  /* 0x012880000008783b */ /* 0x000ff60000000200 */
[----:B------:R-:W-:Y:S05]  /*136d0*/  @!UPT UIADD3 URZ, URZ, URZ, URZ ;  /* 0x0000003f3f3ff290 */ /* 0x000fea000fffe03f */
        /* <DEDUP_REMOVED lines=9> */
[----:B------:R-:W-:-:S03]  /*13770*/  MOV R20, R5 ;  /* 0x0000000500147202 */ /* 0x000fc60000000f00 */
[----:B------:R-:W0:Y:S04]  /*13780*/  LDSM.16.M88.4 R4, [R0+0x11880] ;  /* 0x011880000004783b */ /* 0x000e280000000200 */
[----:B0-----:R-:W-:Y:S04]  /*13790*/  STL.64 [R1+0x1d8], R6 ;  /* 0x0001d80601007387 */ /* 0x001fe80000100a00 */
[----:B------:R-:W-:Y:S04]  /*137a0*/  STL.64 [R1+0xae8], R14 ;  /* 0x000ae80e01007387 */ /* 0x000fe80000100a00 */
[----:B------:R0:W-:Y:S04]  /*137b0*/  STL.64 [R1+0xae0], R12 ;  /* 0x000ae00c01007387 */ /* 0x0001e80000100a00 */
[----:B------:R1:W-:Y:S01]  /*137c0*/  STL.64 [R1+0x218], R26 ;  /* 0x0002181a01007387 */ /* 0x0003e20000100a00 */
[----:B0-----:R-:W-:Y:S01]  /*137d0*/  MOV R12, R19 ;  /* 0x00000013000c7202 */ /* 0x001fe20000000f00 */
[----:B------:R-:W-:Y:S01]  /*137e0*/  IMAD.MOV.U32 R13, RZ, RZ, R18 ;  /* 0x000000ffff0d7224 */ /* 0x000fe200078e0012 */
[----:B------:R-:W-:Y:S01]  /*137f0*/  MOV R19, R25 ;  /* 0x0000001900137202 */ /* 0x000fe20000000f00 */
[----:B------:R-:W-:Y:S01]  /*13800*/  IMAD.MOV.U32 R18, RZ, RZ, R24 ;  /* 0x000000ffff127224 */ /* 0x000fe200078e0018 */
[----:B-1----:R-:W2:Y:S04]  /*13810*/  LDL.LU.64 R26, [R1+0xb00] ;  /* 0x000b0000011a7983 */ /* 0x002ea80000300a00 */
[----:B------:R-:W2:Y:S04]  /*13820*/  LDL.LU.64 R24, [R1+0xaf8] ;  /* 0x000af80001187983 */ /* 0x000ea80000300a00 */
[----:B------:R-:W-:Y:S04]  /*13830*/  STL.64 [R1+0xaa8], R18 ;  /* 0x000aa81201007387 */ /* 0x000fe80000100a00 */
[----:B----4-:R0:W-:Y:S04]  /*13840*/  STL.64 [R1+0xaa0], R16 ;  /* 0x000aa01001007387 */ /* 0x0101e80000100a00 */
[----:B0-----:R-:W3:Y:S04]  /*13850*/  LDL.LU R16, [R1] ;  /* 0x0000000001107983 */ /* 0x001ee80000300800 */
[----:B------:R-:W3:Y:S04]  /*13860*/  LDL.LU R17, [R1+0x4] ;  /* 0x0000040001117983 */ /* 0x000ee80000300800 */
[----:B------:R-:W4:Y:S04]  /*13870*/  LDL.LU R18, [R1+0x8] ;  /* 0x0000080001127983 */ /* 0x000f280000300800 */
[----:B------:R-:W4:Y:S01]  /*13880*/  LDL.LU R19, [R1+0xc] ;  /* 0x00000c0001137983 */ /* 0x000f220000300800 */
[----:B------:R-:W-:-:S02]  /*13890*/  IMAD.MOV.U32 R23, RZ, RZ, R4 ;  /* 0x000000ffff177224 */ /* 0x000fc400078e0004 */
[----:B------:R-:W-:Y:S02]  /*138a0*/  IMAD.MOV.U32 R22, RZ, RZ, R5 ;  /* 0x000000ffff167224 */ /* 0x000fe400078e0005 */
[----:B------:R-:W0:Y:S04]  /*138b0*/  LDSM.16.M88.4 R4, [R0+0x12080] ;  /* 0x012080000004783b */ /* 0x000e280000000200 */
[----:B----4-:R-:W-:Y:S04]  /*138c0*/  STL.64 [R1+0xab8], R18 ;  /* 0x000ab81201007387 */ /* 0x010fe80000100a00 */
[----:B---3--:R1:W-:Y:S02]  /*138d0*/  STL.64 [R1+0xab0], R16 ;  /* 0x000ab01001007387 */ /* 0x0083e40000100a00 */
[----:B-1----:R-:W-:-:S02]  /*138e0*/  IMAD.MOV.U32 R16, RZ, RZ, R23 ;  /* 0x000000ffff107224 */ /* 0x002fc400078e0017 */
[----:B------:R-:W-:-:S05]  /*138f0*/  IMAD.MOV.U32 R17, RZ, RZ, R22 ;  /* 0x000000ffff117224 */ /* 0x000fca00078e0016 */
[----:B------:R1:W-:Y:S02]  /*13900*/  STL.64 [R1+0xac8], R16 ;  /* 0x000ac81001007387 */ /* 0x0003e40000100a00 */
[----:B-1----:R-:W-:Y:S01]  /*13910*/  MOV R16, R21 ;  /* 0x0000001500107202 */ /* 0x002fe20000000f00 */
[----:B------:R-:W-:Y:S02]  /*13920*/  IMAD.MOV.U32 R17, RZ, RZ, R20 ;  /* 0x000000ffff117224 */ /* 0x000fe400078e0014 */
[----:B------:R-:W1:Y:S04]  /*13930*/  LDSM.16.M88.4 R20, [R0+0x14080] ;  /* 0x014080000014783b */ /* 0x000e680000000200 */
[----:B------:R3:W-:Y:S04]  /*13940*/  STL.64 [R1+0xaf0], R16 ;  /* 0x000af01001007387 */ /* 0x0007e80000100a00 */
[----:B---3--:R-:W2:Y:S04]  /*13950*/  LDL.LU R16, [R1+0x30] ;  /* 0x0000300001107983 */ /* 0x008ea80000300800 */
[----:B------:R-:W2:Y:S04]  /*13960*/  LDL.LU R17, [R1+0x34] ;  /* 0x0000340001117983 */ /* 0x000ea80000300800 */
[----:B------:R-:W2:Y:S04]  /*13970*/  LDL.LU R18, [R1+0x38] ;  /* 0x0000380001127983 */ /* 0x000ea80000300800 */
[----:B------:R-:W2:Y:S04]  /*13980*/  LDL.LU R19, [R1+0x3c] ;  /* 0x00003c0001137983 */ /* 0x000ea80000300800 */
[----:B0-----:R-:W-:Y:S04]  /*13990*/  STL.64 [R1+0x1e8], R6 ;  /* 0x0001e80601007387 */ /* 0x001fe80000100a00 */
[----:B------:R0:W-:Y:S04]  /*139a0*/  STL.64 [R1+0xac0], R4 ;  /* 0x000ac00401007387 */ /* 0x0001e80000100a00 */
[----:B0-----:R-:W3:Y:S04]  /*139b0*/  LDL.LU R4, [R1+0x10] ;  /* 0x0000100001047983 */ /* 0x001ee80000300800 */
[----:B------:R-:W3:Y:S04]  /*139c0*/  LDL.LU R5, [R1+0x14] ;  /* 0x0000140001057983 */ /* 0x000ee80000300800 */
[----:B------:R-:W4:Y:S04]  /*139d0*/  LDL.LU R6, [R1+0x18] ;  /* 0x0000180001067983 */ /* 0x000f280000300800 */
[----:B------:R-:W4:Y:S01]  /*139e0*/  LDL.LU R7, [R1+0x1c] ;  /* 0x00001c0001077983 */ /* 0x000f220000300800 */
[----:B--2---:R-:W-:Y:S03]  /*139f0*/  HMMA.16816.F32.BF16 R12, R24, R12, R16 ;  /* 0x0000000c180c723c */ /* 0x004fe60000041810 */
[----:B----4-:R-:W-:Y:S04]  /*13a00*/  STL.64 [R1+0xad8], R6 ;  /* 0x000ad80601007387 */ /* 0x010fe80000100a00 */
[----:B---3--:R0:W-:Y:S04]  /*13a10*/  STL.64 [R1+0xad0], R4 ;  /* 0x000ad00401007387 */ /* 0x0081e80000100a00 */
[----:B0-----:R-:W2:Y:S04]  /*13a20*/  LDL.LU R4, [R1+0x20] ;  /* 0x0000200001047983 */ /* 0x001ea80000300800 */
[----:B------:R-:W2:Y:S04]  /*13a30*/  LDL.LU R5, [R1+0x24] ;  /* 0x0000240001057983 */ /* 0x000ea80000300800 */
[----:B------:R-:W2:Y:S04]  /*13a40*/  LDL.LU R6, [R1+0x28] ;  /* 0x0000280001067983 */ /* 0x000ea80000300800 */
[----:B------:R-:W2:Y:S04]  /*13a50*/  LDL.LU R7, [R1+0x2c] ;  /* 0x00002c0001077983 */ /* 0x000ea80000300800 */
[----:B------:R-:W-:Y:S04]  /*13a60*/  STL.64 [R1+0x1f8], R10 ;  /* 0x0001f80a01007387 */ /* 0x000fe80000100a00 */
[----:B------:R-:W2:Y:S01]  /*13a70*/  LDL.LU.64 R16, [R1+0xaf0] ;  /* 0x000af00001107983 */ /* 0x000ea20000300a00 */
[----:B------:R-:W-:-:S03]  /*13a80*/  IMAD.MOV.U32 R0, RZ, RZ, R15 ;  /* 0x000000ffff007224 */ /* 0x000fc600078e000f */
[----:B------:R-:W-:Y:S04]  /*13a90*/  STL.64 [R1+0x170], R12 ;  /* 0x0001700c01007387 */ /* 0x000fe80000100a00 */
[----:B------:R0:W-:Y:S04]  /*13aa0*/  STL [R1+0x178], R14 ;  /* 0x0001780e01007387 */ /* 0x0001e80000100800 */
[----:B0-----:R-:W3:Y:S04]  /*13ab0*/  LDL.LU.64 R14, [R1+0xae8] ;  /* 0x000ae800010e7983 */ /* 0x001ee80000300a00 */
[----:B------:R-:W4:Y:S01]  /*13ac0*/  LDL.LU.64 R12, [R1+0xae0] ;  /* 0x000ae000010c7983 */ /* 0x000f220000300a00 */
[C---:B--2---:R-:W-:Y:S03]  /*13ad0*/  HMMA.16816.F32.BF16 R16, R24.reuse, R16, R4 ;  /* 0x000000101810723c */ /* 0x044fe60000041804 */
[----:B---3--:R-:W-:Y:S04]  /*13ae0*/  STL.64 [R1+0x208], R14 ;  /* 0x0002080e01007387 */ /* 0x008fe80000100a00 */
[----:B------:R-:W-:Y:S04]  /*13af0*/  STL [R1+0xa2c], R0 ;  /* 0x000a2c0001007387 */ /* 0x000fe80000100800 */
[----:B-1----:R-:W-:Y:S04]  /*13b00*/  STL.64 [R1+0x228], R22 ;  /* 0x0002281601007387 */ /* 0x002fe80000100a00 */
[----:B------:R-:W2:Y:S04]  /*13b10*/  LDL.LU.64 R6, [R1+0xad8] ;  /* 0x000ad80001067983 */ /* 0x000ea80000300a00 */
[----:B------:R-:W2:Y:S04]  /*13b20*/  LDL.LU.64 R4, [R1+0xad0] ;  /* 0x000ad00001047983 */ /* 0x000ea80000300a00 */
[----:B------:R0:W-:Y:S04]  /*13b30*/  STL.64 [R1+0x160], R16 ;  /* 0x0001601001007387 */ /* 0x0001e80000100a00 */
        /* <DEDUP_REMOVED lines=9> */
[C---:B--2---:R-:W-:Y:S02]  /*13bd0*/  HMMA.16816.F32.BF16 R4, R24.reuse, R4, R16 ;  /* 0x000000041804723c */ /* 0x044fe40000041810 */
[----:B------:R-:W2:Y:S04]  /*13be0*/  LDL.LU.64 R18, [R1+0xaa8] ;  /* 0x000aa80001127983 */ /* 0x000ea80000300a00 */
[----:B------:R-:W3:Y:S11]  /*13bf0*/  LDL.LU.64 R16, [R1+0xaa0] ;  /* 0x000aa00001107983 */ /* 0x000ef60000300a00 */
[----:B------:R-:W-:Y:S06]  /*13c00*/  @!UPT UIADD3 URZ, URZ, URZ, URZ ;  /* 0x0000003f3f3ff290 */ /* 0x000fec000fffe03f */
[----:B------:R-:W-:Y:S04]  /*13c10*/  STL.64 [R1+0x140], R4 ;  /* 0x0001400401007387 */ /* 0x000fe80000100a00 */
[----:B------:R0:W-:Y:S04]  /*13c20*/  STL.64 [R1+0x148], R6 ;  /* 0x0001480601007387 */ /* 0x0001e80000100a00 */
[----:B0-----:R-:W5:Y:S04]  /*13c30*/  LDL.LU.64 R6, [R1+0xa98] ;  /* 0x000a980001067983 */ /* 0x001f680000300a00 */
[----:B------:R-:W5:Y:S04]  /*13c40*/  LDL.LU.64 R4, [R1+0xa90] ;  /* 0x000a900001047983 */ /* 0x000f680000300a00 */
[----:B------:R-:W4:Y:S01]  /*13c50*/  LDL.LU.64 R10, [R1+0xa88] ;  /* 0x000a8800010a7983 */ /* 0x000f220000300a00 */
[C---:B-----5:R-:W-:Y:S03]  /*13c60*/  HMMA.16816.F32.BF16 R4, R24.reuse, R8, R4 ;  /* 0x000000081804723c */ /* 0x060fe60000041804 */
[----:B------:R-:W4:Y:S11]  /*13c70*/  LDL.LU.64 R8, [R1+0xa80] ;  /* 0x000a800001087983 */ /* 0x000f360000300a00 */
[----:B------:R-:W-:Y:S09]  /*13c80*/  @!UPT UIADD3 URZ, URZ, URZ, URZ ;  /* 0x0000003f3f3ff290 */ /* 0x000ff2000fffe03f */
[----:B------:R2:W-:Y:S04]  /*13c90*/  STL.64 [R1+0x130], R4 ;  /* 0x0001300401007387 */ /* 0x0005e80000100a00 */
[----:B------:R-:W-:Y:S01]  /*13ca0*/  STL.64 [R1+0x138], R6 ;  /* 0x0001380601007387 */ /* 0x000fe20000100a00 */
[----:B--2---:R-:W-:Y:S01]  /*13cb0*/  MOV R4, R18 ;  /* 0x0000001200047202 */ /* 0x004fe20000000f00 */
[----:B------:R-:W-:Y:S02]  /*13cc0*/  IMAD.MOV.U32 R5, RZ, RZ, R19 ;  /* 0x000000ffff057224 */ /* 0x000fe400078e0013 */
[----:B------:R-:W3:Y:S04]  /*13cd0*/  LDL.LU R18, [R1+0xa7c] ;  /* 0x000a7c0001127983 */ /* 0x000ee80000300800 */
[----:B------:R-:W3:Y:S01]  /*13ce0*/  LDL.LU R19, [R1+0xa78] ;  /* 0x000a780001137983 */ /* 0x000ee20000300800 */
[C---:B----4-:R-:W-:Y:S11]  /*13cf0*/  HMMA.16816.F32.BF16 R12, R24.reuse, R12, R8 ;  /* 0x0000000c180c723c */ /* 0x050ff60000041808 */
[----:B------:R-:W-:Y:S11]  /*13d00*/  @!UPT UIADD3 URZ, URZ, URZ, URZ ;  /* 0x0000003f3f3ff290 */ /* 0x000ff6000fffe03f */
[----:B------:R-:W-:Y:S01]  /*13d10*/  @!UPT UIADD3 URZ, URZ, URZ, URZ ;  /* 0x0000003f3f3ff290 */ /* 0x000fe2000fffe03f */
[----:B------:R0:W-:Y:S01]  /*13d20*/  STL.64 [R1+0x120], R12 ;  /* 0x0001200c01007387 */ /* 0x0001e20000100a00 */
[----:B------:R-:W-:Y:S01]  /*13d30*/  IMAD.MOV.U32 R9, RZ, RZ, R14 ;  /* 0x000000ffff097224 */ /* 0x000fe200078e000e */
[----:B------:R-:W-:Y:S02]  /*13d40*/  MOV R8, R15 ;  /* 0x0000000f00087202 */ /* 0x000fe40000000f00 */
[----:B------:R-:W2:Y:S04]  /*13d50*/  LDL.LU.64 R14, [R1+0xa70] ;  /* 0x000a7000010e7983 */ /* 0x000ea80000300a00 */
[----:B0-----:R-:W2:Y:S04]  /*13d60*/  LDL.LU.64 R12, [R1+0xa68] ;  /* 0x000a6800010c7983 */ /* 0x001ea80000300a00 */
[----:B------:R-:W-:Y:S04]  /*13d70*/  STL [R1+0x9ac], R8 ;  /* 0x0009ac0801007387 */ /* 0x000fe80000100800 */
[----:B------:R-:W-:Y:S01]  /*13d80*/  STL [R1+0x9a8], R9 ;  /* 0x0009a80901007387 */ /* 0x000fe20000100800 */
[C---:B--2---:R-:W-:Y:S11]  /*13d90*/  HMMA.16816.F32.BF16 R4, R24.reuse, R4, R12 ;  /* 0x000000041804723c */ /* 0x044ff6000004180c */
[----:B------:R-:W-:Y:S11]  /*13da0*/  @!UPT UIADD3 URZ, URZ, URZ, URZ ;  /* 0x0000003f3f3ff290 */ /* 0x000ff6000fffe03f */
[----:B------:R-:W-:Y:S01]  /*13db0*/  @!UPT UIADD3 URZ, URZ, URZ, URZ ;  /* 0x0000003f3f3ff290 */ /* 0x000fe2000fffe03f */
[----:B------:R3:W-:Y:S01]  /*13dc0*/  STL.64 [R1+0xe0], R4 ;  /* 0x0000e00401007387 */ /* 0x0007e20000100a00 */
[----:B------:R-:W-:Y:S02]  /*13dd0*/  IMAD.MOV.U32 R13, RZ, RZ, R6 ;  /* 0x000000ffff0d7224 */ /* 0x000fe400078e0006 */
[----:B------:R-:W-:Y:S02]  /*13de0*/  IMAD.MOV.U32 R12, RZ, RZ, R7 ;  /* 0x000000ffff0c7224 */ /* 0x000fe400078e0007 */
[----:B---3--:R-:W-:Y:S03]  /*13df0*/  HMMA.16816.F32.BF16 R4, R24, R20, R16 ;  /* 0x000000141804723c */ /* 0x008fe60000041810 */
[----:B------:R-:W-:Y:S11]  /*13e00*/  STL.64 [R1+0xa48], R12 ;  /* 0x000a480c01007387 */ /* 0x000ff60000100a00 */
[----:B------:R-:W-:Y:S09]  /*13e10*/  @!UPT UIADD3 URZ, URZ, URZ, URZ ;  /* 0x0000003f3f3ff290 */ /* 0x000ff2000fffe03f */
[----:B------:R-:W-:Y:S01]  /*13e20*/  STL.64 [R1+0x60], R4 ;  /* 0x0000600401007387 */ /* 0x000fe20000100a00 */
[----:B------:R-:W-:Y:S02]  /*13e30*/  STL.64 [R1+0xa58], R26 ;  /* 0x000a581a01007387 */ /* 0x000fe40000100a00 */
[----:B------:R-:W-:Y:S02]  /*13e40*/  STL.64 [R1+0xa50], R24 ;  /* 0x000a501801007387 */ /* 0x000fe40000100a00 */
[----:B------:R-:W2:Y:S01]  /*13e50*/  LDL.LU R20, [R1+0x190] ;  /* 0x0001900001147983 */ /* 0x000ea20000300800 */
[----:B------:R-:W2:Y:S01]  /*13e60*/  LDL.LU R21, [R1+0x194] ;  /* 0x0001940001157983 */ /* 0x000ea20000300800 */
[----:B------:R-:W3:Y:S02]  /*13e70*/  LDL.LU R22, [R1+0x198] ;  /* 0x0001980001167983 */ /* 0x000ee40000300800 */
[----:B------:R-:W3:Y:S02]  /*13e80*/  LDL.LU R23, [R1+0x19c] ;  /* 0x00019c0001177983 */ /* 0x000ee40000300800 */
[----:B---3--:R-:W-:Y:S01]  /*13e90*/  STL.64 [R1+0x9e0], R22 ;  /* 0x0009e01601007387 */ /* 0x008fe20000100a00 */
[----:B--2---:R0:W-:Y:S03]  /*13ea0*/  STL.64 [R1+0x9d8], R20 ;  /* 0x0009d81401007387 */ /* 0x0041e60000100a00 */
[----:B0-----:R-:W2:Y:S01]  /*13eb0*/  LDL.LU R20, [R1+0x1a0] ;  /* 0x0001a00001147983 */ /* 0x001ea20000300800 */
[----:B------:R-:W2:Y:S02]  /*13ec0*/  LDL.LU R21, [R1+0x1a4] ;  /* 0x0001a40001157983 */ /* 0x000ea40000300800 */
[----:B------:R-:W3:Y:S02]  /*13ed0*/  LDL.LU R22, [R1+0x1a8] ;  /* 0x0001a80001167983 */ /* 0x000ee40000300800 */
[----:B------:R-:W3:Y:S02]  /*13ee0*/  LDL.LU R23, [R1+0x1ac] ;  /* 0x0001ac0001177983 */ /* 0x000ee40000300800 */
[----:B------:R-:W-:-:S02]  /*13ef0*/  IMAD.MOV.U32 R16, RZ, RZ, R3 ;  /* 0x000000ffff107224 */ /* 0x000fc400078e0003 */
[----:B------:R-:W-:Y:S01]  /*13f00*/  IMAD.MOV.U32 R18, RZ, RZ, R2 ;  /* 0x000000ffff127224 */ /* 0x000fe200078e0002 */
[----:B------:R-:W-:Y:S02]  /*13f10*/  MOV R19, R28 ;  /* 0x0000001c00137202 */ /* 0x000fe40000000f00 */
[----:B------:R-:W-:Y:S01]  /*13f20*/  MOV R17, R29 ;  /* 0x0000001d00117202 */ /* 0x000fe20000000f00 */
[----:B------:R-:W0:Y:S04]  /*13f30*/  S2R R0, SR_TID.X ;  /* 0x0000000000007919 */ /* 0x000e280000002100 */
[----:B------:R-:W1:Y:S04]  /*13f40*/  S2R R29, SR_TID.X ;  /* 0x00000000001d7919 */ /* 0x000e680000002100 */
[----:B---3--:R-:W-:Y:S01]  /*13f50*/  STL.64 [R1+0x9f0], R22 ;  /* 0x0009f01601007387 */ /* 0x008fe20000100a00 */
[----:B--2---:R-:W-:Y:S02]  /*13f60*/  STL.64 [R1+0x9e8], R20 ;  /* 0x0009e81401007387 */ /* 0x004fe40000100a00 */
[----:B------:R-:W2:Y:S02]  /*13f70*/  LDL.LU R3, [R1+0xa64] ;  /* 0x000a640001037983 */ /* 0x000ea40000300800 */
[----:B------:R-:W3:Y:S01]  /*13f80*/  LDL.LU R2, [R1+0xa60] ;  /* 0x000a600001027983 */ /* 0x000ee20000300800 */
[----:B------:R-:W4:Y:S01]  /*13f90*/  LDL.LU R12, [R1+0x100] ;  /* 0x00010000010c7983 */ /* 0x000f220000300800 */
[----:B------:R-:W4:Y:S02]  /*13fa0*/  LDL.LU R13, [R1+0x104] ;  /* 0x00010400010d7983 */ /* 0x000f240000300800 */
[----:B------:R-:W4:Y:S02]  /*13fb0*/  LDL.LU R14, [R1+0x108] ;  /* 0x00010800010e7983 */ /* 0x000f240000300800 */
[----:B------:R-:W4:Y:S01]  /*13fc0*/  LDL.LU R15, [R1+0x10c] ;  /* 0x00010c00010f7983 */ /* 0x000f220000300800 */
[----:B------:R-:W-:Y:S01]  /*13fd0*/  STL.64 [R1+0xa00], R18 ;  /* 0x000a001201007387 */ /* 0x000fe20000100a00 */
[----:B------:R5:W-:Y:S03]  /*13fe0*/  STL.64 [R1+0x9f8], R16 ;  /* 0x0009f81001007387 */ /* 0x000be60000100a00 */
[----:B-----5:R-:W5:Y:S01]  /*13ff0*/  LDL.LU R16, [R1+0x90] ;  /* 0x0000900001107983 */ /* 0x020f620000300800 */
[----:B------:R-:W5:Y:S02]  /*14000*/  LDL.LU R17, [R1+0x94] ;  /* 0x0000940001117983 */ /* 0x000f640000300800 */
[----:B------:R-:W2:Y:S01]  /*14010*/  LDL.LU R18, [R1+0x98] ;  /* 0x0000980001127983 */ /* 0x000ea20000300800 */
[----:B0-----:R-:W-:-:S02]  /*14020*/  LOP3.LUT R0, R0, 0x7, RZ, 0xc0, !PT ;  /* 0x0000000700007812 */ /* 0x001fc400078ec0ff */
[----:B------:R-:W-:Y:S01]  /*14030*/  MOV R8, R6 ;  /* 0x0000000600087202 */ /* 0x000fe20000000f00 */
[----:B-1----:R-:W-:Y:S02]  /*14040*/  IMAD.SHL.U32 R29, R29, 0x2, RZ ;  /* 0x000000021d1d7824 */ /* 0x002fe400078e00ff */
[----:B------:R-:W-:-:S05]  /*14050*/  IMAD R6, R0, 0x110, RZ ;  /* 0x0000011000067824 */ /* 0x000fca00078e02ff */
[----:B------:R-:W-:-:S05]  /*14060*/  LOP3.LUT R6, R6, 0x30, R29, 0x78, !PT ;  /* 0x0000003006067812 */ /* 0x000fca00078e781d */
[----:B------:R-:W0:Y:S04]  /*14070*/  LDSM.16.M88.4 R20, [R6+0x14880] ;  /* 0x014880000614783b */ /* 0x000e280000000200 */
[----:B------:R-:W1:Y:S01]  /*14080*/  LDSM.16.M88.4 R24, [R6+0x16080] ;  /* 0x016080000618783b */ /* 0x000e620000000200 */
[----:B------:R-:W-:Y:S01]  /*14090*/  IMAD.MOV.U32 R9, RZ, RZ, R7 ;  /* 0x000000ffff097224 */ /* 0x000fe200078e0007 */
[----:B0-----:R-:W-:Y:S01]  /*140a0*/  MOV R0, R21 ;  /* 0x0000001500007202 */ /* 0x001fe20000000f00 */
[----:B-1----:R-:W-:Y:S02]  /*140b0*/  IMAD.MOV.U32 R29, RZ, RZ, R24 ;  /* 0x000000ffff1d7224 */ /* 0x002fe400078e0018 */
[----:B---3--:R-:W-:-:S05]  /*140c0*/  IMAD.MOV.U32 R19, RZ, RZ, R2 ;  /* 0x000000ffff137224 */ /* 0x008fca00078e0002 */
[----:B--2---:R-:W-:Y:S01]  /*140d0*/  STL.64 [R1+0xa10], R18 ;  /* 0x000a101201007387 */ /* 0x004fe20000100a00 */
[----:B-----5:R-:W-:Y:S02]  /*140e0*/  STL.64 [R1+0xa08], R16 ;  /* 0x000a081001007387 */ /* 0x020fe40000100a00 */
[----:B------:R-:W0:Y:S04]  /*140f0*/  LDSM.16.M88.4 R16, [R6+0x15080] ;  /* 0x015080000610783b */ /* 0x000e280000000200 */
[----:B------:R-:W2:Y:S01]  /*14100*/  LDL.LU R2, [R1+0x3cc] ;  /* 0x0003cc0001027983 */ /* 0x000ea20000300800 */
[----:B------:R-:W3:Y:S04]  /*14110*/  LDL.LU R7, [R1+0x3d4] ;  /* 0x0003d40001077983 */ /* 0x000ee80000300800 */
[----:B0-----:R-:W-:Y:S01]  /*14120*/  STL.64 [R1+0xa40], R18 ;  /* 0x000a401201007387 */ /* 0x001fe20000100a00 */
[----:B------:R0:W-:Y:S02]  /*14130*/  STL.64 [R1+0xa38], R16 ;  /* 0x000a381001007387 */ /* 0x0001e40000100a00 */
[----:B------:R1:W-:Y:S02]  /*14140*/  STL.64 [R1+0xa8], R26 ;  /* 0x0000a81a01007387 */ /* 0x0003e40000100a00 */
[----:B0-----:R-:W-:Y:S01]  /*14150*/  IMAD.MOV.U32 R17, RZ, RZ, R0 ;  /* 0x000000ffff117224 */ /* 0x001fe200078e0000 */
[----:B------:R-:W-:Y:S01]  /*14160*/  MOV R0, R25 ;  /* 0x0000001900007202 */ /* 0x000fe20000000f00 */
[----:B-1----:R-:W4:Y:S01]  /*14170*/  LDL.LU.64 R26, [R1+0xa58] ;  /* 0x000a5800011a7983 */ /* 0x002f220000300a00 */
[----:B------:R-:W4:Y:S02]  /*14180*/  LDL.LU.64 R24, [R1+0xa50] ;  /* 0x000a500001187983 */ /* 0x000f240000300a00 */
[----:B------:R-:W-:-:S05]  /*14190*/  IMAD.MOV.U32 R4, RZ, RZ, R20 ;  /* 0x000000ffff047224 */ /* 0x000fca00078e0014 */
[----:B------:R-:W-:Y:S01]  /*141a0*/  MOV R16, R4 ;  /* 0x0000000400107202 */ /* 0x000fe20000000f00 */
[----:B------:R-:W-:Y:S02]  /*141b0*/  IMAD.MOV.U32 R5, RZ, RZ, R23 ;  /* 0x000000ffff057224 */ /* 0x000fe400078e0017 */
[----:B------:R-:W-:Y:S02]  /*141c0*/  IMAD.MOV.U32 R28, RZ, RZ, R22 ;  /* 0x000000ffff1c7224 */ /* 0x000fe400078e0016 */
[----:B------:R-:W0:Y:S04]  /*141d0*/  LDSM.16.M88.4 R20, [R6+0x15880] ;  /* 0x015880000614783b */ /* 0x000e280000000200 */
[----:B---3--:R-:W-:Y:S01]  /*141e0*/  STL.64 [R1+0xa20], R6 ;  /* 0x000a200601007387 */ /* 0x008fe20000100a00 */
[----:B------:R1:W-:Y:S02]  /*141f0*/  STL [R1+0xa18], R5 ;  /* 0x000a180501007387 */ /* 0x0003e40000100800 */
[----:B------:R-:W3:Y:S01]  /*14200*/  LDL.LU R4, [R1+0xf0] ;  /* 0x0000f00001047983 */ /* 0x000ee20000300800 */
[----:B-1----:R-:W3:Y:S01]  /*14210*/  LDL.LU R5, [R1+0xf4] ;  /* 0x0000f40001057983 */ /* 0x002ee20000300800 */
[----:B------:R-:W3:Y:S02]  /*14220*/  LDL.LU R6, [R1+0xf8] ;  /* 0x0000f80001067983 */ /* 0x000ee40000300800 */
[----:B------:R-:W3:Y:S01]  /*14230*/  LDL.LU R7, [R1+0xfc] ;  /* 0x0000fc0001077983 */ /* 0x000ee20000300800 */
[C---:B----4-:R-:W-:Y:S01]  /*14240*/  HMMA.16816.F32.BF16 R16, R24.reuse, R16, R12 ;  /* 0x000000101810723c */ /* 0x050fe2000004180c */
[----:B------:R-:W4:Y:S11]  /*14250*/  LDL.LU.64 R12, [R1+0xa48] ;  /* 0x000a4800010c7983 */ /* 0x000f360000300a00 */
[----:B------:R-:W-:Y:S11]  /*14260*/  @!UPT UIADD3 URZ, URZ, URZ, URZ ;  /* 0x0000003f3f3ff290 */ /* 0x000ff6000fffe03f */
[----:B------:R-:W-:Y:S01]  /*14270*/  @!UPT UIADD3 URZ, URZ, URZ, URZ ;  /* 0x0000003f3f3ff290 */ /* 0x000fe2000fffe03f */
[----:B------:R-:W-:Y:S01]  /*14280*/  MOV R11, R18 ;  /* 0x00000012000b7202 */ /* 0x000fe20000000f00 */
[----:B------:R-:W-:Y:S02]  /*14290*/  IMAD.MOV.U32 R10, RZ, RZ, R19 ;  /* 0x000000ffff0a7224 */ /* 0x000fe400078e0013 */
[----:B------:R-:W-:Y:S02]  /*142a0*/  IMAD.MOV.U32 R15, RZ, RZ, R16 ;  /* 0x000000ffff0f7224 */ /* 0x000fe400078e0010 */
[----:B------:R-:W-:Y:S01]  /*142b0*/  IMAD.MOV.U32 R14, RZ, RZ, R17 ;  /* 0x000000ffff0e7224 */ /* 0x000fe200078e0011 */
[----:B------:R-:W5:Y:S01]  /*142c0*/  LDL.LU.64 R18, [R1+0xa40] ;  /* 0x000a400001127983 */ /* 0x000f620000300a00 */
[----:B------:R-:W3:Y:S03]  /*142d0*/  LDL.LU.64 R16, [R1+0xa38] ;  /* 0x000a380001107983 */ /* 0x000ee60000300a00 */
[----:B-----5:R3:W-:Y:S01]  /*142e0*/  STL.64 [R1+0xc8], R18 ;  /* 0x0000c81201007387 */ /* 0x0207e20000100a00 */
[----:B0-----:R-:W-:Y:S01]  /*142f0*/  STL.64 [R1+0xb8], R22 ;  /* 0x0000b81601007387 */ /* 0x001fe20000100a00 */
[C---:B---3--:R-:W-:Y:S02]  /*14300*/  HMMA.16816.F32.BF16 R16, R24.reuse, R16, R4 ;  /* 0x000000101810723c */ /* 0x048fe40000041804 */
[----:B------:R-:W-:Y:S01]  /*14310*/  STL.64 [R1+0x9c8], R10 ;  /* 0x0009c80a01007387 */ /* 0x000fe20000100a00 */
[----:B------:R0:W-:Y:S02]  /*14320*/  STL.64 [R1+0x9c0], R8 ;  /* 0x0009c00801007387 */ /* 0x0001e40000100a00 */
[----:B0-----:R-:W-:Y:S01]  /*14330*/  IMAD.MOV.U32 R8, RZ, RZ, R29 ;  /* 0x000000ffff087224 */ /* 0x001fe200078e001d */
[----:B------:R-:W-:Y:S01]  /*14340*/  MOV R9, R0 ;  /* 0x0000000000097202 */ /* 0x000fe20000000f00 */
[----:B------:R-:W3:Y:S01]  /*14350*/  LDL.LU R29, [R1+0xa30] ;  /* 0x000a3000011d7983 */ /* 0x000ee20000300800 */
[----:B------:R-:W5:Y:S02]  /*14360*/  LDL.LU R0, [R1+0xa2c] ;  /* 0x000a2c0001007983 */ /* 0x000f640000300800 */
[----:B------:R0:W-:Y:S02]  /*14370*/  STL.64 [R1+0x9b8], R14 ;  /* 0x0009b80e01007387 */ /* 0x0001e40000100a00 */
[----:B----4-:R1:W-:Y:S02]  /*14380*/  STL.64 [R1+0x9b0], R12 ;  /* 0x0009b00c01007387 */ /* 0x0103e40000100a00 */
[----:B0-----:R-:W-:Y:S01]  /*14390*/  IMAD.MOV.U32 R14, RZ, RZ, R3 ;  /* 0x000000ffff0e7224 */ /* 0x001fe200078e0003 */
[----:B-1----:R-:W4:Y:S01]  /*143a0*/  LDL.LU R12, [R1+0x70] ;  /* 0x00007000010c7983 */ /* 0x002f220000300800 */
[----:B------:R-:W4:Y:S02]  /*143b0*/  LDL.LU R13, [R1+0x74] ;  /* 0x00007400010d7983 */ /* 0x000f240000300800 */
[----:B------:R-:W2:Y:S02]  /*143c0*/  LDL.LU R3, [R1+0xa28] ;  /* 0x000a280001037983 */ /* 0x000ea40000300800 */
[----:B------:R-:W2:Y:S01]  /*143d0*/  LDL.LU.64 R6, [R1+0xa20] ;  /* 0x000a200001067983 */ /* 0x000ea20000300a00 */
[----:B------:R-:W2:Y:S02]  /*143e0*/  LDL.LU R5, [R1+0xa18] ;  /* 0x000a180001057983 */ /* 0x000ea40000300800 */
[----:B------:R-:W-:Y:S02]  /*143f0*/  STL.64 [R1+0x40], R16 ;  /* 0x0000401001007387 */ /* 0x000fe40000100a00 */
[----:B------:R0:W-:Y:S02]  /*14400*/  STL.64 [R1+0x48], R18 ;  /* 0x0000481201007387 */ /* 0x0001e40000100a00 */
[----:B0-----:R-:W2:Y:S01]  /*14410*/  LDL.LU.64 R18, [R1+0xa10] ;  /* 0x000a100001127983 */ /* 0x001ea20000300a00 */
[----:B------:R-:W2:Y:S02]  /*14420*/  LDL.LU.64 R16, [R1+0xa08] ;  /* 0x000a080001107983 */ /* 0x000ea40000300a00 */
[----:B--2---:R-:W-:Y:S01]  /*14430*/  HMMA.16816.F32.BF16 R20, R24, R20, R16 ;  /* 0x000000141814723c */ /* 0x004fe20000041810 */
[----:B------:R-:W2:Y:S01]  /*14440*/  LDL.LU.64 R18, [R1+0xa00] ;  /* 0x000a000001127983 */ /* 0x000ea20000300a00 */
[----:B------:R-:W2:Y:S11]  /*14450*/  LDL.LU.64 R16, [R1+0x9f8] ;  /* 0x0009f80001107983 */ /* 0x000eb60000300a00 */
[----:B------:R-:W-:Y:S10]  /*14460*/  @!UPT UIADD3 URZ, URZ, URZ, URZ ;  /* 0x0000003f3f3ff290 */ /* 0x000ff4000fffe03f */
[----:B------:R-:W-:Y:S01]  /*14470*/  STL.64 [R1+0x30], R20 ;  /* 0x0000301401007387 */ /* 0x000fe20000100a00 */
[----:B------:R0:W-:Y:S03]  /*14480*/  STL.64 [R1+0x38], R22 ;  /* 0x0000381601007387 */ /* 0x0001e60000100a00 */
[----:B0-----:R-:W2:Y:S01]  /*14490*/  LDL.LU.64 R22, [R1+0x9f0] ;  /* 0x0009f00001167983 */ /* 0x001ea20000300a00 */
[----:B------:R-:W2:Y:S02]  /*144a0*/  LDL.LU.64 R20, [R1+0x9e8] ;  /* 0x0009e80001147983 */ /* 0x000ea40000300a00 */
[----:B---3--:R-:W-:-:S07]  /*144b0*/  IMAD.MOV.U32 R15, RZ, RZ, R29 ;  /* 0x000000ffff0f7224 */ /* 0x008fce00078e001d */
[C---:B----4-:R-:W-:Y:S01]  /*144c0*/  HMMA.16816.F32.BF16 R8, R24.reuse, R8, R12 ;  /* 0x000000081808723c */ /* 0x050fe2000004180c */
[----:B------:R-:W0:Y:S11]  /*144d0*/  LDSM.16.M88.4 R12, [R6+0x16880] ;  /* 0x01688000060c783b */ /* 0x000e360000000200 */
[----:B------:R-:W-:Y:S11]  /*144e0*/  @!UPT UIADD3 URZ, URZ, URZ, URZ ;  /* 0x0000003f3f3ff290 */ /* 0x000ff6000fffe03f */
[----:B------:R-:W-:Y:S01]  /*144f0*/  STL.64 [R1+0x20], R8 ;  /* 0x0000200801007387 */ /* 0x000fe20000100a00 */
[----:B------:R-:W-:Y:S02]  /*14500*/  STL.64 [R1+0x28], R10 ;  /* 0x0000280a01007387 */ /* 0x000fe40000100a00 */
[----:B------:R-:W1:Y:S01]  /*14510*/  LDSM.16.M88.4 R8, [R6+0x17080] ;  /* 0x017080000608783b */ /* 0x000e620000000200 */
[----:B0-----:R2:W-:Y:S02]  /*14520*/  STL.64 [R1+0x98], R14 ;  /* 0x0000980e01007387 */ /* 0x0015e40000100a00 */
[C---:B--2---:R-:W-:Y:S02]  /*14530*/  HMMA.16816.F32.BF16 R12, R24.reuse, R12, R20 ;  /* 0x0000000c180c723c */ /* 0x044fe40000041814 */
[----:B------:R-:W2:Y:S01]  /*14540*/  LDL.LU.64 R22, [R1+0x9e0] ;  /* 0x0009e00001167983 */ /* 0x000ea20000300a00 */
[----:B------:R-:W2:Y:S11]  /*14550*/  LDL.LU.64 R20, [R1+0x9d8] ;  /* 0x0009d80001147983 */ /* 0x000eb60000300a00 */
[----:B------:R-:W-:Y:S09]  /*14560*/  @!UPT UIADD3 URZ, URZ, URZ, URZ ;  /* 0x0000003f3f3ff290 */ /* 0x000ff2000fffe03f */
[----:B------:R-:W-:Y:S01]  /*14570*/  STL.64 [R1+0x10], R12 ;  /* 0x0000100c01007387 */ /* 0x000fe20000100a00 */
[----:B------:R-:W-:Y:S02]  /*14580*/  STL [R1+0x18], R14 ;  /* 0x0000180e01007387 */ /* 0x000fe40000100800 */
[----:B-1----:R-:W-:Y:S02]  /*14590*/  STL.64 [R1+0x88], R10 ;  /* 0x0000880a01007387 */ /* 0x002fe40000100a00 */
[----:B------:R-:W-:Y:S01]  /*145a0*/  FADD R4, R7, -R3 ;  /* 0x8000000307047221 */ /* 0x000fe20000000000 */
[----:B------:R-:W-:Y:S01]  /*145b0*/  MOV R29, R15 ;  /* 0x0000000f001d7202 */ /* 0x000fe20000000f00 */
[----:B-----5:R-:W-:Y:S01]  /*145c0*/  IMAD.MOV.U32 R15, RZ, RZ, R0 ;  /* 0x000000ffff0f7224 */ /* 0x020fe200078e0000 */
[C---:B--2---:R-:W-:Y:S01]  /*145d0*/  HMMA.16816.F32.BF16 R20, R24.reuse, R8, R20 ;  /* 0x000000081814723c */ /* 0x044fe20000041814 */
[----:B------:R-:W0:Y:S11]  /*145e0*/  LDSM.16.M88.4 R8, [R6+0x17880] ;  /* 0x017880000608783b */ /* 0x000e360000000200 */
[----:B------:R-:W-:Y:S11]  /*145f0*/  @!UPT UIADD3 URZ, URZ, URZ, URZ ;  /* 0x0000003f3f3ff290 */ /* 0x000ff6000fffe03f */
[----:B------:R1:W-:Y:S04]  /*14600*/  STL.64 [R1+0x8e0], R22 ;  /* 0x0008e01601007387 */ /* 0x0003e80000100a00 */
[----:B-1----:R-:W2:Y:S01]  /*14610*/  LDL.LU R22, [R1+0x3d0] ;  /* 0x0003d00001167983 */ /* 0x002ea20000300800 */
[----:B0-----:R-:W-:Y:S03]  /*14620*/  HMMA.16816.F32.BF16 R16, R24, R8, R16 ;  /* 0x000000081810723c */ /* 0x001fe60000041810 */
[----:B------:R0:W-:Y:S04]  /*14630*/  STL.64 [R1+0x8d8], R20 ;  /* 0x0008d81401007387 */ /* 0x0001e80000100a00 */
[----:B0-----:R-:W3:Y:S01]  /*14640*/  LDL.LU R21, [R1+0x3e0] ;  /* 0x0003e00001157983 */ /* 0x001ee20000300800 */
[----:B------:R-:W-:Y:S02]  /*14650*/  STL [R1+0x78], R10 ;  /* 0x0000780a01007387 */ /* 0x000fe40000100800 */
[----:B------:R-:W4:Y:S02]  /*14660*/  LDL.LU R27, [R1+0x3d8] ;  /* 0x0003d800011b7983 */ /* 0x000f240000300800 */
[----:B------:R-:W5:Y:S11]  /*14670*/  LDL.LU R23, [R1+0x3dc] ;  /* 0x0003dc0001177983 */ /* 0x000f760000300800 */
[----:B------:R0:W-:Y:S01]  /*14680*/  STL.64 [R1+0x8c8], R18 ;  /* 0x0008c81201007387 */ /* 0x0001e20000100a00 */
[----:B------:R1:W-:Y:S02]  /*14690*/  STL.64 [R1+0x8c0], R16 ;  /* 0x0008c01001007387 */ /* 0x0003e40000100a00 */
[----:B------:R-:W2:Y:S02]  /*146a0*/  LDL.LU R6, [R1+0x3e4] ;  /* 0x0003e40001067983 */ /* 0x000ea40000300800 */
[----:B------:R-:W-:Y:S01]  /*146b0*/  IMAD.MOV.U32 R20, RZ, RZ, R11 ;  /* 0x000000ffff147224 */ /* 0x000fe200078e000b */
[----:B0-----:R-:W2:Y:S01]  /*146c0*/  LDL.LU R18, [R1+0x238] ;  /* 0x0002380001127983 */ /* 0x001ea20000300800 */
[----:B------:R-:W2:Y:S02]  /*146d0*/  LDL.LU R19, [R1+0x23c] ;  /* 0x00023c0001137983 */ /* 0x000ea40000300800 */
[----:B------:R-:W2:Y:S02]  /*146e0*/  LDL.LU R7, [R1+0x3e8] ;  /* 0x0003e80001077983 */ /* 0x000ea40000300800 */
[----:B------:R-:W2:Y:S01]  /*146f0*/  LDL.LU R8, [R1+0x180] ;  /* 0x0001800001087983 */ /* 0x000ea20000300800 */
[----:B------:R-:W2:Y:S01]  /*14700*/  LDL.LU R9, [R1+0x184] ;  /* 0x0001840001097983 */ /* 0x000ea20000300800 */
[----:B------:R-:W2:Y:S02]  /*14710*/  LDL.LU R10, [R1+0x188] ;  /* 0x00018800010a7983 */ /* 0x000ea40000300800 */
[----:B------:R-:W2:Y:S02]  /*14720*/  LDL.LU R11, [R1+0x18c] ;  /* 0x00018c00010b7983 */ /* 0x000ea40000300800 */
[----:B------:R-:W2:Y:S01]  /*14730*/  LDL.LU R12, [R1+0x170] ;  /* 0x00017000010c7983 */ /* 0x000ea20000300800 */
[----:B------:R-:W2:Y:S01]  /*14740*/  LDL.LU R13, [R1+0x174] ;  /* 0x00017400010d7983 */ /* 0x000ea20000300800 */
[----:B------:R-:W2:Y:S02]  /*14750*/  LDL.LU R14, [R1+0x178] ;  /* 0x00017800010e7983 */ /* 0x000ea40000300800 */
[----:B------:R-:W2:Y:S02]  /*14760*/  LDL.LU R0, [R1+0x9d0] ;  /* 0x0009d00001007983 */ /* 0x000ea40000300800 */
[----:B------:R-:W-:-:S04]  /*14770*/  FADD R2, R2, -R3 ;  /* 0x8000000302027221 */ /* 0x000fc80000000000 */
[----:B------:R-:W-:-:S04]  /*14780*/  FMUL R2, R2, 1.4426950216293334961 ;  /* 0x3fb8aa3b02027820 */ /* 0x000fc80000400000 */
[----:B------:R0:W1:Y:S02]  /*14790*/  MUFU.EX2 R24, R2 ;  /* 0x0000000200187308 */ /* 0x0000640000000800 */
[----:B0-----:R-:W-:-:S06]  /*147a0*/  FMUL R2, R4, 1.4426950216293334961 ;  /* 0x3fb8aa3b04027820 */ /* 0x001fcc0000400000 */
[----:B------:R-:W0:Y:S01]  /*147b0*/  MUFU.EX2 R25, R2 ;  /* 0x0000000200197308 */ /* 0x000e220000000800 */
[----:B-1----:R1:W-:Y:S04]  /*147c0*/  STL [R1+0x90], R24 ;  /* 0x0000901801007387 */ /* 0x0023e80000100800 */
[----:B0-----:R0:W-:Y:S01]  /*147d0*/  STL [R1+0x94], R25 ;  /* 0x0000941901007387 */ /* 0x0011e20000100800 */
[----:B----4-:R-:W-:-:S04]  /*147e0*/  FADD R4, R27, -R3 ;  /* 0x800000031b047221 */ /* 0x010fc80000000000 */
[----:B------:R-:W-:Y:S02]  /*147f0*/  FMUL R2, R4, 1.4426950216293334961 ;  /* 0x3fb8aa3b04027820 */ /* 0x000fe40000400000 */
[----:B---3--:R-:W-:Y:S02]  /*14800*/  FADD R4, R21, -R3 ;  /* 0x8000000315047221 */ /* 0x008fe40000000000 */
[----:B------:R3:W4:Y:S02]  /*14810*/  MUFU.EX2 R17, R2 ;  /* 0x0000000200117308 */ /* 0x0007240000000800 */
[----:B---3--:R-:W-:-:S06]  /*14820*/  FMUL R2, R4, 1.4426950216293334961 ;  /* 0x3fb8aa3b04027820 */ /* 0x008fcc0000400000 */
[----:B------:R3:W0:Y:S01]  /*14830*/  MUFU.EX2 R21, R2 ;  /* 0x0000000200157308 */ /* 0x0006220000000800 */
[----:B--2---:R-:W-:-:S04]  /*14840*/  FADD R4, R22, -R0 ;  /* 0x8000000016047221 */ /* 0x004fc80000000000 */
[----:B---3--:R-:W-:Y:S02]  /*14850*/  FMUL R2, R4, 1.4426950216293334961 ;  /* 0x3fb8aa3b04027820 */ /* 0x008fe40000400000 */
[----:B-----5:R-:W-:Y:S02]  /*14860*/  FADD R4, R23, -R0 ;  /* 0x8000000017047221 */ /* 0x020fe40000000000 */
[----:B------:R2:W3:Y:S02]  /*14870*/  MUFU.EX2 R22, R2 ;  /* 0x0000000200167308 */ /* 0x0004e40000000800 */
[----:B--2---:R-:W-:-:S06]  /*14880*/  FMUL R2, R4, 1.4426950216293334961 ;  /* 0x3fb8aa3b04027820 */ /* 0x004fcc0000400000 */
[----:B------:R2:W5:Y:S01]  /*14890*/  MUFU.EX2 R23, R2 ;  /* 0x0000000200177308 */ /* 0x0005620000000800 */
[--C-:B------:R-:W-:Y:S01]  /*148a0*/  FADD R4, R6, -R0.reuse ;  /* 0x8000000006047221 */ /* 0x100fe20000000000 */
[----:B----4-:R-:W-:Y:S01]  /*148b0*/  STL [R1+0x2a4], R17 ;  /* 0x0002a41101007387 */ /* 0x010fe20000100800 */
[----:B0-----:R-:W-:Y:S02]  /*148c0*/  STL [R1+0x2ac], R21 ;  /* 0x0002ac1501007387 */ /* 0x001fe40000100800 */
[----:B---3--:R-:W-:Y:S02]  /*148d0*/  STL [R1+0x84], R22 ;  /* 0x0000841601007387 */ /* 0x008fe40000100800 */
[----:B--2---:R-:W-:Y:S02]  /*148e0*/  FMUL R2, R4, 1.4426950216293334961 ;  /* 0x3fb8aa3b04027820 */ /* 0x004fe40000400000 */
[----:B------:R-:W-:Y:S01]  /*148f0*/  FADD R4, R7, -R0 ;  /* 0x8000000007047221 */ /* 0x000fe20000000000 */
[----:B-----5:R-:W-:Y:S01]  /*14900*/  STL [R1+0x29c], R23 ;  /* 0x00029c1701007387 */ /* 0x020fe20000100800 */
[----:B------:R-:W2:Y:S02]  /*14910*/  LDL.LU R6, [R1+0x1b8] ;  /* 0x0001b80001067983 */ /* 0x000ea40000300800 */
[----:B------:R-:W2:Y:S01]  /*14920*/  LDL.LU R7, [R1+0x1bc] ;  /* 0x0001bc0001077983 */ /* 0x000ea20000300800 */
[----:B------:R0:W3:Y:S02]  /*14930*/  MUFU.EX2 R16, R2 ;  /* 0x0000000200107308 */ /* 0x0000e40000000800 */
[----:B0-----:R-:W-:-:S06]  /*14940*/  FMUL R2, R4, 1.4426950216293334961 ;  /* 0x3fb8aa3b04027820 */ /* 0x001fcc0000400000 */
[----:B------:R-:W0:Y:S01]  /*14950*/  MUFU.EX2 R2, R2 ;  /* 0x0000000200027308 */ /* 0x000e220000000800 */
[----:B-1----:R-:W-:Y:S01]  /*14960*/  F2FP.BF16.PACK_AB R24, R25, R24 ;  /* 0x000000181918723e */ /* 0x002fe200000010ff */
[----:B------:R-:W-:Y:S01]  /*14970*/  F2FP.BF16.PACK_AB R25, R23, R22 ;  /* 0x000000161719723e */ /* 0x000fe200000010ff */
[----:B------:R-:W-:Y:S01]  /*14980*/  F2FP.BF16.PACK_AB R26, R21, R17 ;  /* 0x00000011151a723e */ /* 0x000fe200000010ff */
[----:B---3--:R1:W-:Y:S01]  /*14990*/  STL [R1+0x2a0], R16 ;  /* 0x0002a01001007387 */ /* 0x0083e20000100800 */
[----:B0-----:R-:W-:-:S07]  /*149a0*/  F2FP.BF16.PACK_AB R27, R2, R16 ;  /* 0x00000010021b723e */ /* 0x001fce00000010ff */
[C---:B-1----:R-:W-:Y:S01]  /*149b0*/  HMMA.16816.F32.BF16 R16, R24.reuse, R18, R8 ;  /* 0x000000121810723c */ /* 0x042fe20000041808 */
[----:B------:R-:W-:Y:S01]  /*149c0*/  STL [R1+0x2a8], R2 ;  /* 0x0002a80201007387 */ /* 0x000fe20000100800 */
[----:B------:R-:W3:Y:S02]  /*149d0*/  LDL.LU.64 R10, [R1+0x9c8] ;  /* 0x0009c800010a7983 */ /* 0x000ee40000300a00 */
[----:B------:R-:W4:Y:S11]  /*149e0*/  LDL.LU.64 R8, [R1+0x9c0] ;  /* 0x0009c00001087983 */ /* 0x000f360000300a00 */
[----:B------:R-:W-:Y:S08]  /*149f0*/  @!UPT UIADD3 URZ, URZ, URZ, URZ ;  /* 0x0000003f3f3ff290 */ /* 0x000ff0000fffe03f */
[----:B------:R0:W-:Y:S01]  /*14a00*/  STL.64 [R1], R16 ;  /* 0x0000001001007387 */ /* 0x0001e20000100a00 */
[----:B------:R1:W-:Y:S03]  /*14a10*/  STL.64 [R1+0x8], R18 ;  /* 0x0000081201007387 */ /* 0x0003e60000100a00 */
[----:B0-----:R-:W5:Y:S01]  /*14a20*/  LDL.LU R16, [R1+0x3c0] ;  /* 0x0003c00001107983 */ /* 0x001f620000300800 */
[----:B-1----:R-:W-:Y:S01]  /*14a30*/  MOV R18, R28 ;  /* 0x0000001c00127202 */ /* 0x002fe20000000f00 */
[----:B------:R-:W-:Y:S02]  /*14a40*/  IMAD.MOV.U32 R19, RZ, RZ, R5 ;  /* 0x000000ffff137224 */ /* 0x000fe400078e0005 */
[----:B------:R-:W3:Y:S01]  /*14a50*/  LDL.LU R28, [R1+0x3bc] ;  /* 0x0003bc00011c7983 */ /* 0x000ee20000300800 */
[----:B--2---:R-:W-:Y:S01]  /*14a60*/  HMMA.16816.F32.BF16 R4, R24, R6, R12 ;  /* 0x000000061804723c */ /* 0x004fe2000004180c */
[----:B------:R-:W2:Y:S01]  /*14a70*/  LDL.LU.64 R14, [R1+0x9b8] ;  /* 0x0009b800010e7983 */ /* 0x000ea20000300a00 */
[----:B------:R-:W2:Y:S02]  /*14a80*/  LDL.LU.64 R12, [R1+0x9b0] ;  /* 0x0009b000010c7983 */ /* 0x000ea40000300a00 */
[----:B------:R-:W5:Y:S02]  /*14a90*/  LDL.LU R17, [R1+0x3b4] ;  /* 0x0003b40001117983 */ /* 0x000f640000300800 */
[----:B------:R0:W-:Y:S01]  /*14aa0*/  STL.64 [R1+0x928], R18 ;  /* 0x0009281201007387 */ /* 0x0001e20000100a00 */
[----:B-----5:R-:W-:Y:S01]  /*14ab0*/  STL.64 [R1+0x920], R16 ;  /* 0x0009201001007387 */ /* 0x020fe20000100a00 */
[----:B0-----:R-:W5:Y:S02]  /*14ac0*/  LDL.LU R18, [R1+0x228] ;  /* 0x0002280001127983 */ /* 0x001f640000300800 */
[----:B------:R-:W5:Y:S02]  /*14ad0*/  LDL.LU R19, [R1+0x22c] ;  /* 0x00022c0001137983 */ /* 0x000f640000300800 */
[----:B-----5:R0:W-:Y:S04]  /*14ae0*/  STL.64 [R1+0x940], R18 ;  /* 0x0009401201007387 */ /* 0x0201e80000100a00 */
[----:B0-----:R-:W5:Y:S01]  /*14af0*/  LDL.LU R18, [R1+0x218] ;  /* 0x0002180001127983 */ /* 0x001f620000300800 */
[----:B------:R-:W5:Y:S03]  /*14b00*/  LDL.LU R19, [R1+0x21c] ;  /* 0x00021c0001137983 */ /* 0x000f660000300800 */
[----:B-----5:R0:W-:Y:S04]  /*14b10*/  STL.64 [R1+0x958], R18 ;  /* 0x0009581201007387 */ /* 0x0201e80000100a00 */
[----:B0-----:R-:W5:Y:S01]  /*14b20*/  LDL.LU R18, [R1+0x208] ;  /* 0x0002080001127983 */ /* 0x001f620000300800 */
[----:B------:R-:W5:Y:S03]  /*14b30*/  LDL.LU R19, [R1+0x20c] ;  /* 0x00020c0001137983 */ /* 0x000f660000300800 */
[----:B-----5:R0:W-:Y:S01]  /*14b40*/  STL.64 [R1+0x970], R18 ;  /* 0x0009701201007387 */ /* 0x0201e20000100a00 */
[----:B------:R-:W5:Y:S03]  /*14b50*/  LDL.LU R22, [R1+0x3b8] ;  /* 0x0003b80001167983 */ /* 0x000f660000300800 */
[----:B-----5:R-:W-:Y:S01]  /*14b60*/  STL [R1+0x9a4], R22 ;  /* 0x0009a41601007387 */ /* 0x020fe20000100800 */
[----:B------:R-:W-:Y:S02]  /*14b70*/  STL [R1+0x9a0], R20 ;  /* 0x0009a01401007387 */ /* 0x000fe40000100800 */
[----:B------:R-:W-:Y:S02]  /*14b80*/  STL.64 [R1+0x898], R6 ;  /* 0x0008980601007387 */ /* 0x000fe40000100a00 */
[----:B------:R2:W-:Y:S01]  /*14b90*/  STL.64 [R1+0x890], R4 ;  /* 0x0008900401007387 */ /* 0x0005e20000100a00 */
[----:B0-----:R-:W5:Y:S01]  /*14ba0*/  LDL.LU R18, [R1+0x1f8] ;  /* 0x0001f80001127983 */ /* 0x001f620000300800 */
[----:B------:R-:W5:Y:S01]  /*14bb0*/  LDL.LU R19, [R1+0x1fc] ;  /* 0x0001fc0001137983 */ /* 0x000f620000300800 */
[----:B--2---:R-:W-:Y:S01]  /*14bc0*/  MOV R5, R14 ;  /* 0x0000000e00057202 */ /* 0x004fe20000000f00 */
[----:B------:R-:W-:Y:S01]  /*14bd0*/  IMAD.MOV.U32 R4, RZ, RZ, R15 ;  /* 0x000000ffff047224 */ /* 0x000fe200078e000f */
[----:B------:R-:W2:Y:S01]  /*14be0*/  LDL.LU R14, [R1+0x1d8] ;  /* 0x0001d800010e7983 */ /* 0x000ea20000300800 */
[----:B---3--:R-:W-:-:S02]  /*14bf0*/  IMAD.MOV.U32 R7, RZ, RZ, R10 ;  /* 0x000000ffff077224 */ /* 0x008fc400078e000a */
[----:B------:R-:W2:Y:S02]  /*14c00*/  LDL.LU R15, [R1+0x1dc] ;  /* 0x0001dc00010f7983 */ /* 0x000ea40000300800 */
[----:B------:R-:W-:Y:S01]  /*14c10*/  IMAD.MOV.U32 R6, RZ, RZ, R11 ;  /* 0x000000ffff067224 */ /* 0x000fe200078e000b */
[----:B------:R-:W3:Y:S01]  /*14c20*/  LDL.LU R10, [R1+0x1c8] ;  /* 0x0001c800010a7983 */ /* 0x000ee20000300800 */
[----:B------:R-:W3:Y:S02]  /*14c30*/  LDL.LU R11, [R1+0x1cc] ;  /* 0x0001cc00010b7983 */ /* 0x000ee40000300800 */
[----:B------:R-:W3:Y:S02]  /*14c40*/  LDL.LU R20, [R1+0x160] ;  /* 0x0001600001147983 */ /* 0x000ee40000300800 */
[----:B------:R-:W3:Y:S01]  /*14c50*/  LDL.LU R21, [R1+0x164] ;  /* 0x0001640001157983 */ /* 0x000ee20000300800 */
[----:B------:R-:W3:Y:S01]  /*14c60*/  LDL.LU R22, [R1+0x168] ;  /* 0x0001680001167983 */ /* 0x000ee20000300800 */
[----:B------:R-:W3:Y:S03]  /*14c70*/  LDL.LU R23, [R1+0x16c] ;  /* 0x00016c0001177983 */ /* 0x000ee60000300800 */
[----:B-----5:R-:W-:Y:S01]  /*14c80*/  STL.64 [R1+0x988], R18 ;  /* 0x0009881201007387 */ /* 0x020fe20000100a00 */
[----:B------:R-:W-:Y:S02]  /*14c90*/  STL.64 [R1+0x938], R6 ;  /* 0x0009380601007387 */ /* 0x000fe40000100a00 */
[----:B------:R0:W-:Y:S02]  /*14ca0*/  STL.64 [R1+0x930], R4 ;  /* 0x0009300401007387 */ /* 0x0001e40000100a00 */
[----:B0-----:R-:W5:Y:S01]  /*14cb0*/  LDL.LU R4, [R1+0x60] ;  /* 0x0000600001047983 */ /* 0x001f620000300800 */
[----:B------:R-:W5:Y:S01]  /*14cc0*/  LDL.LU R5, [R1+0x64] ;  /* 0x0000640001057983 */ /* 0x000f620000300800 */
[----:B----4-:R-:W-:Y:S01]  /*14cd0*/  MOV R6, R8 ;  /* 0x0000000800067202 */ /* 0x010fe20000000f00 */
[----:B------:R-:W-:Y:S01]  /*14ce0*/  IMAD.MOV.U32 R7, RZ, RZ, R9 ;  /* 0x000000ffff077224 */ /* 0x000fe200078e0009 */
[----:B------:R-:W4:Y:S01]  /*14cf0*/  LDL.LU R8, [R1+0x9ac] ;  /* 0x0009ac0001087983 */ /* 0x000f220000300800 */
[----:B------:R-:W2:Y:S02]  /*14d00*/  LDL.LU R9, [R1+0x9a8] ;  /* 0x0009a80001097983 */ /* 0x000ea40000300800 */
[----:B------:R-:W2:Y:S02]  /*14d10*/  LDL.LU R18, [R1+0x1e8] ;  /* 0x0001e80001127983 */ /* 0x000ea40000300800 */
[----:B------:R-:W2:Y:S01]  /*14d20*/  LDL.LU R19, [R1+0x1ec] ;  /* 0x0001ec0001137983 */ /* 0x000ea20000300800 */
[----:B------:R-:W-:Y:S04]  /*14d30*/  STL.64 [R1+0x950], R6 ;  /* 0x0009500601007387 */ /* 0x000fe80000100a00 */
[----:B-----5:R0:W-:Y:S04]  /*14d40*/  STL.64 [R1+0x948], R4 ;  /* 0x0009480401007387 */ /* 0x0201e80000100a00 */
[----:B0-----:R-:W5:Y:S01]  /*14d50*/  LDL.LU R4, [R1+0xe0] ;  /* 0x0000e00001047983 */ /* 0x001f620000300800 */
[----:B------:R-:W5:Y:S02]  /*14d60*/  LDL.LU R5, [R1+0xe4] ;  /* 0x0000e40001057983 */ /* 0x000f640000300800 */
[----:B------:R-:W-:Y:S01]  /*14d70*/  IMAD.MOV.U32 R6, RZ, RZ, R13 ;  /* 0x000000ffff067224 */ /* 0x000fe200078e000d */
[----:B------:R-:W-:-:S05]  /*14d80*/  MOV R7, R12 ;  /* 0x0000000c00077202 */ /* 0x000fca0000000f00 */
[----:B------:R-:W-:Y:S04]  /*14d90*/  STL.64 [R1+0x968], R6 ;  /* 0x0009680601007387 */ /* 0x000fe80000100a00 */
[----:B-----5:R0:W-:Y:S04]  /*14da0*/  STL.64 [R1+0x960], R4 ;  /* 0x0009600401007387 */ /* 0x0201e80000100a00 */
[----:B0-----:R-:W5:Y:S01]  /*14db0*/  LDL.LU R4, [R1+0x120] ;  /* 0x0001200001047983 */ /* 0x001f620000300800 */
[----:B------:R-:W5:Y:S02]  /*14dc0*/  LDL.LU R5, [R1+0x124] ;  /* 0x0001240001057983 */ /* 0x000f640000300800 */
[----:B--2---:R-:W-:-:S02]  /*14dd0*/  IMAD.MOV.U32 R6, RZ, RZ, R9 ;  /* 0x000000ffff067224 */ /* 0x004fc400078e0009 */
[----:B----4-:R-:W-:-:S05]  /*14de0*/  IMAD.MOV.U32 R7, RZ, RZ, R8 ;  /* 0x000000ffff077224 */ /* 0x010fca00078e0008 */
[----:B------:R-:W-:Y:S01]  /*14df0*/  STL.64 [R1+0x980], R6 ;  /* 0x0009800601007387 */ /* 0x000fe20000100a00 */
[C---:B---3--:R-:W-:Y:S03]  /*14e00*/  HMMA.16816.F32.BF16 R8, R24.reuse, R10, R20 ;  /* 0x0000000a1808723c */ /* 0x048fe60000041814 */
[----:B-----5:R0:W-:Y:S04]  /*14e10*/  STL.64 [R1+0x978], R4 ;  /* 0x0009780401007387 */ /* 0x0201e80000100a00 */
[----:B0-----:R-:W2:Y:S01]  /*14e20*/  LDL.LU R4, [R1+0x130] ;  /* 0x0001300001047983 */ /* 0x001ea20000300800 */
[----:B------:R-:W2:Y:S02]  /*14e30*/  LDL.LU R5, [R1+0x134] ;  /* 0x0001340001057983 */ /* 0x000ea40000300800 */
[----:B------:R-:W3:Y:S02]  /*14e40*/  LDL.LU R6, [R1+0x138] ;  /* 0x0001380001067983 */ /* 0x000ee40000300800 */
[----:B------:R-:W3:Y:S02]  /*14e50*/  LDL.LU R7, [R1+0x13c] ;  /* 0x00013c0001077983 */ /* 0x000ee40000300800 */
[----:B---3--:R-:W-:Y:S01]  /*14e60*/  STL.64 [R1+0x998], R6 ;  /* 0x0009980601007387 */ /* 0x008fe20000100a00 */
[----:B--2---:R0:W-:Y:S03]  /*14e70*/  STL.64 [R1+0x990], R4 ;  /* 0x0009900401007387 */ /* 0x0041e60000100a00 */
[----:B0-----:R-:W2:Y:S01]  /*14e80*/  LDL.LU R4, [R1+0x140] ;  /* 0x0001400001047983 */ /* 0x001ea20000300800 */
[----:B------:R-:W2:Y:S02]  /*14e90*/  LDL.LU R5, [R1+0x144] ;  /* 0x0001440001057983 */ /* 0x000ea40000300800 */
[----:B------:R-:W2:Y:S02]  /*14ea0*/  LDL.LU R6, [R1+0x148] ;  /* 0x0001480001067983 */ /* 0x000ea40000300800 */
[----:B------:R-:W2:Y:S01]  /*14eb0*/  LDL.LU R7, [R1+0x14c] ;  /* 0x00014c0001077983 */ /* 0x000ea20000300800 */
[----:B------:R-:W3:Y:S01]  /*14ec0*/  LDL.LU R22, [R1+0x9a4] ;  /* 0x0009a40001167983 */ /* 0x000ee20000300800 */
[----:B------:R-:W4:Y:S02]  /*14ed0*/  LDL.LU R20, [R1+0x9a0] ;  /* 0x0009a00001147983 */ /* 0x000f240000300800 */
[----:B------:R-:W-:Y:S02]  /*14ee0*/  STL.64 [R1+0x888], R10 ;  /* 0x0008880a01007387 */ /* 0x000fe40000100a00 */
[----:B------:R0:W-:Y:S02]  /*14ef0*/  STL.64 [R1+0x880], R8 ;  /* 0x0008800801007387 */ /* 0x0001e40000100a00 */
[----:B0-----:R-:W5:Y:S01]  /*14f00*/  LDL.LU R8, [R1+0x150] ;  /* 0x0001500001087983 */ /* 0x001f620000300800 */
[----:B------:R-:W5:Y:S02]  /*14f10*/  LDL.LU R9, [R1+0x154] ;  /* 0x0001540001097983 */ /* 0x000f640000300800 */
[----:B------:R-:W5:Y:S02]  /*14f20*/  LDL.LU R10, [R1+0x158] ;  /* 0x00015800010a7983 */ /* 0x000f640000300800 */
[----:B------:R-:W5:Y:S01]  /*14f30*/  LDL.LU R11, [R1+0x15c] ;  /* 0x00015c00010b7983 */ /* 0x000f620000300800 */
[C---:B--2---:R-:W-:Y:S08]  /*14f40*/  HMMA.16816.F32.BF16 R16, R24.reuse, R18, R4 ;  /* 0x000000121810723c */ /* 0x044ff00000041804 */
[C---:B-----5:R-:W-:Y:S01]  /*14f50*/  HMMA.16816.F32.BF16 R12, R24.reuse, R14, R8 ;  /* 0x0000000e180c723c */ /* 0x060fe20000041808 */
[----:B------:R-:W2:Y:S01]  /*14f60*/  LDL.LU R10, [R1+0xc8] ;  /* 0x0000c800010a7983 */ /* 0x000ea20000300800 */
[----:B------:R-:W2:Y:S02]  /*14f70*/  LDL.LU R11, [R1+0xcc] ;  /* 0x0000cc00010b7983 */ /* 0x000ea40000300800 */
[----:B------:R-:W5:Y:S02]  /*14f80*/  LDL.LU R23, [R1+0x3c4] ;  /* 0x0003c40001177983 */ /* 0x000f640000300800 */
[----:B------:R-:W2:Y:S11]  /*14f90*/  LDL.LU R21, [R1+0x3c8] ;  /* 0x0003c80001157983 */ /* 0x000eb60000300800 */
[----:B------:R-:W-:Y:S06]  /*14fa0*/  @!UPT UIADD3 URZ, URZ, URZ, URZ ;  /* 0x0000003f3f3ff290 */ /* 0x000fec000fffe03f */
[----:B------:R-:W-:Y:S01]  /*14fb0*/  STL.64 [R1+0x870], R14 ;  /* 0x0008700e01007387 */ /* 0x000fe20000100a00 */
[----:B------:R0:W-:Y:S03]  /*14fc0*/  STL.64 [R1+0x868], R12 ;  /* 0x0008680c01007387 */ /* 0x0001e60000100a00 */
[----:B0-----:R-:W2:Y:S01]  /*14fd0*/  LDL.LU R12, [R1+0x40] ;  /* 0x00004000010c7983 */ /* 0x001ea20000300800 */
[----:B------:R-:W2:Y:S02]  /*14fe0*/  LDL.LU R13, [R1+0x44] ;  /* 0x00004400010d7983 */ /* 0x000ea40000300800 */
[----:B------:R-:W2:Y:S02]  /*14ff0*/  LDL.LU R14, [R1+0x48] ;  /* 0x00004800010e7983 */ /* 0x000ea40000300800 */
[----:B------:R-:W2:Y:S01]  /*15000*/  LDL.LU R15, [R1+0x4c] ;  /* 0x00004c00010f7983 */ /* 0x000ea20000300800 */
[----:B------:R-:W2:Y:S01]  /*15010*/  LDL.LU.64 R6, [R1+0x998] ;  /* 0x0009980001067983 */ /* 0x000ea20000300a00 */
[----:B------:R-:W2:Y:S02]  /*15020*/  LDL.LU.64 R4, [R1+0x990] ;  /* 0x0009900001047983 */ /* 0x000ea40000300a00 */
[----:B------:R-:W-:Y:S02]  /*15030*/  STL.64 [R1+0x110], R16 ;  /* 0x0001101001007387 */ /* 0x000fe40000100a00 */
[----:B------:R0:W-:Y:S02]  /*15040*/  STL.64 [R1+0x118], R18 ;  /* 0x0001181201007387 */ /* 0x0001e40000100a00 */
[----:B0-----:R-:W2:Y:S02]  /*15050*/  LDL.LU.64 R18, [R1+0x988] ;  /* 0x0009880001127983 */ /* 0x001ea40000300a00 */
[C---:B--2---:R-:W-:Y:S02]  /*15060*/  HMMA.16816.F32.BF16 R16, R24.reuse, R18, R4 ;  /* 0x000000121810723c */ /* 0x044fe40000041804 */
[----:B------:R-:W2:Y:S01]  /*15070*/  LDL.LU.64 R6, [R1+0x980] ;  /* 0x0009800001067983 */ /* 0x000ea20000300a00 */
[----:B------:R-:W2:Y:S11]  /*15080*/  LDL.LU.64 R4, [R1+0x978] ;  /* 0x0009780001047983 */ /* 0x000eb60000300a00 */
[----:B------:R-:W-:Y:S09]  /*15090*/  @!UPT UIADD3 URZ, URZ, URZ, URZ ;  /* 0x0000003f3f3ff290 */ /* 0x000ff2000fffe03f */
[----:B------:R-:W-:Y:S01]  /*150a0*/  STL.64 [R1+0x190], R16 ;  /* 0x0001901001007387 */ /* 0x000fe20000100a00 */
[----:B------:R0:W-:Y:S03]  /*150b0*/  STL.64 [R1+0x198], R18 ;  /* 0x0001981201007387 */ /* 0x0001e60000100a00 */
        /* <DEDUP_REMOVED lines=15> */
[----:B--2---:R-:W-:Y:S02]  /*151b0*/  HMMA.16816.F32.BF16 R16, R24, R18, R4 ;  /* 0x000000121810723c */ /* 0x004fe40000041804 */
[----:B------:R-:W2:Y:S01]  /*151c0*/  LDL.LU.64 R6, [R1+0x938] ;  /* 0x0009380001067983 */ /* 0x000ea20000300a00 */
[----:B------:R-:W2:Y:S11]  /*151d0*/  LDL.LU.64 R4, [R1+0x930] ;  /* 0x0009300001047983 */ /* 0x000eb60000300a00 */
[----:B------:R-:W-:Y:S09]  /*151e0*/  @!UPT UIADD3 URZ, URZ, URZ, URZ ;  /* 0x0000003f3f3ff290 */ /* 0x000ff2000fffe03f */
[----:B------:R-:W-:Y:S01]  /*151f0*/  STL.64 [R1+0x220], R16 ;  /* 0x0002201001007387 */ /* 0x000fe20000100a00 */
[----:B------:R0:W-:Y:S03]  /*15200*/  STL.64 [R1+0x228], R18 ;  /* 0x0002281201007387 */ /* 0x0001e60000100a00 */
[----:B0-----:R-:W2:Y:S01]  /*15210*/  LDL.LU.64 R18, [R1+0x928] ;  /* 0x0009280001127983 */ /* 0x001ea20000300a00 */
[----:B------:R-:W2:Y:S02]  /*15220*/  LDL.LU.64 R16, [R1+0x920] ;  /* 0x0009200001107983 */ /* 0x000ea40000300a00 */
[--C-:B------:R-:W-:Y:S02]  /*15230*/  FADD R28, R28, -R3.reuse ;  /* 0x800000031c1c7221 */ /* 0x100fe40000000000 */
[----:B--2---:R-:W-:-:S04]  /*15240*/  FADD R2, R16, -R3 ;  /* 0x8000000310027221 */ /* 0x004fc80000000000 */
[----:B------:R-:W-:-:S04]  /*15250*/  FMUL R2, R2, 1.4426950216293334961 ;  /* 0x3fb8aa3b02027820 */ /* 0x000fc80000400000 */
[----:B------:R0:W1:Y:S01]  /*15260*/  MUFU.EX2 R8, R2 ;  /* 0x0000000200087308 */ /* 0x0000620000000800 */
[----:B------:R-:W-:Y:S01]  /*15270*/  HMMA.16816.F32.BF16 R4, R24, R18, R4 ;  /* 0x000000121804723c */ /* 0x000fe20000041804 */
[----:B0-----:R-:W-:Y:S01]  /*15280*/  FMUL R2, R28, 1.4426950216293334961 ;  /* 0x3fb8aa3b1c027820 */ /* 0x001fe20000400000 */
[----:B-1----:R0:W-:Y:S05]  /*15290*/  STL [R1+0x80], R8 ;  /* 0x0000800801007387 */ /* 0x0021ea0000100800 */
[----:B0-----:R0:W1:Y:S01]  /*152a0*/  MUFU.EX2 R8, R2 ;  /* 0x0000000200087308 */ /* 0x0010620000000800 */
[----:B------:R-:W-:-:S04]  /*152b0*/  FADD R28, R17, -R3 ;  /* 0x80000003111c7221 */ /* 0x000fc80000000000 */
[----:B0-----:R-:W-:Y:S01]  /*152c0*/  FMUL R2, R28, 1.4426950216293334961 ;  /* 0x3fb8aa3b1c027820 */ /* 0x001fe20000400000 */
[----:B-1----:R-:W-:Y:S10]  /*152d0*/  STL [R1+0x290], R8 ;  /* 0x0002900801007387 */ /* 0x002ff40000100800 */
[----:B------:R0:W-:Y:S02]  /*152e0*/  STL.64 [R1+0x210], R4 ;  /* 0x0002100401007387 */ /* 0x0001e40000100a00 */
[----:B------:R1:W-:Y:S02]  /*152f0*/  STL.64 [R1+0x218], R6 ;  /* 0x0002180601007387 */ /* 0x0003e40000100a00 */
[----:B------:R-:W2:Y:S01]  /*15300*/  LDL.LU R18, [R1+0xb8] ;  /* 0x0000b80001127983 */ /* 0x000ea20000300800 */
[----:B------:R-:W2:Y:S01]  /*15310*/  LDL.LU R19, [R1+0xbc] ;  /* 0x0000bc0001137983 */ /* 0x000ea20000300800 */
[----:B---3--:R-:W-:-:S03]  /*15320*/  FADD R28, R22, -R3 ;  /* 0x80000003161c7221 */ /* 0x008fc60000000000 */
[----:B0-----:R-:W2:Y:S01]  /*15330*/  LDL.LU R4, [R1+0x30] ;  /* 0x0000300001047983 */ /* 0x001ea20000300800 */
[----:B------:R-:W2:Y:S02]  /*15340*/  LDL.LU R5, [R1+0x34] ;  /* 0x0000340001057983 */ /* 0x000ea40000300800 */
[----:B-1----:R-:W2:Y:S02]  /*15350*/  LDL.LU R6, [R1+0x38] ;  /* 0x0000380001067983 */ /* 0x002ea40000300800 */
[----:B------:R-:W2:Y:S01]  /*15360*/  LDL.LU R7, [R1+0x3c] ;  /* 0x00003c0001077983 */ /* 0x000ea20000300800 */
[----:B------:R0:W-:Y:S01]  /*15370*/  STL [R1+0x8b0], R3 ;  /* 0x0008b00301007387 */ /* 0x0001e20000100800 */
[----:B------:R-:W-:Y:S01]  /*15380*/  HMMA.16816.F32.BF16 R8, R24, R10, R12 ;  /* 0x0000000a1808723c */ /* 0x000fe2000004180c */
[----:B0-----:R0:W1:Y:S02]  /*15390*/  MUFU.EX2 R3, R2 ;  /* 0x0000000200037308 */ /* 0x0010640000000800 */
[----:B0-----:R-:W-:Y:S01]  /*153a0*/  FMUL R2, R28, 1.4426950216293334961 ;  /* 0x3fb8aa3b1c027820 */ /* 0x001fe20000400000 */
[----:B-1----:R0:W-:Y:S05]  /*153b0*/  STL [R1+0x294], R3 ;  /* 0x0002940301007387 */ /* 0x0021ea0000100800 */
[----:B0-----:R-:W0:Y:S11]  /*153c0*/  MUFU.EX2 R3, R2 ;  /* 0x0000000200037308 */ /* 0x001e360000000800 */
[----:B------:R-:W-:Y:S03]  /*153d0*/  @!UPT UIADD3 URZ, URZ, URZ, URZ ;  /* 0x0000003f3f3ff290 */ /* 0x000fe6000fffe03f */
[----:B------:R-:W-:Y:S01]  /*153e0*/  STL.64 [R1+0x200], R8 ;  /* 0x0002000801007387 */ /* 0x000fe20000100a00 */
[----:B------:R1:W-:Y:S03]  /*153f0*/  STL.64 [R1+0x208], R10 ;  /* 0x0002080a01007387 */ /* 0x0003e60000100a00 */
[----:B0-----:R-:W-:Y:S01]  /*15400*/  STL [R1+0x298], R3 ;  /* 0x0002980301007387 */ /* 0x001fe20000100800 */
[----:B-1----:R-:W3:Y:S02]  /*15410*/  LDL.LU R11, [R1+0x3ac] ;  /* 0x0003ac00010b7983 */ /* 0x002ee40000300800 */
[----:B-----5:R-:W-:Y:S02]  /*15420*/  FADD R28, R23, -R0 ;  /* 0x80000000171c7221 */ /* 0x020fe40000000000 */
[----:B------:R-:W0:Y:S02]  /*15430*/  S2R R23, SR_TID.X ;  /* 0x0000000000177919 */ /* 0x000e240000002100 */
[----:B------:R-:W-:-:S02]  /*15440*/  FMUL R2, R28, 1.4426950216293334961 ;  /* 0x3fb8aa3b1c027820 */ /* 0x000fc40000400000 */
[----:B------:R-:W-:Y:S01]  /*15450*/  FADD R28, R21, -R0 ;  /* 0x80000000151c7221 */ /* 0x000fe20000000000 */
[C---:B0-----:R-:W-:Y:S01]  /*15460*/  LOP3.LUT R22, R23.reuse, 0x7, RZ, 0xc0, !PT ;  /* 0x0000000717167812 */ /* 0x041fe200078ec0ff */
[----:B------:R-:W-:-:S04]  /*15470*/  SHF.L.U32 R23, R23, 0x1, RZ ;  /* 0x0000000117177819 */ /* 0x000fc800000006ff */
[----:B------:R-:W-:-:S05]  /*15480*/  IMAD R13, R22, 0x110, RZ ;  /* 0x00000110160d7824 */ /* 0x000fca00078e02ff */
[----:B------:R-:W-:Y:S01]  /*15490*/  LOP3.LUT R13, R13, 0x30, R23, 0x78, !PT ;  /* 0x000000300d0d7812 */ /* 0x000fe200078e7817 */
[----:B---3--:R0:W-:Y:S01]  /*154a0*/  STL [R1+0x908], R11 ;  /* 0x0009080b01007387 */ /* 0x0081e20000100800 */
[----:B------:R-:W3:Y:S03]  /*154b0*/  LDL.LU R10, [R1+0xa8] ;  /* 0x0000a800010a7983 */ /* 0x000ee60000300800 */
[----:B0-----:R-:W3:Y:S01]  /*154c0*/  LDL.LU R11, [R1+0xac] ;  /* 0x0000ac00010b7983 */ /* 0x001ee20000300800 */
[----:B------:R-:W5:Y:S02]  /*154d0*/  LDL.LU R9, [R1+0x3a8] ;  /* 0x0003a80001097983 */ /* 0x000f640000300800 */
[----:B------:R-:W3:Y:S02]  /*154e0*/  LDL.LU R15, [R1+0x39c] ;  /* 0x00039c00010f7983 */ /* 0x000ee40000300800 */
[----:B------:R-:W4:Y:S01]  /*154f0*/  LDL.LU R21, [R1+0x384] ;  /* 0x0003840001157983 */ /* 0x000f220000300800 */
[----:B------:R-:W3:Y:S01]  /*15500*/  LDL.LU R22, [R1+0x394] ;  /* 0x0003940001167983 */ /* 0x000ee20000300800 */
[----:B------:R-:W3:Y:S01]  /*15510*/  LDL.LU R23, [R1+0x398] ;  /* 0x0003980001177983 */ /* 0x000ee20000300800 */
[----:B--2---:R-:W-:Y:S01]  /*15520*/  HMMA.16816.F32.BF16 R4, R24, R18, R4 ;  /* 0x000000121804723c */ /* 0x004fe20000041804 */
[----:B------:R-:W0:Y:S01]  /*15530*/  MUFU.EX2 R2, R2 ;  /* 0x0000000200027308 */ /* 0x000e220000000800 */
[----:B---3--:R1:W-:Y:S01]  /*15540*/  STL.64 [R1+0x8f0], R22 ;  /* 0x0008f01601007387 */ /* 0x0083e20000100a00 */
[----:B----4-:R2:W-:Y:S03]  /*15550*/  STL.64 [R1+0x8e8], R20 ;  /* 0x0008e81401007387 */ /* 0x0105e60000100a00 */
[----:B-1----:R-:W3:Y:S01]  /*15560*/  LDL.LU R22, [R1+0x98] ;  /* 0x0000980001167983 */ /* 0x002ee20000300800 */
[----:B------:R-:W3:Y:S03]  /*15570*/  LDL.LU R23, [R1+0x9c] ;  /* 0x00009c0001177983 */ /* 0x000ee60000300800 */
[----:B---3--:R1:W-:Y:S01]  /*15580*/  STL.64 [R1+0x910], R22 ;  /* 0x0009101601007387 */ /* 0x0083e20000100a00 */
[----:B--2---:R-:W2:Y:S02]  /*15590*/  LDL.LU R20, [R1+0x20] ;  /* 0x0000200001147983 */ /* 0x004ea40000300800 */
[----:B------:R-:W2:Y:S01]  /*155a0*/  LDL.LU R21, [R1+0x24] ;  /* 0x0000240001157983 */ /* 0x000ea20000300800 */
[----:B-1----:R-:W2:Y:S01]  /*155b0*/  LDL.LU R22, [R1+0x28] ;  /* 0x0000280001167983 */ /* 0x002ea20000300800 */
[----:B------:R-:W2:Y:S02]  /*155c0*/  LDL.LU R23, [R1+0x2c] ;  /* 0x00002c0001177983 */ /* 0x000ea40000300800 */
[----:B------:R-:W3:Y:S02]  /*155d0*/  LDL.LU R17, [R1+0x388] ;  /* 0x0003880001117983 */ /* 0x000ee40000300800 */
[----:B0-----:R0:W-:Y:S01]  /*155e0*/  STL [R1+0x28c], R2 ;  /* 0x00028c0201007387 */ /* 0x0011e20000100800 */
[----:B------:R-:W4:Y:S03]  /*155f0*/  LDL.LU R18, [R1+0x3a0] ;  /* 0x0003a00001127983 */ /* 0x000f260000300800 */
[----:B------:R-:W-:Y:S02]  /*15600*/  STL.64 [R1+0x1f0], R4 ;  /* 0x0001f00401007387 */ /* 0x000fe40000100a00 */
[----:B------:R-:W-:Y:S02]  /*15610*/  STL.64 [R1+0x1f8], R6 ;  /* 0x0001f80601007387 */ /* 0x000fe40000100a00 */
[----:B------:R-:W4:Y:S02]  /*15620*/  LDL.LU R19, [R1+0x390] ;  /* 0x0003900001137983 */ /* 0x000f240000300800 */
[----:B0-----:R-:W-:Y:S01]  /*15630*/  FMUL R2, R28, 1.4426950216293334961 ;  /* 0x3fb8aa3b1c027820 */ /* 0x001fe20000400000 */
[----:B----4-:R0:W-:Y:S04]  /*15640*/  STL.64 [R1+0x8d0], R18 ;  /* 0x0008d01201007387 */ /* 0x0101e80000100a00 */
[----:B0-----:R-:W4:Y:S01]  /*15650*/  LDL.LU R18, [R1+0x88] ;  /* 0x0000880001127983 */ /* 0x001f220000300800 */
[----:B------:R-:W4:Y:S01]  /*15660*/  LDL.LU R19, [R1+0x8c] ;  /* 0x00008c0001137983 */ /* 0x000f220000300800 */
[----:B------:R-:W0:Y:S01]  /*15670*/  MUFU.EX2 R2, R2 ;  /* 0x0000000200027308 */ /* 0x000e220000000800 */
[----:B-----5:R-:W-:-:S02]  /*15680*/  FADD R28, R9, -R0 ;  /* 0x80000000091c7221 */ /* 0x020fc40000000000 */
[----:B--2---:R-:W-:Y:S01]  /*15690*/  HMMA.16816.F32.BF16 R8, R24, R10, R20 ;  /* 0x0000000a1808723c */ /* 0x004fe20000041814 */
[----:B------:R-:W-:-:S05]  /*156a0*/  LOP3.LUT R13, R13, 0x40, RZ, 0x3c, !PT ;  /* 0x000000400d0d7812 */ /* 0x000fca00078e3cff */
[----:B------:R-:W1:Y:S04]  /*156b0*/  LDSM.16.M88.4 R4, [R13+0x10080] ;  /* 0x010080000d04783b */ /* 0x000e680000000200 */
[----:B----4-:R-:W-:Y:S01]  /*156c0*/  STL.64 [R1+0x900], R18 ;  /* 0x0009001201007387 */ /* 0x010fe20000100a00 */
[----:B---3--:R2:W-:Y:S02]  /*156d0*/  STL [R1+0x8f8], R17 ;  /* 0x0008f81101007387 */ /* 0x0085e40000100800 */
[----:B------:R-:W3:Y:S01]  /*156e0*/  LDL.LU R16, [R1+0x10] ;  /* 0x0000100001107983 */ /* 0x000ee20000300800 */
[----:B--2---:R-:W3:Y:S01]  /*156f0*/  LDL.LU R17, [R1+0x14] ;  /* 0x0000140001117983 */ /* 0x004ee20000300800 */
[----:B------:R-:W3:Y:S02]  /*15700*/  LDL.LU R18, [R1+0x18] ;  /* 0x0000180001127983 */ /* 0x000ee40000300800 */
[----:B------:R-:W-:-:S02]  /*15710*/  IMAD.MOV.U32 R19, RZ, RZ, R29 ;  /* 0x000000ffff137224 */ /* 0x000fc400078e001d */
[----:B------:R-:W2:Y:S01]  /*15720*/  LDL.LU R29, [R1+0x918] ;  /* 0x00091800011d7983 */ /* 0x000ea20000300800 */
[----:B------:R-:W4:Y:S02]  /*15730*/  LDL.LU R12, [R1+0x318] ;  /* 0x00031800010c7983 */ /* 0x000f240000300800 */
[----:B0-----:R-:W-:Y:S02]  /*15740*/  STL [R1+0x288], R2 ;  /* 0x0002880201007387 */ /* 0x001fe40000100800 */
[----:B------:R-:W3:Y:S01]  /*15750*/  LDL.LU.64 R22, [R1+0x910] ;  /* 0x0009100001167983 */ /* 0x000ee20000300a00 */
[----:B------:R-:W-:Y:S01]  /*15760*/  STL.64 [R1+0x1d0], R8 ;  /* 0x0001d00801007387 */ /* 0x000fe20000100a00 */
[----:B------:R0:W-:Y:S03]  /*15770*/  STL.64 [R1+0x1d8], R10 ;  /* 0x0001d80a01007387 */ /* 0x0001e60000100a00 */
[----:B0-----:R-:W5:Y:S01]  /*15780*/  LDL.LU R11, [R1+0x908] ;  /* 0x00090800010b7983 */ /* 0x001f620000300800 */
[----:B------:R-:W-:-:S06]  /*15790*/  FMUL R2, R28, 1.4426950216293334961 ;  /* 0x3fb8aa3b1c027820 */ /* 0x000fcc0000400000 */
[----:B------:R-:W0:Y:S01]  /*157a0*/  MUFU.EX2 R2, R2 ;  /* 0x0000000200027308 */ /* 0x000e220000000800 */
[----:B-1----:R-:W-:Y:S01]  /*157b0*/  STL.64 [R1+0x268], R6 ;  /* 0x0002680601007387 */ /* 0x002fe20000100a00 */
[----:B------:R1:W-:Y:S01]  /*157c0*/  STL [R1+0x808], R0 ;  /* 0x0008080001007387 */ /* 0x0003e20000100800 */
[----:B---3--:R-:W-:Y:S01]  /*157d0*/  HMMA.16816.F32.BF16 R20, R24, R22, R16 ;  /* 0x000000161814723c */ /* 0x008fe20000041810 */
[----:B-----5:R-:W-:Y:S02]  /*157e0*/  FADD R28, R11, -R0 ;  /* 0x800000000b1c7221 */ /* 0x020fe40000000000 */
[----:B-1----:R-:W3:Y:S01]  /*157f0*/  LDL.LU R0, [R1+0x324] ;  /* 0x0003240001007983 */ /* 0x002ee20000300800 */
[----:B0-----:R-:W-:Y:S02]  /*15800*/  STL [R1+0x284], R2 ;  /* 0x0002840201007387 */ /* 0x001fe40000100800 */
[----:B------:R-:W5:Y:S02]  /*15810*/  LDL.LU.64 R18, [R1+0x900] ;  /* 0x0009000001127983 */ /* 0x000f640000300a00 */
[----:B------:R-:W3:Y:S01]  /*15820*/  LDL.LU R17, [R1+0x8f8] ;  /* 0x0008f80001117983 */ /* 0x000ee20000300800 */
[----:B------:R-:W0:Y:S11]  /*15830*/  LDSM.16.M88.4 R8, [R13+0x10880] ;  /* 0x010880000d08783b */ /* 0x000e360000000200 */
[----:B------:R-:W-:Y:S03]  /*15840*/  @!UPT UIADD3 URZ, URZ, URZ, URZ ;  /* 0x0000003f3f3ff290 */ /* 0x000fe6000fffe03f */
[----:B------:R-:W-:Y:S01]  /*15850*/  STL.64 [R1+0x1b0], R20 ;  /* 0x0001b01401007387 */ /* 0x000fe20000100a00 */
[----:B------:R1:W-:Y:S03]  /*15860*/  STL.64 [R1+0x1b8], R22 ;  /* 0x0001b81601007387 */ /* 0x0003e60000100a00 */
[----:B-1----:R-:W3:Y:S01]  /*15870*/  LDL.LU.64 R22, [R1+0x8f0] ;  /* 0x0008f00001167983 */ /* 0x002ee20000300a00 */
[----:B------:R-:W4:Y:S02]  /*15880*/  LDL.LU.64 R20, [R1+0x8e8] ;  /* 0x0008e80001147983 */ /* 0x000f240000300a00 */
[----:B--2---:R-:W-:Y:S01]  /*15890*/  FADD R29, R15, R29 ;  /* 0x0000001d0f1d7221 */ /* 0x004fe20000000000 */
[----:B0-----:R0:W-:Y:S01]  /*158a0*/  STL.64 [R1+0x258], R10 ;  /* 0x0002580a01007387 */ /* 0x0011e20000100a00 */
[----:B------:R-:W-:Y:S03]  /*158b0*/  STL.64 [R1+0x8b8], R8 ;  /* 0x0008b80801007387 */ /* 0x000fe60000100a00 */
[----:B0-----:R-:W2:Y:S01]  /*158c0*/  LDL.LU R10, [R1+0x78] ;  /* 0x00007800010a7983 */ /* 0x001ea20000300800 */
[----:B---3--:R-:W-:-:S02]  /*158d0*/  FADD R29, R23, R29 ;  /* 0x0000001d171d7221 */ /* 0x008fc40000000000 */
[----:B----4-:R-:W-:Y:S02]  /*158e0*/  IMAD.MOV.U32 R11, RZ, RZ, R20 ;  /* 0x000000ffff0b7224 */ /* 0x010fe400078e0014 */
[----:B------:R-:W-:Y:S02]  /*158f0*/  FADD R2, R22, R21 ;  /* 0x0000001516027221 */ /* 0x000fe40000000000 */
[----:B------:R-:W0:Y:S04]  /*15900*/  LDSM.16.M88.4 R20, [R13+0x11080] ;  /* 0x011080000d14783b */ /* 0x000e280000000200 */
[----:B0-----:R0:W-:Y:S01]  /*15910*/  STL.64 [R1+0x248], R22 ;  /* 0x0002481601007387 */ /* 0x0011e20000100a00 */
[----:B------:R-:W-:Y:S01]  /*15920*/  MOV R15, R20 ;  /* 0x00000014000f7202 */ /* 0x000fe20000000f00 */
[----:B------:R-:W-:-:S02]  /*15930*/  IMAD.MOV.U32 R14, RZ, RZ, R21 ;  /* 0x000000ffff0e7224 */ /* 0x000fc400078e0015 */
[----:B0-----:R-:W5:Y:S01]  /*15940*/  LDL.LU.64 R22, [R1+0x8e0] ;  /* 0x0008e00001167983 */ /* 0x001f620000300a00 */
[----:B------:R-:W5:Y:S02]  /*15950*/  LDL.LU.64 R20, [R1+0x8d8] ;  /* 0x0008d80001147983 */ /* 0x000f640000300a00 */
[----:B------:R-:W-:Y:S01]  /*15960*/  FADD R2, R17, R2 ;  /* 0x0000000211027221 */ /* 0x000fe20000000000 */
[----:B-----5:R-:W-:Y:S01]  /*15970*/  HMMA.16816.F32.BF16 R20, R24, R18, R20 ;  /* 0x000000121814723c */ /* 0x020fe20000041814 */
[----:B------:R-:W3:Y:S11]  /*15980*/  LDL.LU.64 R18, [R1+0x8d0] ;  /* 0x0008d00001127983 */ /* 0x000ef60000300a00 */
[----:B------:R-:W-:Y:S11]  /*15990*/  @!UPT UIADD3 URZ, URZ, URZ, URZ ;  /* 0x0000003f3f3ff290 */ /* 0x000ff6000fffe03f */
[----:B------:R0:W-:Y:S01]  /*159a0*/  STL.64 [R1+0x180], R20 ;  /* 0x0001801401007387 */ /* 0x0001e20000100a00 */
[----:B------:R-:W-:Y:S03]  /*159b0*/  STL.64 [R1+0x188], R22 ;  /* 0x0001881601007387 */ /* 0x000fe60000100a00 */
[----:B0-----:R-:W4:Y:S01]  /*159c0*/  LDL R21, [R1+0x294] ;  /* 0x0002940001157983 */ /* 0x001f220000100800 */
[----:B---3--:R-:W-:Y:S02]  /*159d0*/  FADD R20, R18, R29 ;  /* 0x0000001d12147221 */ /* 0x008fe40000000000 */
[----:B------:R-:W-:Y:S01]  /*159e0*/  FADD R2, R19, R2 ;  /* 0x0000000213027221 */ /* 0x000fe20000000000 */
[----:B------:R-:W3:Y:S04]  /*159f0*/  LDL.LU R29, [R1+0x290] ;  /* 0x00029000011d7983 */ /* 0x000ee80000300800 */
[----:B------:R-:W0:Y:S04]  /*15a00*/  LDSM.16.M88.4 R16, [R13+0x11880] ;  /* 0x011880000d10783b */ /* 0x000e280000000200 */
[----:B0-----:R0:W-:Y:S01]  /*15a10*/  STL.64 [R1+0x238], R18 ;  /* 0x0002381201007387 */ /* 0x0011e20000100a00 */
[----:B------:R-:W-:Y:S01]  /*15a20*/  IMAD.MOV.U32 R7, RZ, RZ, R16 ;  /* 0x000000ffff077224 */ /* 0x000fe200078e0010 */
[----:B------:R-:W-:-:S02]  /*15a30*/  MOV R6, R17 ;  /* 0x0000001100067202 */ /* 0x000fc40000000f00 */
[----:B0-----:R-:W2:Y:S01]  /*15a40*/  LDL.LU.64 R18, [R1+0x8c8] ;  /* 0x0008c80001127983 */ /* 0x001ea20000300a00 */
[----:B------:R-:W2:Y:S02]  /*15a50*/  LDL.LU.64 R16, [R1+0x8c0] ;  /* 0x0008c00001107983 */ /* 0x000ea40000300a00 */
[----:B------:R-:W-:Y:S01]  /*15a60*/  FADD R2, R12, R2 ;  /* 0x000000020c027221 */ /* 0x000fe20000000000 */
[----:B--2---:R-:W-:Y:S01]  /*15a70*/  HMMA.16816.F32.BF16 R8, R24, R10, R16 ;  /* 0x0000000a1808723c */ /* 0x004fe20000041810 */
[----:B------:R-:W3:Y:S04]  /*15a80*/  LDL R26, [R1+0x80] ;  /* 0x00008000011a7983 */ /* 0x000ee80000100800 */
[----:B------:R-:W2:Y:S11]  /*15a90*/  LDL R27, [R1+0x288] ;  /* 0x00028800011b7983 */ /* 0x000eb60000100800 */
[----:B------:R-:W-:Y:S07]  /*15aa0*/  @!UPT UIADD3 URZ, URZ, URZ, URZ ;  /* 0x0000003f3f3ff290 */ /* 0x000fee000fffe03f */
[----:B------:R-:W-:Y:S01]  /*15ab0*/  STL.64 [R1+0x160], R8 ;  /* 0x0001600801007387 */ /* 0x000fe20000100a00 */
[----:B------:R-:W-:Y:S02]  /*15ac0*/  STL.64 [R1+0x168], R10 ;  /* 0x0001680a01007387 */ /* 0x000fe40000100a00 */
[----:B------:R-:W0:Y:S04]  /*15ad0*/  LDSM.16.M88.4 R8, [R13+0x12080] ;  /* 0x012080000d08783b */ /* 0x000e280000000200 */
[----:B------:R-:W2:Y:S01]  /*15ae0*/  LDL R18, [R1+0x28c] ;  /* 0x00028c0001127983 */ /* 0x000ea20000100800 */
[----:B------:R-:W5:Y:S01]  /*15af0*/  LDL.LU R16, [R1+0x330] ;  /* 0x0003300001107983 */ /* 0x000f620000300800 */
[----:B------:R-:W5:Y:S02]  /*15b00*/  LDL.LU R19, [R1+0x284] ;  /* 0x0002840001137983 */ /* 0x000f640000300800 */
[----:B0-----:R-:W-:Y:S01]  /*15b10*/  IMAD.MOV.U32 R13, RZ, RZ, R8 ;  /* 0x000000ffff0d7224 */ /* 0x001fe200078e0008 */
[----:B------:R0:W-:Y:S01]  /*15b20*/  STL.64 [R1+0x1a8], R10 ;  /* 0x0001a80a01007387 */ /* 0x0001e20000100a00 */
[----:B------:R-:W-:-:S02]  /*15b30*/  IMAD.MOV.U32 R12, RZ, RZ, R9 ;  /* 0x000000ffff0c7224 */ /* 0x000fc400078e0009 */
[----:B------:R-:W5:Y:S02]  /*15b40*/  LDL.LU.64 R8, [R1+0x8b8] ;  /* 0x0008b80001087983 */ /* 0x000f640000300a00 */
[----:B------:R-:W5:Y:S01]  /*15b50*/  LDL.LU R22, [R1+0x32c] ;  /* 0x00032c0001167983 */ /* 0x000f620000300800 */
[----:B------:R-:W5:Y:S01]  /*15b60*/  LDL.LU R23, [R1+0x31c] ;  /* 0x00031c0001177983 */ /* 0x000f620000300800 */
[----:B------:R-:W5:Y:S03]  /*15b70*/  LDL.LU R17, [R1+0x334] ;  /* 0x0003340001117983 */ /* 0x000f660000300800 */
[----:B0-----:R-:W5:Y:S01]  /*15b80*/  LDL.LU R10, [R1+0x328] ;  /* 0x00032800010a7983 */ /* 0x001f620000300800 */
[----:B------:R-:W5:Y:S02]  /*15b90*/  LDL.LU R11, [R1+0x308] ;  /* 0x00030800010b7983 */ /* 0x000f640000300800 */
[----:B------:R-:W-:-:S06]  /*15ba0*/  FMUL R28, R28, 1.4426950216293334961 ;  /* 0x3fb8aa3b1c1c7820 */ /* 0x000fcc0000400000 */
[----:B------:R-:W5:Y:S01]  /*15bb0*/  MUFU.EX2 R28, R28 ;  /* 0x0000001c001c7308 */ /* 0x000f620000000800 */
[----:B------:R-:W-:Y:S01]  /*15bc0*/  FADD R20, R0, R20 ;  /* 0x0000001400147221 */ /* 0x000fe20000000000 */
[----:B---3--:R-:W-:Y:S01]  /*15bd0*/  F2FP.BF16.PACK_AB R24, R29, R26 ;  /* 0x0000001a1d18723e */ /* 0x008fe200000010ff */
[----:B----4-:R-:W-:Y:S01]  /*15be0*/  F2FP.BF16.PACK_AB R26, R3, R21 ;  /* 0x00000015031a723e */ /* 0x010fe200000010ff */
[----:B--2---:R-:W-:Y:S02]  /*15bf0*/  F2FP.BF16.PACK_AB R25, R27, R18 ;  /* 0x000000121b19723e */ /* 0x004fe400000010ff */
[----:B-----5:R-:W-:Y:S01]  /*15c00*/  F2FP.BF16.PACK_AB R27, R28, R19 ;  /* 0x000000131c1b723e */ /* 0x020fe200000010ff */
[----:B------:R-:W-:Y:S01]  /*15c10*/  STL.64 [R1+0x8a8], R10 ;  /* 0x0008a80a01007387 */ /* 0x000fe20000100a00 */
[----:B------:R0:W-:Y:S03]  /*15c20*/  STL.64 [R1+0x8a0], R8 ;  /* 0x0008a00801007387 */ /* 0x0001e60000100a00 */
[----:B0-----:R-:W2:Y:S01]  /*15c30*/  LDL.LU R8, [R1] ;  /* 0x0000000001087983 */ /* 0x001ea20000300800 */
[----:B------:R-:W2:Y:S02]  /*15c40*/  LDL.LU R9, [R1+0x4] ;  /* 0x0000040001097983 */ /* 0x000ea40000300800 */
[----:B------:R-:W2:Y:S02]  /*15c50*/  LDL.LU R10, [R1+0x8] ;  /* 0x00000800010a7983 */ /* 0x000ea40000300800 */
[----:B------:R-:W2:Y:S01]  /*15c60*/  LDL.LU R11, [R1+0xc] ;  /* 0x00000c00010b7983 */ /* 0x000ea20000300800 */
[----:B------:R-:W3:Y:S01]  /*15c70*/  LDL.LU R0, [R1+0x2f8] ;  /* 0x0002f80001007983 */ /* 0x000ee20000300800 */
[----:B------:R-:W-:Y:S02]  /*15c80*/  STL.64 [R1+0x878], R12 ;  /* 0x0008780c01007387 */ /* 0x000fe40000100a00 */
[----:B------:R0:W-:Y:S02]  /*15c90*/  STL [R1+0x7dc], R29 ;  /* 0x0007dc1d01007387 */ /* 0x0001e40000100800 */
[----:B------:R-:W4:Y:S01]  /*15ca0*/  LDL.LU R3, [R1+0x8b0] ;  /* 0x0008b00001037983 */ /* 0x000f220000300800 */
[----:B0-----:R-:W5:Y:S01]  /*15cb0*/  LDL.LU R29, [R1+0x310] ;  /* 0x00031000011d7983 */ /* 0x001f620000300800 */
[----:B------:R-:W-:-:S02]  /*15cc0*/  IMAD.MOV.U32 R13, RZ, RZ, R14 ;  /* 0x000000ffff0d7224 */ /* 0x000fc400078e000e */
[----:B------:R-:W3:Y:S01]  /*15cd0*/  LDL.LU R18, [R1+0x300] ;  /* 0x0003000001127983 */ /* 0x000ee20000300800 */
[----:B------:R-:W-:Y:S01]  /*15ce0*/  MOV R12, R15 ;  /* 0x0000000f000c7202 */ /* 0x000fe20000000f00 */
[----:B------:R-:W3:Y:S01]  /*15cf0*/  LDL.LU R14, [R1+0x30c] ;  /* 0x00030c00010e7983 */ /* 0x000ee20000300800 */
[----:B------:R-:W3:Y:S02]  /*15d00*/  LDL.LU R15, [R1+0x2fc] ;  /* 0x0002fc00010f7983 */ /* 0x000ee40000300800 */
[----:B------:R-:W-:Y:S02]  /*15d10*/  STL [R1+0x7bc], R19 ;  /* 0x0007bc1301007387 */ /* 0x000fe40000100800 */
[----:B------:R0:W-:Y:S02]  /*15d20*/  STL [R1+0x7b8], R28 ;  /* 0x0007b81c01007387 */ /* 0x0001e40000100800 */
[----:B0-----:R-:W3:Y:S04]  /*15d30*/  LDL.LU R28, [R1+0x320] ;  /* 0x00032000011c7983 */ /* 0x001ee80000300800 */
[----:B------:R-:W0:Y:S01]  /*15d40*/  S2R R21, SR_TID.X ;  /* 0x0000000000157919 */ /* 0x000e220000002100 */
[----:B------:R-:W-:Y:S01]  /*15d50*/  FADD R16, R16, R20 ;  /* 0x0000001410107221 */ /* 0x000fe20000000000 */
[----:B------:R-:W-:-:S02]  /*15d60*/  MOV R20, R7 ;  /* 0x0000000700147202 */ /* 0x000fc40000000f00 */
[C---:B0-----:R-:W-:Y:S01]  /*15d70*/  LOP3.LUT R19, R21.reuse, 0x7, RZ, 0xc0, !PT ;  /* 0x0000000715137812 */ /* 0x041fe200078ec0ff */
[----:B------:R-:W-:-:S04]  /*15d80*/  IMAD.SHL.U32 R21, R21, 0x2, RZ ;  /* 0x0000000215157824 */ /* 0x000fc800078e00ff */
[----:B------:R-:W-:-:S05]  /*15d90*/  IMAD R19, R19, 0x110, RZ ;  /* 0x0000011013137824 */ /* 0x000fca00078e02ff */
[----:B------:R-:W-:Y:S01]  /*15da0*/  LOP3.LUT R19, R19, 0x30, R21, 0x78, !PT ;  /* 0x0000003013137812 */ /* 0x000fe200078e7815 */
[----:B------:R-:W-:Y:S02]  /*15db0*/  IMAD.MOV.U32 R21, RZ, RZ, R6 ;  /* 0x000000ffff157224 */ /* 0x000fe400078e0006 */
[----:B------:R-:W-:Y:S02]  /*15dc0*/  FADD R16, R22, R16 ;  /* 0x0000001016107221 */ /* 0x000fe40000000000 */
[----:B------:R-:W4:Y:S01]  /*15dd0*/  LDL.LU R22, [R1+0x2dc] ;  /* 0x0002dc0001167983 */ /* 0x000f220000300800 */
[----:B------:R-:W-:Y:S01]  /*15de0*/  LOP3.LUT R19, R19, 0x40, RZ, 0x3c, !PT ;  /* 0x0000004013137812 */ /* 0x000fe200078e3cff */
[----:B--2---:R-:W-:Y:S01]  /*15df0*/  HMMA.16816.F32.BF16 R4, R24, R4, R8 ;  /* 0x000000041804723c */ /* 0x004fe20000041808 */
[----:B---3--:R-:W-:-:S04]  /*15e00*/  FADD R2, R28, R2 ;  /* 0x000000021c027221 */ /* 0x008fc80000000000 */
[----:B------:R-:W-:Y:S02]  /*15e10*/  FADD R2, R23, R2 ;  /* 0x0000000217027221 */ /* 0x000fe40000000000 */
[----:B------:R-:W2:Y:S01]  /*15e20*/  LDL.LU R23, [R1+0x2d8] ;  /* 0x0002d80001177983 */ /* 0x000ea20000300800 */
[----:B------:R-:W3:Y:S02]  /*15e30*/  LDL.LU.64 R10, [R1+0x8a8] ;  /* 0x0008a800010a7983 */ /* 0x000ee40000300a00 */
[----:B------:R-:W2:Y:S11]  /*15e40*/  LDL.LU.64 R8, [R1+0x8a0] ;  /* 0x0008a00001087983 */ /* 0x000eb60000300a00 */
[----:B------:R-:W-:Y:S02]  /*15e50*/  @!UPT UIADD3 URZ, URZ, URZ, URZ ;  /* 0x0000003f3f3ff290 */ /* 0x000fe4000fffe03f */
[----:B------:R-:W-:Y:S01]  /*15e60*/  STL.64 [R1+0x150], R4 ;  /* 0x0001500401007387 */ /* 0x000fe20000100a00 */
[----:B------:R-:W-:Y:S02]  /*15e70*/  STL.64 [R1+0x158], R6 ;  /* 0x0001580601007387 */ /* 0x000fe40000100a00 */
[----:B------:R-:W0:Y:S02]  /*15e80*/  LDSM.16.M88.4 R4, [R19+0x12880] ;  /* 0x012880001304783b */ /* 0x000e240000000200 */
[----:B0-----:R-:W-:Y:S02]  /*15e90*/  STL [R1+0x170], R4 ;  /* 0x0001700401007387 */ /* 0x001fe40000100800 */
[----:B------:R0:W-:Y:S02]  /*15ea0*/  STL.64 [R1+0x178], R6 ;  /* 0x0001780601007387 */ /* 0x0001e40000100a00 */
[----:B------:R-:W-:Y:S01]  /*15eb0*/  IMAD.MOV.U32 R28, RZ, RZ, R5 ;  /* 0x000000ffff1c7224 */ /* 0x000fe200078e0005 */
[----:B0-----:R-:W2:Y:S01]  /*15ec0*/  LDL.LU.64 R6, [R1+0x898] ;  /* 0x0008980001067983 */ /* 0x001ea20000300a00 */
[----:B------:R-:W2:Y:S02]  /*15ed0*/  LDL.LU.64 R4, [R1+0x890] ;  /* 0x0008900001047983 */ /* 0x000ea40000300a00 */
[----:B------:R-:W-:-:S02]  /*15ee0*/  FADD R16, R17, R16 ;  /* 0x0000001011107221 */ /* 0x000fc40000000000 */
[----:B---3--:R-:W-:Y:S02]  /*15ef0*/  FADD R2, R10, R2 ;  /* 0x000000020a027221 */ /* 0x008fe40000000000 */
[----:B------:R-:W-:Y:S02]  /*15f00*/  FADD R16, R11, R16 ;  /* 0x000000100b107221 */ /* 0x000fe40000000000 */
[----:B--2---:R-:W-:Y:S01]  /*15f10*/  HMMA.16816.F32.BF16 R8, R24, R8, R4 ;  /* 0x000000081808723c */ /* 0x004fe20000041804 */
[----:B------:R-:W2:Y:S01]  /*15f20*/  LDL.LU R6, [R1+0x304] ;  /* 0x0003040001067983 */ /* 0x000ea20000300800 */
[----:B------:R-:W3:Y:S11]  /*15f30*/  LDL.LU R5, [R1+0x2e8] ;  /* 0x0002e80001057983 */ /* 0x000ef60000300800 */
[----:B------:R-:W-:Y:S10]  /*15f40*/  @!UPT UIADD3 URZ, URZ, URZ, URZ ;  /* 0x0000003f3f3ff290 */ /* 0x000ff4000fffe03f */
[----:B------:R-:W-:Y:S01]  /*15f50*/  STL.64 [R1+0x130], R8 ;  /* 0x0001300801007387 */ /* 0x000fe20000100a00 */
[----:B------:R-:W-:Y:S02]  /*15f60*/  STL.64 [R1+0x138], R10 ;  /* 0x0001380a01007387 */ /* 0x000fe40000100a00 */
[----:B------:R-:W0:Y:S04]  /*15f70*/  LDSM.16.M88.4 R8, [R19+0x13080] ;  /* 0x013080001308783b */ /* 0x000e280000000200 */
[----:B------:R-:W-:Y:S02]  /*15f80*/  FADD R2, R0, R2 ;  /* 0x0000000200027221 */ /* 0x000fe40000000000 */
[----:B------:R-:W2:Y:S04]  /*15f90*/  LDL.LU R0, [R1+0x2e0] ;  /* 0x0002e00001007983 */ /* 0x000ea80000300800 */
[----:B0-----:R0:W-:Y:S01]  /*15fa0*/  STL.64 [R1+0x148], R10 ;  /* 0x0001480a01007387 */ /* 0x0011e20000100a00 */
[----:B------:R-:W-:Y:S01]  /*15fb0*/  MOV R17, R8 ;  /* 0x0000000800117202 */ /* 0x000fe20000000f00 */
[----:B------:R-:W-:-:S02]  /*15fc0*/  IMAD.MOV.U32 R7, RZ, RZ, R9 ;  /* 0x000000ffff077224 */ /* 0x000fc400078e0009 */
[----:B0-----:R-:W2:Y:S01]  /*15fd0*/  LDL.LU.64 R10, [R1+0x888] ;  /* 0x00088800010a7983 */ /* 0x001ea20000300a00 */
[----:B------:R-:W2:Y:S02]  /*15fe0*/  LDL.LU.64 R8, [R1+0x880] ;  /* 0x0008800001087983 */ /* 0x000ea40000300a00 */
[----:B-----5:R-:W-:Y:S02]  /*15ff0*/  FADD R4, R29, R16 ;  /* 0x000000101d047221 */ /* 0x020fe40000000000 */
[----:B------:R-:W5:Y:S01]  /*16000*/  LDL.LU R16, [R1+0x2e4] ;  /* 0x0002e40001107983 */ /* 0x000f620000300800 */
[----:B--2---:R-:W-:Y:S03]  /*16010*/  HMMA.16816.F32.BF16 R8, R24, R12, R8 ;  /* 0x0000000c1808723c */ /* 0x004fe60000041808 */
[----:B------:R-:W2:Y:S01]  /*16020*/  LDL.LU.64 R12, [R1+0x878] ;  /* 0x00087800010c7983 */ /* 0x000ea20000300a00 */
[----:B------:R-:W-:-:S02]  /*16030*/  FADD R2, R18, R2 ;  /* 0x0000000212027221 */ /* 0x000fc40000000000 */
[----:B------:R-:W-:Y:S02]  /*16040*/  FADD R4, R14, R4 ;  /* 0x000000040e047221 */ /* 0x000fe40000000000 */
[----:B------:R-:W-:Y:S11]  /*16050*/  FADD R2, R15, R2 ;  /* 0x000000020f027221 */ /* 0x000ff60000000000 */
[----:B------:R-:W-:Y:S04]  /*16060*/  @!UPT UIADD3 URZ, URZ, URZ, URZ ;  /* 0x0000003f3f3ff290 */ /* 0x000fe8000fffe03f */
[----:B------:R-:W-:Y:S01]  /*16070*/  STL.64 [R1+0x100], R8 ;  /* 0x0001000801007387 */ /* 0x000fe20000100a00 */
[----:B------:R0:W-:Y:S03]  /*16080*/  STL.64 [R1+0x108], R10 ;  /* 0x0001080a01007387 */ /* 0x0001e60000100a00 */
[----:B0-----:R-:W3:Y:S01]  /*16090*/  LDL.LU R10, [R1+0x314] ;  /* 0x00031400010a7983 */ /* 0x001ee20000300800 */
[----:B------:R-:W3:Y:S02]  /*160a0*/  LDL.LU R11, [R1+0x2ec] ;  /* 0x0002ec00010b7983 */ /* 0x000ee40000300800 */
[----:B--2---:R-:W-:Y:S01]  /*160b0*/  IMAD.MOV.U32 R8, RZ, RZ, R13 ;  /* 0x000000ffff087224 */ /* 0x004fe200078e000d */
[----:B------:R-:W-:Y:S02]  /*160c0*/  MOV R9, R12 ;  /* 0x0000000c00097202 */ /* 0x000fe40000000f00 */
[----:B------:R-:W0:Y:S04]  /*160d0*/  LDSM.16.M88.4 R12, [R19+0x13880] ;  /* 0x01388000130c783b */ /* 0x000e280000000200 */
[----:B0-----:R0:W-:Y:S01]  /*160e0*/  STL.64 [R1+0x128], R14 ;  /* 0x0001280e01007387 */ /* 0x0011e20000100a00 */
[----:B------:R-:W-:-:S02]  /*160f0*/  IMAD.MOV.U32 R29, RZ, RZ, R12 ;  /* 0x000000ffff1d7224 */ /* 0x000fc400078e000c */
[----:B------:R-:W-:Y:S01]  /*16100*/  IMAD.MOV.U32 R18, RZ, RZ, R13 ;  /* 0x000000ffff127224 */ /* 0x000fe200078e000d */
[----:B0-----:R-:W2:Y:S01]  /*16110*/  LDL.LU.64 R14, [R1+0x870] ;  /* 0x00087000010e7983 */ /* 0x001ea20000300a00 */
[----:B------:R-:W2:Y:S02]  /*16120*/  LDL.LU.64 R12, [R1+0x868] ;  /* 0x00086800010c7983 */ /* 0x000ea40000300a00 */
[----:B---3--:R-:W-:Y:S02]  /*16130*/  FADD R4, R10, R4 ;  /* 0x000000040a047221 */ /* 0x008fe40000000000 */
[----:B------:R-:W-:Y:S02]  /*16140*/  FADD R2, R6, R2 ;  /* 0x0000000206027221 */ /* 0x000fe40000000000 */
[----:B------:R-:W3:Y:S01]  /*16150*/  LDL.LU R6, [R1+0x2f0] ;  /* 0x0002f00001067983 */ /* 0x000ee20000300800 */
[----:B----4-:R-:W-:Y:S02]  /*16160*/  FADD R4, R22, R4 ;  /* 0x0000000416047221 */ /* 0x010fe40000000000 */
[----:B------:R-:W-:-:S02]  /*16170*/  FADD R2, R23, R2 ;  /* 0x0000000217027221 */ /* 0x000fc40000000000 */
[----:B--2---:R-:W-:Y:S01]  /*16180*/  HMMA.16816.F32.BF16 R20, R24, R20, R12 ;  /* 0x000000141814723c */ /* 0x004fe2000004180c */
[----:B------:R-:W2:Y:S01]  /*16190*/  LDL.LU R14, [R1+0x2f4] ;  /* 0x0002f400010e7983 */ /* 0x000ea20000300800 */
[----:B------:R-:W2:Y:S11]  /*161a0*/  LDL.LU R15, [R1+0x3f8] ;  /* 0x0003f800010f7983 */ /* 0x000eb60000300800 */
[----:B------:R-:W-:Y:S10]  /*161b0*/  @!UPT UIADD3 URZ, URZ, URZ, URZ ;  /* 0x0000003f3f3ff290 */ /* 0x000ff4000fffe03f */
[----:B------:R-:W-:Y:S01]  /*161c0*/  STL.64 [R1+0x70], R20 ;  /* 0x0000701401007387 */ /* 0x000fe20000100a00 */
[----:B------:R-:W-:Y:S02]  /*161d0*/  STL.64 [R1+0x78], R22 ;  /* 0x0000781601007387 */ /* 0x000fe40000100a00 */
[----:B------:R-:W0:Y:S01]  /*161e0*/  LDSM.16.M88.4 R20, [R19+0x14080] ;  /* 0x014080001314783b */ /* 0x000e220000000200 */
[----:B--2---:R1:W-:Y:S03]  /*161f0*/  STL.64 [R1+0x860], R14 ;  /* 0x0008600e01007387 */ /* 0x0043e60000100a00 */
[----:B------:R-:W2:Y:S02]  /*16200*/  LDL.LU R12, [R1+0x110] ;  /* 0x00011000010c7983 */ /* 0x000ea40000300800 */
[----:B------:R-:W2:Y:S01]  /*16210*/  LDL.LU R13, [R1+0x114] ;  /* 0x00011400010d7983 */ /* 0x000ea20000300800 */
[----:B-1----:R-:W2:Y:S01]  /*16220*/  LDL.LU R14, [R1+0x118] ;  /* 0x00011800010e7983 */ /* 0x002ea20000300800 */
[----:B------:R-:W2:Y:S02]  /*16230*/  LDL.LU R15, [R1+0x11c] ;  /* 0x00011c00010f7983 */ /* 0x000ea40000300800 */
[----:B------:R-:W-:-:S02]  /*16240*/  FADD R4, R11, R4 ;  /* 0x000000040b047221 */ /* 0x000fc40000000000 */
[----:B0-----:R-:W-:Y:S01]  /*16250*/  STL.64 [R1+0xf8], R22 ;  /* 0x0000f81601007387 */ /* 0x001fe20000100a00 */
[----:B--2---:R-:W-:Y:S01]  /*16260*/  HMMA.16816.F32.BF16 R8, R24, R8, R12 ;  /* 0x000000081808723c */ /* 0x004fe2000004180c */
[----:B------:R-:W2:Y:S11]  /*16270*/  LDL.LU.64 R14, [R1+0x860] ;  /* 0x00086000010e7983 */ /* 0x000eb60000300a00 */
[----:B------:R-:W-:Y:S11]  /*16280*/  @!UPT UIADD3 URZ, URZ, URZ, URZ ;  /* 0x0000003f3f3ff290 */ /* 0x000ff6000fffe03f */
[----:B------:R-:W-:Y:S01]  /*16290*/  STL.64 [R1+0x60], R8 ;  /* 0x0000600801007387 */ /* 0x000fe20000100a00 */
[----:B------:R-:W-:Y:S02]  /*162a0*/  STL.64 [R1+0x68], R10 ;  /* 0x0000680a01007387 */ /* 0x000fe40000100a00 */
[----:B------:R-:W0:Y:S02]  /*162b0*/  LDSM.16.M88.4 R8, [R19+0x14880] ;  /* 0x014880001308783b */ /* 0x000e240000000200 */
[----:B0-----:R0:W-:Y:S04]  /*162c0*/  STL.64 [R1+0xe8], R10 ;  /* 0x0000e80a01007387 */ /* 0x0011e80000100a00 */
[----:B0-----:R-:W4:Y:S01]  /*162d0*/  LDL.LU R11, [R1+0x2c8] ;  /* 0x0002c800010b7983 */ /* 0x001f220000300800 */
[----:B-----5:R-:W-:-:S02]  /*162e0*/  FADD R2, R16, R2 ;  /* 0x0000000210027221 */ /* 0x020fc40000000000 */
[----:B------:R-:W-:Y:S02]  /*162f0*/  FADD R5, R5, R4 ;  /* 0x0000000405057221 */ /* 0x000fe40000000000 */
[----:B------:R-:W-:Y:S01]  /*16300*/  FADD R4, R0, R2 ;  /* 0x0000000200047221 */ /* 0x000fe20000000000 */
[----:B------:R-:W-:Y:S01]  /*16310*/  MOV R0, R8 ;  /* 0x0000000800007202 */ /* 0x000fe20000000f00 */
[----:B------:R-:W-:Y:S01]  /*16320*/  IMAD.MOV.U32 R8, RZ, RZ, R17 ;  /* 0x000000ffff087224 */ /* 0x000fe200078e0011 */
[----:B----4-:R0:W-:Y:S01]  /*16330*/  STL [R1+0x82c], R11 ;  /* 0x00082c0b01007387 */ /* 0x0101e20000100800 */
[----:B------:R-:W4:Y:S03]  /*16340*/  LDL.LU R17, [R1+0x2c4] ;  /* 0x0002c40001117983 */ /* 0x000f260000300800 */
[----:B0-----:R-:W5:Y:S01]  /*16350*/  LDL.LU R11, [R1+0x2cc] ;  /* 0x0002cc00010b7983 */ /* 0x001f620000300800 */
[----:B------:R-:W5:Y:S02]  /*16360*/  LDL.LU R10, [R1+0x400] ;  /* 0x00040000010a7983 */ /* 0x000f640000300800 */
[----:B------:R-:W-:Y:S01]  /*16370*/  IMAD.MOV.U32 R22, RZ, RZ, R9 ;  /* 0x000000ffff167224 */ /* 0x000fe200078e0009 */
[----:B------:R-:W-:Y:S01]  /*16380*/  MOV R9, R7 ;  /* 0x0000000700097202 */ /* 0x000fe20000000f00 */
[----:B--2---:R-:W-:-:S02]  /*16390*/  FADD R2, R14, R5 ;  /* 0x000000050e027221 */ /* 0x004fc40000000000 */
[----:B------:R-:W-:Y:S01]  /*163a0*/  FADD R5, R15, -R3 ;  /* 0x800000030f057221 */ /* 0x000fe20000000000 */
[----:B-----5:R-:W-:Y:S01]  /*163b0*/  STL.64 [R1+0x848], R10 ;  /* 0x0008480a01007387 */ /* 0x020fe20000100a00 */
[----:B------:R0:W-:Y:S03]  /*163c0*/  STL.64 [R1+0x840], R8 ;  /* 0x0008400801007387 */ /* 0x0001e60000100a00 */
[----:B0-----:R-:W2:Y:S01]  /*163d0*/  LDL.LU R8, [R1+0x170] ;  /* 0x0001700001087983 */ /* 0x001ea20000300800 */
[----:B------:R-:W-:Y:S02]  /*163e0*/  IMAD.MOV.U32 R9, RZ, RZ, R28 ;  /* 0x000000ffff097224 */ /* 0x000fe400078e001c */
[----:B------:R-:W5:Y:S02]  /*163f0*/  LDL.LU R7, [R1+0x2bc] ;  /* 0x0002bc0001077983 */ /* 0x000f640000300800 */
[----:B------:R-:W2:Y:S01]  /*16400*/  LDL.LU R28, [R1+0x2d0] ;  /* 0x0002d000011c7983 */ /* 0x000ea20000300800 */
[----:B------:R-:W2:Y:S01]  /*16410*/  LDL.LU R16, [R1+0x408] ;  /* 0x0004080001107983 */ /* 0x000ea20000300800 */
[----:B------:R-:W-:Y:S02]  /*16420*/  STL [R1+0x828], R22 ;  /* 0x0008281601007387 */ /* 0x000fe40000100800 */
[----:B------:R-:W-:Y:S02]  /*16430*/  STL.64 [R1+0x820], R20 ;  /* 0x0008201401007387 */ /* 0x000fe40000100a00 */
[----:B------:R-:W2:Y:S02]  /*16440*/  LDL.LU R15, [R1+0x2d4] ;  /* 0x0002d400010f7983 */ /* 0x000ea40000300800 */
[----:B------:R-:W-:Y:S01]  /*16450*/  IMAD.MOV.U32 R12, RZ, RZ, R29 ;  /* 0x000000ffff0c7224 */ /* 0x000fe200078e001d */
[----:B------:R-:W-:Y:S01]  /*16460*/  MOV R13, R18 ;  /* 0x00000012000d7202 */ /* 0x000fe20000000f00 */
[----:B--2---:R-:W-:Y:S04]  /*16470*/  STL [R1+0x838], R15 ;  /* 0x0008380f01007387 */ /* 0x004fe80000100800 */
[----:B------:R0:W-:Y:S02]  /*16480*/  STL.64 [R1+0x830], R12 ;  /* 0x0008300c01007387 */ /* 0x0001e40000100a00 */
[----:B0-----:R-:W2:Y:S01]  /*16490*/  LDL.LU R12, [R1+0x1c0] ;  /* 0x0001c000010c7983 */ /* 0x001ea20000300800 */
[----:B------:R-:W2:Y:S02]  /*164a0*/  LDL.LU R13, [R1+0x1c4] ;  /* 0x0001c400010d7983 */ /* 0x000ea40000300800 */
[----:B------:R-:W2:Y:S02]  /*164b0*/  LDL.LU R14, [R1+0x1c8] ;  /* 0x0001c800010e7983 */ /* 0x000ea40000300800 */
[----:B------:R-:W2:Y:S02]  /*164c0*/  LDL.LU R15, [R1+0x1cc] ;  /* 0x0001cc00010f7983 */ /* 0x000ea40000300800 */
[----:B--2---:R-:W-:Y:S01]  /*164d0*/  STL.64 [R1+0x858], R14 ;  /* 0x0008580e01007387 */ /* 0x004fe20000100a00 */
[----:B------:R0:W-:Y:S03]  /*164e0*/  STL.64 [R1+0x850], R12 ;  /* 0x0008500c01007387 */ /* 0x0001e60000100a00 */
[----:B0-----:R-:W2:Y:S01]  /*164f0*/  LDL.LU R12, [R1+0x190] ;  /* 0x00019000010c7983 */ /* 0x001ea20000300800 */
[----:B------:R-:W2:Y:S02]  /*16500*/  LDL.LU R13, [R1+0x194] ;  /* 0x00019400010d7983 */ /* 0x000ea40000300800 */
[----:B------:R-:W2:Y:S02]  /*16510*/  LDL.LU R14, [R1+0x198] ;  /* 0x00019800010e7983 */ /* 0x000ea40000300800 */
[----:B------:R-:W2:Y:S01]  /*16520*/  LDL.LU R15, [R1+0x19c] ;  /* 0x00019c00010f7983 */ /* 0x000ea20000300800 */
[----:B------:R-:W5:Y:S01]  /*16530*/  LDL.LU R18, [R1+0x2c0] ;  /* 0x0002c00001127983 */ /* 0x000f620000300800 */
[----:B------:R-:W5:Y:S02]  /*16540*/  LDL.LU R20, [R1+0x1e0] ;  /* 0x0001e00001147983 */ /* 0x000f640000300800 */
[----:B------:R-:W5:Y:S02]  /*16550*/  LDL.LU R21, [R1+0x1e4] ;  /* 0x0001e40001157983 */ /* 0x000f640000300800 */
[----:B---3--:R-:W-:Y:S01]  /*16560*/  FADD R6, R6, R4 ;  /* 0x0000000406067221 */ /* 0x008fe20000000000 */
[----:B------:R-:W3:Y:S01]  /*16570*/  LDL.LU R22, [R1+0x1e8] ;  /* 0x0001e80001167983 */ /* 0x000ee20000300800 */
[----:B------:R-:W3:Y:S02]  /*16580*/  LDL.LU R23, [R1+0x1ec] ;  /* 0x0001ec0001177983 */ /* 0x000ee40000300800 */
[----:B----4-:R-:W-:-:S02]  /*16590*/  FADD R4, R17, R2 ;  /* 0x0000000211047221 */ /* 0x010fc40000000000 */
[----:B------:R-:W4:Y:S01]  /*165a0*/  LDL.LU R2, [R1+0x2b8] ;  /* 0x0002b80001027983 */ /* 0x000f220000300800 */
[----:B--2---:R-:W-:Y:S03]  /*165b0*/  HMMA.16816.F32.BF16 R8, R24, R8, R12 ;  /* 0x000000081808723c */ /* 0x004fe6000004180c */
[----:B------:R-:W2:Y:S01]  /*165c0*/  LDL.LU.64 R14, [R1+0x858] ;  /* 0x00085800010e7983 */ /* 0x000ea20000300a00 */
[----:B------:R-:W2:Y:S11]  /*165d0*/  LDL.LU.64 R12, [R1+0x850] ;  /* 0x00085000010c7983 */ /* 0x000eb60000300a00 */
[----:B------:R-:W-:Y:S08]  /*165e0*/  @!UPT UIADD3 URZ, URZ, URZ, URZ ;  /* 0x0000003f3f3ff290 */ /* 0x000ff0000fffe03f */
[----:B------:R-:W-:Y:S01]  /*165f0*/  STL.64 [R1+0x50], R8 ;  /* 0x0000500801007387 */ /* 0x000fe20000100a00 */
[----:B------:R-:W-:Y:S02]  /*16600*/  STL.64 [R1+0x58], R10 ;  /* 0x0000580a01007387 */ /* 0x000fe40000100a00 */
[----:B------:R-:W0:Y:S02]  /*16610*/  LDSM.16.M88.4 R8, [R19+0x15080] ;  /* 0x015080001308783b */ /* 0x000e240000000200 */
[----:B0-----:R0:W-:Y:S02]  /*16620*/  STL.64 [R1+0xd8], R10 ;  /* 0x0000d80a01007387 */ /* 0x0011e40000100a00 */
[----:B------:R-:W-:Y:S02]  /*16630*/  IMAD.MOV.U32 R29, RZ, RZ, R8 ;  /* 0x000000ffff1d7224 */ /* 0x000fe400078e0008 */
[----:B------:R-:W-:Y:S01]  /*16640*/  IMAD.MOV.U32 R17, RZ, RZ, R9 ;  /* 0x000000ffff117224 */ /* 0x000fe200078e0009 */
[----:B0-----:R-:W2:Y:S01]  /*16650*/  LDL.LU.64 R10, [R1+0x848] ;  /* 0x00084800010a7983 */ /* 0x001ea20000300a00 */
[----:B------:R-:W3:Y:S02]  /*16660*/  LDL.LU.64 R8, [R1+0x840] ;  /* 0x0008400001087983 */ /* 0x000ee40000300a00 */
[----:B------:R-:W-:-:S02]  /*16670*/  FMUL R5, R5, 1.4426950216293334961 ;  /* 0x3fb8aa3b05057820 */ /* 0x000fc40000400000 */
[----:B----4-:R-:W-:-:S04]  /*16680*/  FADD R2, R2, R6 ;  /* 0x0000000602027221 */ /* 0x010fc80000000000 */
[----:B------:R-:W0:Y:S02]  /*16690*/  MUFU.EX2 R5, R5 ;  /* 0x0000000500057308 */ /* 0x000e240000000800 */
[----:B0-----:R-:W-:Y:S01]  /*166a0*/  STL [R1+0x114], R5 ;  /* 0x0001140501007387 */ /* 0x001fe20000100800 */
[----:B--2---:R-:W-:Y:S02]  /*166b0*/  FADD R4, R11, R4 ;  /* 0x000000040b047221 */ /* 0x004fe40000000000 */
[----:B------:R-:W-:Y:S02]  /*166c0*/  FADD R6, R10, -R3 ;  /* 0x800000030a067221 */ /* 0x000fe40000000000 */
[----:B---3--:R-:W-:Y:S01]  /*166d0*/  HMMA.16816.F32.BF16 R8, R24, R8, R12 ;  /* 0x000000081808723c */ /* 0x008fe2000004180c */
[----:B------:R-:W2:Y:S01]  /*166e0*/  LDL.LU R15, [R1+0x838] ;  /* 0x00083800010f7983 */ /* 0x000ea20000300800 */
[----:B------:R-:W3:Y:S11]  /*166f0*/  LDL.LU.64 R12, [R1+0x830] ;  /* 0x00083000010c7983 */ /* 0x000ef60000300a00 */
[----:B------:R-:W-:Y:S10]  /*16700*/  @!UPT UIADD3 URZ, URZ, URZ, URZ ;  /* 0x0000003f3f3ff290 */ /* 0x000ff4000fffe03f */
[----:B------:R-:W-:Y:S01]  /*16710*/  STL.64 [R1+0x40], R8 ;  /* 0x0000400801007387 */ /* 0x000fe20000100a00 */
[----:B------:R-:W-:Y:S02]  /*16720*/  STL.64 [R1+0x48], R10 ;  /* 0x0000480a01007387 */ /* 0x000fe40000100a00 */
[----:B------:R-:W0:Y:S02]  /*16730*/  LDSM.16.M88.4 R8, [R19+0x15880] ;  /* 0x015880001308783b */ /* 0x000e240000000200 */
[----:B0-----:R0:W-:Y:S04]  /*16740*/  STL.64 [R1+0xc8], R10 ;  /* 0x0000c80a01007387 */ /* 0x0011e80000100a00 */
[----:B0-----:R-:W4:Y:S01]  /*16750*/  LDL.LU R11, [R1+0x82c] ;  /* 0x00082c00010b7983 */ /* 0x001f220000300800 */
[----:B-----5:R-:W-:-:S02]  /*16760*/  FADD R2, R7, R2 ;  /* 0x0000000207027221 */ /* 0x020fc40000000000 */
[----:B------:R-:W-:Y:S02]  /*16770*/  FADD R7, R28, R4 ;  /* 0x000000041c077221 */ /* 0x000fe40000000000 */
[----:B------:R-:W-:Y:S02]  /*16780*/  FMUL R4, R6, 1.4426950216293334961 ;  /* 0x3fb8aa3b06047820 */ /* 0x000fe40000400000 */
[----:B------:R-:W-:Y:S02]  /*16790*/  FADD R5, R16, -R3 ;  /* 0x8000000310057221 */ /* 0x000fe40000000000 */
[----:B------:R2:W0:Y:S01]  /*167a0*/  MUFU.EX2 R16, R4 ;  /* 0x0000000400107308 */ /* 0x0004220000000800 */
[----:B------:R-:W-:Y:S02]  /*167b0*/  IMAD.MOV.U32 R28, RZ, RZ, R9 ;  /* 0x000000ffff1c7224 */ /* 0x000fe400078e0009 */
[----:B------:R-:W5:Y:S01]  /*167c0*/  LDL.LU R9, [R1+0x3ec] ;  /* 0x0003ec0001097983 */ /* 0x000f620000300800 */
[----:B--2---:R-:W-:-:S02]  /*167d0*/  FADD R4, R15, R7 ;  /* 0x000000070f047221 */ /* 0x004fc40000000000 */
[----:B---3--:R-:W-:Y:S01]  /*167e0*/  HMMA.16816.F32.BF16 R12, R24, R12, R20 ;  /* 0x0000000c180c723c */ /* 0x008fe20000041814 */
[----:B----4-:R-:W-:Y:S02]  /*167f0*/  FADD R2, R11, R2 ;  /* 0x000000020b027221 */ /* 0x010fe40000000000 */
[----:B------:R-:W2:Y:S01]  /*16800*/  LDL.LU R11, [R1+0x84] ;  /* 0x00008400010b7983 */ /* 0x000ea20000300800 */
[----:B0-----:R-:W-:Y:S02]  /*16810*/  STL [R1+0x790], R16 ;  /* 0x0007901001007387 */ /* 0x001fe40000100800 */
[----:B------:R-:W3:Y:S02]  /*16820*/  LDL.LU R7, [R1+0x90] ;  /* 0x0000900001077983 */ /* 0x000ee40000300800 */
[----:B------:R-:W-:Y:S02]  /*16830*/  FADD R6, R18, R2 ;  /* 0x0000000212067221 */ /* 0x000fe40000000000 */
[----:B------:R-:W4:Y:S01]  /*16840*/  LDL.LU R18, [R1+0x3f0] ;  /* 0x0003f00001127983 */ /* 0x000f220000300800 */
[----:B------:R-:W2:Y:S02]  /*16850*/  LDL.LU R22, [R1+0x828] ;  /* 0x0008280001167983 */ /* 0x000ea40000300800 */
[----:B------:R-:W2:Y:S02]  /*16860*/  LDL.LU.64 R20, [R1+0x820] ;  /* 0x0008200001147983 */ /* 0x000ea40000300a00 */
[----:B------:R-:W-:Y:S01]  /*16870*/  STL.64 [R1+0x818], R26 ;  /* 0x0008181a01007387 */ /* 0x000fe20000100a00 */
[----:B------:R-:W-:Y:S07]  /*16880*/  STL.64 [R1+0x810], R24 ;  /* 0x0008101801007387 */ /* 0x000fee0000100a00 */
[----:B------:R0:W-:Y:S02]  /*16890*/  STL.64 [R1+0x30], R12 ;  /* 0x0000300c01007387 */ /* 0x0001e40000100a00 */
[----:B------:R-:W-:Y:S02]  /*168a0*/  STL.64 [R1+0x38], R14 ;  /* 0x0000380e01007387 */ /* 0x000fe40000100a00 */
[----:B------:R-:W2:Y:S01]  /*168b0*/  LDL.LU R23, [R1+0x94] ;  /* 0x0000940001177983 */ /* 0x000ea20000300800 */
[----:B0-----:R-:W2:Y:S04]  /*168c0*/  LDL.LU R12, [R1+0x2ac] ;  /* 0x0002ac00010c7983 */ /* 0x001ea80000300800 */
[----:B------:R-:W0:Y:S01]  /*168d0*/  S2R R10, SR_TID.X ;  /* 0x00000000000a7919 */ /* 0x000e220000002100 */
[----:B------:R-:W-:-:S02]  /*168e0*/  MOV R19, R8 ;  /* 0x0000000800137202 */ /* 0x000fc40000000f00 */
[C---:B0-----:R-:W-:Y:S01]  /*168f0*/  LOP3.LUT R8, R10.reuse, 0x7, RZ, 0xc0, !PT ;  /* 0x000000070a087812 */ /* 0x041fe200078ec0ff */
[----:B------:R-:W-:-:S04]  /*16900*/  IMAD.SHL.U32 R10, R10, 0x2, RZ ;  /* 0x000000020a0a7824 */ /* 0x000fc800078e00ff */
[----:B------:R-:W-:Y:S02]  /*16910*/  IMAD R16, R8, 0x110, RZ ;  /* 0x0000011008107824 */ /* 0x000fe400078e02ff */
[----:B------:R-:W-:Y:S01]  /*16920*/  FMUL R2, R5, 1.4426950216293334961 ;  /* 0x3fb8aa3b05027820 */ /* 0x000fe20000400000 */
[----:B------:R-:W3:Y:S02]  /*16930*/  LDL.LU R8, [R1+0x3f4] ;  /* 0x0003f40001087983 */ /* 0x000ee40000300800 */
[----:B------:R-:W-:-:S04]  /*16940*/  LOP3.LUT R16, R16, 0x30, R10, 0x78, !PT ;  /* 0x0000003010107812 */ /* 0x000fc800078e780a */
[----:B------:R-:W-:-:S05]  /*16950*/  LOP3.LUT R16, R16, 0x40, RZ, 0x3c, !PT ;  /* 0x0000004010107812 */ /* 0x000fca00078e3cff */
[----:B------:R-:W0:Y:S01]  /*16960*/  LDSM.16.M88.4 R24, [R16+0x16080] ;  /* 0x016080001018783b */ /* 0x000e220000000200 */
[----:B------:R-:W1:Y:S01]  /*16970*/  MUFU.EX2 R2, R2 ;  /* 0x0000000200027308 */ /* 0x000e620000000800 */
[----:B-----5:R-:W-:Y:S02]  /*16980*/  FADD R5, R9, -R3 ;  /* 0x8000000309057221 */ /* 0x020fe40000000000 */
[----:B0-----:R0:W-:Y:S01]  /*16990*/  STL.64 [R1+0xb8], R26 ;  /* 0x0000b81a01007387 */ /* 0x0011e20000100a00 */
[----:B------:R-:W-:Y:S01]  /*169a0*/  MOV R13, R24 ;  /* 0x00000018000d7202 */ /* 0x000fe20000000f00 */
[----:B------:R-:W-:Y:S02]  /*169b0*/  IMAD.MOV.U32 R10, RZ, RZ, R25 ;  /* 0x000000ffff0a7224 */ /* 0x000fe400078e0019 */
[----:B0-----:R-:W5:Y:S01]  /*169c0*/  LDL.LU.64 R26, [R1+0x818] ;  /* 0x00081800011a7983 */ /* 0x001f620000300a00 */
[----:B------:R-:W5:Y:S03]  /*169d0*/  LDL.LU.64 R24, [R1+0x810] ;  /* 0x0008100001187983 */ /* 0x000f660000300a00 */
[----:B----4-:R-:W-:Y:S01]  /*169e0*/  STL.64 [R1+0x800], R18 ;  /* 0x0008001201007387 */ /* 0x010fe20000100a00 */
[----:B------:R0:W-:Y:S03]  /*169f0*/  STL.64 [R1+0x7f8], R16 ;  /* 0x0007f81001007387 */ /* 0x0001e60000100a00 */
[----:B0-----:R-:W5:Y:S01]  /*16a00*/  LDL.LU R16, [R1+0x220] ;  /* 0x0002200001107983 */ /* 0x001f620000300800 */
[----:B------:R-:W5:Y:S02]  /*16a10*/  LDL.LU R17, [R1+0x224] ;  /* 0x0002240001117983 */ /* 0x000f640000300800 */
[----:B------:R-:W5:Y:S02]  /*16a20*/  LDL.LU R18, [R1+0x228] ;  /* 0x0002280001127983 */ /* 0x000f640000300800 */
[----:B------:R-:W5:Y:S01]  /*16a30*/  LDL.LU R19, [R1+0x22c] ;  /* 0x00022c0001137983 */ /* 0x000f620000300800 */
[----:B--2---:R0:W-:Y:S01]  /*16a40*/  STL.64 [R1+0x7f0], R12 ;  /* 0x0007f00c01007387 */ /* 0x0041e20000100a00 */
[----:B------:R-:W-:-:S03]  /*16a50*/  FADD R6, R11, R6 ;  /* 0x000000060b067221 */ /* 0x000fc60000000000 */
[----:B0-----:R-:W2:Y:S01]  /*16a60*/  LDL.LU R12, [R1+0x210] ;  /* 0x00021000010c7983 */ /* 0x001ea20000300800 */
[----:B------:R-:W2:Y:S02]  /*16a70*/  LDL.LU R13, [R1+0x214] ;  /* 0x00021400010d7983 */ /* 0x000ea40000300800 */
[----:B------:R-:W2:Y:S02]  /*16a80*/  LDL.LU R14, [R1+0x218] ;  /* 0x00021800010e7983 */ /* 0x000ea40000300800 */
[----:B------:R-:W2:Y:S01]  /*16a90*/  LDL.LU R15, [R1+0x21c] ;  /* 0x00021c00010f7983 */ /* 0x000ea20000300800 */
[----:B------:R0:W-:Y:S04]  /*16aa0*/  STL [R1+0x628], R3 ;  /* 0x0006280301007387 */ /* 0x0001e80000100800 */
[----:B0-----:R-:W4:Y:S01]  /*16ab0*/  LDL.LU R3, [R1+0x2a0] ;  /* 0x0002a00001037983 */ /* 0x001f220000300800 */
[----:B------:R-:W2:Y:S02]  /*16ac0*/  LDL.LU R9, [R1+0x2a8] ;  /* 0x0002a80001097983 */ /* 0x000ea40000300800 */
[----:B-1----:R-:W-:Y:S02]  /*16ad0*/  STL [R1+0x110], R2 ;  /* 0x0001100201007387 */ /* 0x002fe40000100800 */
[----:B------:R-:W2:Y:S02]  /*16ae0*/  LDL.LU R11, [R1+0x80] ;  /* 0x00008000010b7983 */ /* 0x000ea40000300800 */
[----:B---3--:R-:W-:-:S04]  /*16af0*/  FADD R4, R7, R4 ;  /* 0x0000000407047221 */ /* 0x008fc80000000000 */
[----:B------:R-:W-:Y:S01]  /*16b00*/  FADD R7, R23, R4 ;  /* 0x0000000417077221 */ /* 0x000fe20000000000 */
[----:B--2---:R0:W-:Y:S04]  /*16b10*/  STL.64 [R1+0x7e8], R10 ;  /* 0x0007e80a01007387 */ /* 0x0041e80000100a00 */
[----:B0-----:R-:W2:Y:S01]  /*16b20*/  LDL.LU R10, [R1+0x29c] ;  /* 0x00029c00010a7983 */ /* 0x001ea20000300800 */
[----:B------:R-:W3:Y:S02]  /*16b30*/  LDL.LU R11, [R1+0x2a4] ;  /* 0x0002a400010b7983 */ /* 0x000ee40000300800 */
[----:B------:R0:W-:Y:S02]  /*16b40*/  STL.64 [R1+0x7e0], R8 ;  /* 0x0007e00801007387 */ /* 0x0001e40000100a00 */
[----:B0-----:R-:W-:Y:S01]  /*16b50*/  IMAD.MOV.U32 R8, RZ, RZ, R0 ;  /* 0x000000ffff087224 */ /* 0x001fe200078e0000 */
[----:B------:R-:W-:Y:S01]  /*16b60*/  MOV R9, R22 ;  /* 0x0000001600097202 */ /* 0x000fe20000000f00 */
[----:B------:R-:W2:Y:S01]  /*16b70*/  LDL.LU R0, [R1+0x808] ;  /* 0x0008080001007983 */ /* 0x000ea20000300800 */
[----:B-----5:R-:W-:Y:S01]  /*16b80*/  HMMA.16816.F32.BF16 R20, R24, R20, R16 ;  /* 0x000000141814723c */ /* 0x020fe20000041810 */
[----:B------:R-:W5:Y:S02]  /*16b90*/  LDL.LU.64 R18, [R1+0x800] ;  /* 0x0008000001127983 */ /* 0x000f640000300a00 */
[----:B------:R-:W2:Y:S11]  /*16ba0*/  LDL.LU.64 R16, [R1+0x7f8] ;  /* 0x0007f80001107983 */ /* 0x000eb60000300a00 */
[----:B------:R-:W-:Y:S09]  /*16bb0*/  @!UPT UIADD3 URZ, URZ, URZ, URZ ;  /* 0x0000003f3f3ff290 */ /* 0x000ff2000fffe03f */
[----:B------:R-:W-:Y:S01]  /*16bc0*/  STL.64 [R1+0x20], R20 ;  /* 0x0000201401007387 */ /* 0x000fe20000100a00 */
[----:B------:R-:W-:Y:S02]  /*16bd0*/  STL.64 [R1+0x28], R22 ;  /* 0x0000281601007387 */ /* 0x000fe40000100a00 */
[----:B------:R-:W-:-:S04]  /*16be0*/  FMUL R2, R5, 1.4426950216293334961 ;  /* 0x3fb8aa3b05027820 */ /* 0x000fc80000400000 */
[----:B------:R3:W0:Y:S01]  /*16bf0*/  MUFU.EX2 R5, R2 ;  /* 0x0000000200057308 */ /* 0x0006220000000800 */
[----:B--2---:R-:W1:Y:S01]  /*16c00*/  LDSM.16.M88.4 R20, [R16+0x16880] ;  /* 0x016880001014783b */ /* 0x004e620000000200 */
[----:B------:R-:W-:Y:S02]  /*16c10*/  FADD R4, R10, R6 ;  /* 0x000000060a047221 */ /* 0x000fe40000000000 */
[----:B---3--:R-:W-:Y:S02]  /*16c20*/  FADD R2, R11, R7 ;  /* 0x000000070b027221 */ /* 0x008fe40000000000 */
[----:B------:R-:W-:Y:S01]  /*16c30*/  HMMA.16816.F32.BF16 R8, R24, R8, R12 ;  /* 0x000000081808723c */ /* 0x000fe2000004180c */
[----:B-1----:R-:W-:Y:S01]  /*16c40*/  STL.64 [R1+0xa8], R22 ;  /* 0x0000a81601007387 */ /* 0x002fe20000100a00 */
[----:B0-----:R-:W-:Y:S02]  /*16c50*/  STL [R1+0xf0], R5 ;  /* 0x0000f00501007387 */ /* 0x001fe40000100800 */
[----:B------:R-:W2:Y:S02]  /*16c60*/  LDL.LU.64 R12, [R1+0x7f0] ;  /* 0x0007f000010c7983 */ /* 0x000ea40000300a00 */
[----:B------:R-:W3:Y:S11]  /*16c70*/  LDL.LU R7, [R1+0x3fc] ;  /* 0x0003fc0001077983 */ /* 0x000ef60000300800 */
[----:B------:R-:W-:Y:S06]  /*16c80*/  @!UPT UIADD3 URZ, URZ, URZ, URZ ;  /* 0x0000003f3f3ff290 */ /* 0x000fec000fffe03f */
[----:B------:R-:W-:Y:S01]  /*16c90*/  STL.64 [R1+0x10], R8 ;  /* 0x0000100801007387 */ /* 0x000fe20000100a00 */
[----:B------:R-:W-:Y:S02]  /*16ca0*/  STL.64 [R1+0x18], R10 ;  /* 0x0000180a01007387 */ /* 0x000fe40000100a00 */
[----:B------:R-:W0:Y:S04]  /*16cb0*/  LDSM.16.M88.4 R8, [R16+0x17080] ;  /* 0x017080001008783b */ /* 0x000e280000000200 */
[----:B0-----:R-:W-:Y:S01]  /*16cc0*/  IMAD.MOV.U32 R15, RZ, RZ, R8 ;  /* 0x000000ffff0f7224 */ /* 0x001fe200078e0008 */
[----:B------:R0:W-:Y:S01]  /*16cd0*/  STL.64 [R1+0x98], R10 ;  /* 0x0000980a01007387 */ /* 0x0001e20000100a00 */
[----:B------:R-:W-:-:S03]  /*16ce0*/  IMAD.MOV.U32 R14, RZ, RZ, R9 ;  /* 0x000000ffff0e7224 */ /* 0x000fc600078e0009 */
[----:B0-----:R-:W3:Y:S01]  /*16cf0*/  LDL.LU.64 R10, [R1+0x7e8] ;  /* 0x0007e800010a7983 */ /* 0x001ee20000300a00 */
[----:B------:R-:W3:Y:S02]  /*16d00*/  LDL.LU.64 R8, [R1+0x7e0] ;  /* 0x0007e00001087983 */ /* 0x000ee40000300a00 */
[----:B------:R-:W5:Y:S02]  /*16d10*/  LDL.LU R6, [R1+0x28c] ;  /* 0x00028c0001067983 */ /* 0x000f640000300800 */
[----:B------:R-:W-:Y:S02]  /*16d20*/  STL [R1+0x794], R15 ;  /* 0x0007940f01007387 */ /* 0x000fe40000100800 */
[----:B--2---:R-:W-:Y:S02]  /*16d30*/  FADD R2, R12, R2 ;  /* 0x000000020c027221 */ /* 0x004fe40000000000 */
[----:B------:R-:W2:Y:S01]  /*16d40*/  LDL.LU R12, [R1+0x288] ;  /* 0x00028800010c7983 */ /* 0x000ea20000300800 */
[----:B------:R-:W-:Y:S02]  /*16d50*/  STL [R1+0x7d8], R14 ;  /* 0x0007d80e01007387 */ /* 0x000fe40000100800 */
[----:B----4-:R-:W-:-:S02]  /*16d60*/  FADD R5, R3, R4 ;  /* 0x0000000403057221 */ /* 0x010fc40000000000 */
[----:B---3--:R-:W-:Y:S02]  /*16d70*/  FADD R4, R8, -R0 ;  /* 0x8000000008047221 */ /* 0x008fe40000000000 */
[----:B------:R-:W-:Y:S02]  /*16d80*/  FADD R5, R9, R5 ;  /* 0x0000000509057221 */ /* 0x000fe40000000000 */
[----:B------:R-:W-:Y:S01]  /*16d90*/  FADD R9, R11, R2 ;  /* 0x000000020b097221 */ /* 0x000fe20000000000 */
[----:B--2---:R0:W-:Y:S04]  /*16da0*/  STL.64 [R1+0x7d0], R12 ;  /* 0x0007d00c01007387 */ /* 0x0041e80000100a00 */
[----:B0-----:R-:W2:Y:S01]  /*16db0*/  LDL.LU R12, [R1+0x200] ;  /* 0x00020000010c7983 */ /* 0x001ea20000300800 */
[----:B------:R-:W2:Y:S02]  /*16dc0*/  LDL.LU R13, [R1+0x204] ;  /* 0x00020400010d7983 */ /* 0x000ea40000300800 */
[----:B------:R-:W2:Y:S02]  /*16dd0*/  LDL.LU R14, [R1+0x208] ;  /* 0x00020800010e7983 */ /* 0x000ea40000300800 */
[----:B------:R-:W2:Y:S01]  /*16de0*/  LDL.LU R15, [R1+0x20c] ;  /* 0x00020c00010f7983 */ /* 0x000ea20000300800 */
[----:B------:R-:W3:Y:S01]  /*16df0*/  LDL.LU R8, [R1+0x404] ;  /* 0x0004040001087983 */ /* 0x000ee20000300800 */
[----:B------:R-:W4:Y:S03]  /*16e00*/  LDL.LU R11, [R1+0x298] ;  /* 0x00029800010b7983 */ /* 0x000f260000300800 */
[----:B----4-:R-:W-:Y:S01]  /*16e10*/  STL.64 [R1+0x7c8], R10 ;  /* 0x0007c80a01007387 */ /* 0x010fe20000100a00 */
[----:B---3--:R0:W-:Y:S02]  /*16e20*/  STL.64 [R1+0x7c0], R8 ;  /* 0x0007c00801007387 */ /* 0x0081e40000100a00 */
[----:B0-----:R-:W-:-:S02]  /*16e30*/  MOV R8, R29 ;  /* 0x0000001d00087202 */ /* 0x001fc40000000f00 */
[----:B------:R-:W3:Y:S01]  /*16e40*/  LDL.LU R29, [R1+0x7dc] ;  /* 0x0007dc00011d7983 */ /* 0x000ee20000300800 */
[----:B------:R-:W4:Y:S02]  /*16e50*/  LDL R23, [R1+0x114] ;  /* 0x0001140001177983 */ /* 0x000f240000100800 */
[----:B------:R-:W-:-:S07]  /*16e60*/  IMAD.MOV.U32 R9, RZ, RZ, R17 ;  /* 0x000000ffff097224 */ /* 0x000fce00078e0011 */
[----:B--2---:R-:W-:Y:S01]  /*16e70*/  HMMA.16816.F32.BF16 R8, R24, R8, R12 ;  /* 0x000000081808723c */ /* 0x004fe2000004180c */
[----:B----4-:R-:W-:Y:S01]  /*16e80*/  STL [R1+0x7a0], R23 ;  /* 0x0007a01701007387 */ /* 0x010fe20000100800 */
[----:B------:R0:W-:Y:S03]  /*16e90*/  STL.64 [R1+0x798], R20 ;  /* 0x0007981401007387 */ /* 0x0001e60000100a00 */
[----:B0-----:R-:W2:Y:S01]  /*16ea0*/  LDL.LU R20, [R1+0x1d0] ;  /* 0x0001d00001147983 */ /* 0x001ea20000300800 */
[----:B------:R-:W2:Y:S02]  /*16eb0*/  LDL.LU R21, [R1+0x1d4] ;  /* 0x0001d40001157983 */ /* 0x000ea40000300800 */
[----:B------:R-:W4:Y:S02]  /*16ec0*/  LDL.LU R22, [R1+0x1d8] ;  /* 0x0001d80001167983 */ /* 0x000f240000300800 */
[----:B------:R-:W4:Y:S02]  /*16ed0*/  LDL.LU R23, [R1+0x1dc] ;  /* 0x0001dc0001177983 */ /* 0x000f240000300800 */
[----:B----4-:R-:W-:Y:S01]  /*16ee0*/  STL.64 [R1+0x7b0], R22 ;  /* 0x0007b01601007387 */ /* 0x010fe20000100a00 */
[----:B--2---:R0:W-:Y:S03]  /*16ef0*/  STL.64 [R1+0x7a8], R20 ;  /* 0x0007a81401007387 */ /* 0x0041e60000100a00 */
[----:B0-----:R-:W2:Y:S01]  /*16f00*/  LDL.LU R20, [R1+0x1f0] ;  /* 0x0001f00001147983 */ /* 0x001ea20000300800 */
[----:B------:R-:W2:Y:S02]  /*16f10*/  LDL.LU R21, [R1+0x1f4] ;  /* 0x0001f40001157983 */ /* 0x000ea40000300800 */
[----:B------:R-:W2:Y:S02]  /*16f20*/  LDL.LU R22, [R1+0x1f8] ;  /* 0x0001f80001167983 */ /* 0x000ea40000300800 */
[----:B------:R-:W2:Y:S01]  /*16f30*/  LDL.LU R23, [R1+0x1fc] ;  /* 0x0001fc0001177983 */ /* 0x000ea20000300800 */
[----:B------:R-:W4:Y:S01]  /*16f40*/  LDL.LU R14, [R1+0x7d8] ;  /* 0x0007d800010e7983 */ /* 0x000f220000300800 */
[----:B------:R-:W2:Y:S02]  /*16f50*/  LDL.LU.64 R12, [R1+0x7d0] ;  /* 0x0007d000010c7983 */ /* 0x000ea40000300a00 */
[----:B------:R-:W-:Y:S02]  /*16f60*/  STL.64 [R1], R8 ;  /* 0x0000000801007387 */ /* 0x000fe40000100a00 */
[----:B------:R-:W-:Y:S02]  /*16f70*/  STL.64 [R1+0x8], R10 ;  /* 0x0000080a01007387 */ /* 0x000fe40000100a00 */
[----:B------:R-:W0:Y:S04]  /*16f80*/  LDSM.16.M88.4 R8, [R16+0x17880] ;  /* 0x017880001008783b */ /* 0x000e280000000200 */
[----:B0-----:R0:W-:Y:S01]  /*16f90*/  STL [R1+0x88], R10 ;  /* 0x0000880a01007387 */ /* 0x0011e20000100800 */
[----:B------:R-:W-:-:S02]  /*16fa0*/  IMAD.MOV.U32 R3, RZ, RZ, R11 ;  /* 0x000000ffff037224 */ /* 0x000fc400078e000b */
[----:B------:R-:W-:Y:S01]  /*16fb0*/  IMAD.MOV.U32 R15, RZ, RZ, R8 ;  /* 0x000000ffff0f7224 */ /* 0x000fe200078e0008 */
[----:B------:R-:W-:Y:S01]  /*16fc0*/  MOV R16, R9 ;  /* 0x0000000900107202 */ /* 0x000fe20000000f00 */
[----:B0-----:R-:W3:Y:S01]  /*16fd0*/  LDL.LU.64 R10, [R1+0x7c8] ;  /* 0x0007c800010a7983 */ /* 0x001ee20000300a00 */
[----:B------:R-:W3:Y:S02]  /*16fe0*/  LDL.LU.64 R8, [R1+0x7c0] ;  /* 0x0007c00001087983 */ /* 0x000ee40000300a00 */
[----:B------:R-:W-:Y:S02]  /*16ff0*/  FMUL R17, R4, 1.4426950216293334961 ;  /* 0x3fb8aa3b04117820 */ /* 0x000fe40000400000 */
[----:B------:R-:W-:Y:S02]  /*17000*/  FADD R4, R7, -R0 ;  /* 0x8000000007047221 */ /* 0x000fe40000000000 */
[----:B-----5:R-:W-:Y:S01]  /*17010*/  FADD R2, R6, R5 ;  /* 0x0000000506027221 */ /* 0x020fe20000000000 */
[----:B------:R-:W-:-:S03]  /*17020*/  MOV R5, R28 ;  /* 0x0000001c00057202 */ /* 0x000fc60000000f00 */
[----:B--2---:R-:W-:Y:S02]  /*17030*/  FADD R12, R12, R2 ;  /* 0x000000020c0c7221 */ /* 0x004fe40000000000 */
[----:B---3--:R-:W-:Y:S02]  /*17040*/  FADD R9, R29, R9 ;  /* 0x000000091d097221 */ /* 0x008fe40000000000 */
[----:B------:R-:W-:Y:S02]  /*17050*/  FMUL R29, R4, 1.4426950216293334961 ;  /* 0x3fb8aa3b041d7820 */ /* 0x000fe40000400000 */
[----:B------:R-:W-:Y:S02]  /*17060*/  IMAD.MOV.U32 R4, RZ, RZ, R19 ;  /* 0x000000ffff047224 */ /* 0x000fe400078e0013 */
[----:B------:R-:W2:Y:S01]  /*17070*/  LDL.LU R19, [R1+0x7bc] ;  /* 0x0007bc0001137983 */ /* 0x000ea20000300800 */
[----:B------:R-:W3:Y:S02]  /*17080*/  LDL.LU R28, [R1+0x7b8] ;  /* 0x0007b800011c7983 */ /* 0x000ee40000300800 */
[----:B------:R-:W5:Y:S02]  /*17090*/  LDL.LU R2, [R1+0x294] ;  /* 0x0002940001027983 */ /* 0x000f640000300800 */
[----:B------:R-:W-:Y:S01]  /*170a0*/  HMMA.16816.F32.BF16 R4, R24, R4, R20 ;  /* 0x000000041804723c */ /* 0x000fe20000041814 */
[----:B------:R-:W3:Y:S01]  /*170b0*/  LDL.LU.64 R22, [R1+0x7b0] ;  /* 0x0007b00001167983 */ /* 0x000ee20000300a00 */
[----:B------:R-:W3:Y:S02]  /*170c0*/  LDL.LU.64 R20, [R1+0x7a8] ;  /* 0x0007a80001147983 */ /* 0x000ee40000300a00 */
[----:B------:R-:W-:Y:S11]  /*170d0*/  FADD R8, R8, -R0 ;  /* 0x8000000008087221 */ /* 0x000ff60000000000 */
[----:B------:R-:W-:Y:S08]  /*170e0*/  @!UPT UIADD3 URZ, URZ, URZ, URZ ;  /* 0x0000003f3f3ff290 */ /* 0x000ff0000fffe03f */
[----:B------:R-:W-:Y:S01]  /*170f0*/  STL.64 [R1+0x668], R6 ;  /* 0x0006680601007387 */ /* 0x000fe20000100a00 */
[----:B------:R0:W-:Y:S03]  /*17100*/  STL.64 [R1+0x660], R4 ;  /* 0x0006600401007387 */ /* 0x0001e60000100a00 */
[----:B0-----:R-:W4:Y:S01]  /*17110*/  LDL.LU R4, [R1+0x1b0] ;  /* 0x0001b00001047983 */ /* 0x001f220000300800 */
[----:B------:R-:W4:Y:S02]  /*17120*/  LDL.LU R5, [R1+0x1b4] ;  /* 0x0001b40001057983 */ /* 0x000f240000300800 */
[----:B------:R-:W4:Y:S02]  /*17130*/  LDL.LU R6, [R1+0x1b8] ;  /* 0x0001b80001067983 */ /* 0x000f240000300800 */
[----:B------:R-:W4:Y:S02]  /*17140*/  LDL.LU R7, [R1+0x1bc] ;  /* 0x0001bc0001077983 */ /* 0x000f240000300800 */
[----:B--2---:R-:W-:-:S02]  /*17150*/  FADD R12, R19, R12 ;  /* 0x0000000c130c7221 */ /* 0x004fc40000000000 */
[----:B------:R-:W-:Y:S02]  /*17160*/  FMUL R19, R8, 1.4426950216293334961 ;  /* 0x3fb8aa3b08137820 */ /* 0x000fe40000400000 */
[----:B-----5:R-:W-:Y:S02]  /*17170*/  FADD R2, R2, R9 ;  /* 0x0000000902027221 */ /* 0x020fe40000000000 */
[----:B------:R-:W-:Y:S02]  /*17180*/  IMAD.MOV.U32 R8, RZ, RZ, R13 ;  /* 0x000000ffff087224 */ /* 0x000fe400078e000d */
[----:B------:R-:W-:Y:S02]  /*17190*/  IMAD.MOV.U32 R9, RZ, RZ, R10 ;  /* 0x000000ffff097224 */ /* 0x000fe400078e000a */
[----:B------:R-:W-:-:S05]  /*171a0*/  FADD R13, R11, R2 ;  /* 0x000000020b0d7221 */ /* 0x000fca0000000000 */
[C---:B---3--:R-:W-:Y:S01]  /*171b0*/  HMMA.16816.F32.BF16 R8, R24.reuse, R8, R20 ;  /* 0x000000081808723c */ /* 0x048fe20000041814 */
[----:B------:R-:W2:Y:S01]  /*171c0*/  LDL.LU R23, [R1+0x7a0] ;  /* 0x0007a00001177983 */ /* 0x000ea20000300800 */
[----:B------:R-:W4:Y:S02]  /*171d0*/  LDL.LU.64 R20, [R1+0x798] ;  /* 0x0007980001147983 */ /* 0x000f240000300a00 */
[----:B------:R-:W-:Y:S11]  /*171e0*/  FADD R2, R28, R12 ;  /* 0x0000000c1c027221 */ /* 0x000ff60000000000 */
[----:B------:R-:W-:Y:S08]  /*171f0*/  @!UPT UIADD3 URZ, URZ, URZ, URZ ;  /* 0x0000003f3f3ff290 */ /* 0x000ff0000fffe03f */
[----:B------:R0:W-:Y:S01]  /*17200*/  STL.64 [R1+0x658], R10 ;  /* 0x0006580a01007387 */ /* 0x0001e20000100a00 */
[----:B------:R-:W-:Y:S02]  /*17210*/  STL.64 [R1+0x650], R8 ;  /* 0x0006500801007387 */ /* 0x000fe40000100a00 */
[----:B--2---:R-:W-:Y:S02]  /*17220*/  FADD R12, R23, R13 ;  /* 0x0000000d170c7221 */ /* 0x004fe40000000000 */
[----:B----4-:R-:W-:Y:S11]  /*17230*/  HMMA.16816.F32.BF16 R20, R24, R20, R4 ;  /* 0x000000141814723c */ /* 0x010ff60000041804 */
[----:B------:R-:W-:Y:S11]  /*17240*/  @!UPT UIADD3 URZ, URZ, URZ, URZ ;  /* 0x0000003f3f3ff290 */ /* 0x000ff6000fffe03f */
[----:B------:R-:W-:Y:S01]  /*17250*/  @!UPT UIADD3 URZ, URZ, URZ, URZ ;  /* 0x0000003f3f3ff290 */ /* 0x000fe2000fffe03f */
[----:B------:R-:W-:Y:S01]  /*17260*/  STL.64 [R1+0x678], R22 ;  /* 0x0006781601007387 */ /* 0x000fe20000100a00 */
[----:B------:R1:W-:Y:S02]  /*17270*/  STL.64 [R1+0x670], R20 ;  /* 0x0006701401007387 */ /* 0x0003e40000100a00 */
[----:B0-----:R-:W2:Y:S02]  /*17280*/  LDL.LU R10, [R1+0xc8] ;  /* 0x0000c800010a7983 */ /* 0x001ea40000300800 */
[----:B------:R-:W2:Y:S02]  /*17290*/  LDL.LU R11, [R1+0xcc] ;  /* 0x0000cc00010b7983 */ /* 0x000ea40000300800 */
[----:B--2---:R0:W-:Y:S01]  /*172a0*/  STL.64 [R1+0x680], R10 ;  /* 0x0006800a01007387 */ /* 0x0041e20000100a00 */
[----:B------:R-:W2:Y:S02]  /*172b0*/  LDL.LU R6, [R1+0xd8] ;  /* 0x0000d80001067983 */ /* 0x000ea40000300800 */
[----:B------:R-:W2:Y:S02]  /*172c0*/  LDL.LU R7, [R1+0xdc] ;  /* 0x0000dc0001077983 */ /* 0x000ea40000300800 */
[----:B--2---:R2:W-:Y:S01]  /*172d0*/  STL.64 [R1+0x688], R6 ;  /* 0x0006880601007387 */ /* 0x0045e20000100a00 */
[----:B-1----:R-:W3:Y:S02]  /*172e0*/  LDL.LU R20, [R1] ;  /* 0x0000000001147983 */ /* 0x002ee40000300800 */
[----:B------:R-:W3:Y:S02]  /*172f0*/  LDL.LU R21, [R1+0x4] ;  /* 0x0000040001157983 */ /* 0x000ee40000300800 */
[----:B------:R-:W4:Y:S01]  /*17300*/  LDL.LU R22, [R1+0x8] ;  /* 0x0000080001167983 */ /* 0x000f220000300800 */
[----:B------:R-:W4:Y:S04]  /*17310*/  LDL.LU R23, [R1+0xc] ;  /* 0x00000c0001177983 */ /* 0x000f280000300800 */
[----:B----4-:R1:W-:Y:S01]  /*17320*/  STL.64 [R1+0x698], R22 ;  /* 0x0006981601007387 */ /* 0x0103e20000100a00 */
[----:B---3--:R-:W-:Y:S02]  /*17330*/  STL.64 [R1+0x690], R20 ;  /* 0x0006901401007387 */ /* 0x008fe40000100a00 */
[----:B0-----:R-:W3:Y:S02]  /*17340*/  LDL.LU R10, [R1+0xe8] ;  /* 0x0000e800010a7983 */ /* 0x001ee40000300800 */
[----:B------:R-:W3:Y:S02]  /*17350*/  LDL.LU R11, [R1+0xec] ;  /* 0x0000ec00010b7983 */ /* 0x000ee40000300800 */
[----:B---3--:R0:W-:Y:S01]  /*17360*/  STL.64 [R1+0x6a0], R10 ;  /* 0x0006a00a01007387 */ /* 0x0081e20000100a00 */
[----:B------:R-:W3:Y:S02]  /*17370*/  LDL.LU R4, [R1+0x10] ;  /* 0x0000100001047983 */ /* 0x000ee40000300800 */
[----:B------:R-:W3:Y:S02]  /*17380*/  LDL.LU R5, [R1+0x14] ;  /* 0x0000140001057983 */ /* 0x000ee40000300800 */
[----:B--2---:R-:W2:Y:S01]  /*17390*/  LDL.LU R6, [R1+0x18] ;  /* 0x0000180001067983 */ /* 0x004ea20000300800 */
[----:B------:R-:W2:Y:S04]  /*173a0*/  LDL.LU R7, [R1+0x1c] ;  /* 0x00001c0001077983 */ /* 0x000ea80000300800 */
[----:B--2---:R2:W-:Y:S01]  /*173b0*/  STL.64 [R1+0x6b0], R6 ;  /* 0x0006b00601007387 */ /* 0x0045e20000100a00 */
[----:B---3--:R-:W-:Y:S02]  /*173c0*/  STL.64 [R1+0x6a8], R4 ;  /* 0x0006a80401007387 */ /* 0x008fe40000100a00 */
[----:B-1----:R-:W3:Y:S02]  /*173d0*/  LDL.LU R22, [R1+0xf8] ;  /* 0x0000f80001167983 */ /* 0x002ee40000300800 */
[----:B------:R-:W3:Y:S02]  /*173e0*/  LDL.LU R23, [R1+0xfc] ;  /* 0x0000fc0001177983 */ /* 0x000ee40000300800 */
[----:B---3--:R-:W-:Y:S01]  /*173f0*/  STL.64 [R1+0x6b8], R22 ;  /* 0x0006b81601007387 */ /* 0x008fe20000100a00 */
[----:B------:R-:W3:Y:S02]  /*17400*/  LDL.LU R8, [R1+0x20] ;  /* 0x0000200001087983 */ /* 0x000ee40000300800 */
[----:B------:R-:W3:Y:S02]  /*17410*/  LDL.LU R9, [R1+0x24] ;  /* 0x0000240001097983 */ /* 0x000ee40000300800 */
[----:B0-----:R-:W4:Y:S01]  /*17420*/  LDL.LU R10, [R1+0x28] ;  /* 0x00002800010a7983 */ /* 0x001f220000300800 */
[----:B------:R-:W4:Y:S04]  /*17430*/  LDL.LU R11, [R1+0x2c] ;  /* 0x00002c00010b7983 */ /* 0x000f280000300800 */
[----:B----4-:R0:W-:Y:S01]  /*17440*/  STL.64 [R1+0x6c8], R10 ;  /* 0x0006c80a01007387 */ /* 0x0101e20000100a00 */
[----:B---3--:R-:W-:Y:S02]  /*17450*/  STL.64 [R1+0x6c0], R8 ;  /* 0x0006c00801007387 */ /* 0x008fe40000100a00 */
[----:B--2---:R-:W2:Y:S02]  /*17460*/  LDL.LU R6, [R1+0x128] ;  /* 0x0001280001067983 */ /* 0x004ea40000300800 */
[----:B------:R-:W2:Y:S02]  /*17470*/  LDL.LU R7, [R1+0x12c] ;  /* 0x00012c0001077983 */ /* 0x000ea40000300800 */
[----:B--2---:R1:W-:Y:S01]  /*17480*/  STL.64 [R1+0x6d0], R6 ;  /* 0x0006d00601007387 */ /* 0x0043e20000100a00 */
[----:B0-----:R-:W2:Y:S02]  /*17490*/  LDL.LU R10, [R1+0x148] ;  /* 0x00014800010a7983 */ /* 0x001ea40000300800 */
[----:B------:R-:W2:Y:S02]  /*174a0*/  LDL.LU R11, [R1+0x14c] ;  /* 0x00014c00010b7983 */ /* 0x000ea40000300800 */
[----:B--2---:R0:W-:Y:S01]  /*174b0*/  STL.64 [R1+0x6d8], R10 ;  /* 0x0006d80a01007387 */ /* 0x0041e20000100a00 */
[----:B------:R-:W2:Y:S02]  /*174c0*/  LDL.LU R4, [R1+0x40] ;  /* 0x0000400001047983 */ /* 0x000ea40000300800 */
[----:B------:R-:W2:Y:S02]  /*174d0*/  LDL.LU R5, [R1+0x44] ;  /* 0x0000440001057983 */ /* 0x000ea40000300800 */
[----:B-1----:R-:W3:Y:S01]  /*174e0*/  LDL.LU R6, [R1+0x48] ;  /* 0x0000480001067983 */ /* 0x002ee20000300800 */
[----:B------:R-:W3:Y:S04]  /*174f0*/  LDL.LU R7, [R1+0x4c] ;  /* 0x00004c0001077983 */ /* 0x000ee80000300800 */
[----:B---3--:R-:W-:Y:S01]  /*17500*/  STL.64 [R1+0x6e8], R6 ;  /* 0x0006e80601007387 */ /* 0x008fe20000100a00 */
[----:B--2---:R1:W-:Y:S02]  /*17510*/  STL.64 [R1+0x6e0], R4 ;  /* 0x0006e00401007387 */ /* 0x0043e40000100a00 */
[----:B0-----:R-:W2:Y:S02]  /*17520*/  LDL.LU R10, [R1+0x178] ;  /* 0x00017800010a7983 */ /* 0x001ea40000300800 */
[----:B------:R-:W2:Y:S02]  /*17530*/  LDL.LU R11, [R1+0x17c] ;  /* 0x00017c00010b7983 */ /* 0x000ea40000300800 */
[----:B--2---:R0:W-:Y:S01]  /*17540*/  STL.64 [R1+0x6f0], R10 ;  /* 0x0006f00a01007387 */ /* 0x0041e20000100a00 */
[----:B-1----:R-:W2:Y:S02]  /*17550*/  LDL.LU R4, [R1+0x50] ;  /* 0x0000500001047983 */ /* 0x002ea40000300800 */
[----:B------:R-:W2:Y:S02]  /*17560*/  LDL.LU R5, [R1+0x54] ;  /* 0x0000540001057983 */ /* 0x000ea40000300800 */
[----:B------:R-:W3:Y:S01]  /*17570*/  LDL.LU R6, [R1+0x58] ;  /* 0x0000580001067983 */ /* 0x000ee20000300800 */
        /* <DEDUP_REMOVED lines=11> */
[----:B--2---:R-:W-:Y:S02]  /*17630*/  STL.64 [R1+0x710], R4 ;  /* 0x0007100401007387 */ /* 0x004fe40000100a00 */
[----:B0-----:R-:W2:Y:S02]  /*17640*/  LDL.LU R10, [R1+0x238] ;  /* 0x00023800010a7983 */ /* 0x001ea40000300800 */
[----:B------:R-:W2:Y:S02]  /*17650*/  LDL.LU R11, [R1+0x23c] ;  /* 0x00023c00010b7983 */ /* 0x000ea40000300800 */
[----:B--2---:R0:W-:Y:S04]  /*17660*/  STL.64 [R1+0x720], R10 ;  /* 0x0007200a01007387 */ /* 0x0041e80000100a00 */
[----:B0-----:R-:W2:Y:S01]  /*17670*/  LDL.LU R10, [R1+0x248] ;  /* 0x00024800010a7983 */ /* 0x001ea20000300800 */
[----:B------:R-:W2:Y:S03]  /*17680*/  LDL.LU R11, [R1+0x24c] ;  /* 0x00024c00010b7983 */ /* 0x000ea60000300800 */
[----:B--2---:R0:W-:Y:S01]  /*17690*/  STL.64 [R1+0x738], R10 ;  /* 0x0007380a01007387 */ /* 0x0041e20000100a00 */
[----:B------:R-:W2:Y:S02]  /*176a0*/  LDL.LU R4, [R1+0x70] ;  /* 0x0000700001047983 */ /* 0x000ea40000300800 */
[----:B------:R-:W2:Y:S02]  /*176b0*/  LDL.LU R5, [R1+0x74] ;  /* 0x0000740001057983 */ /* 0x000ea40000300800 */
[----:B------:R-:W3:Y:S01]  /*176c0*/  LDL.LU R6, [R1+0x78] ;  /* 0x0000780001067983 */ /* 0x000ee20000300800 */
[----:B------:R-:W3:Y:S04]  /*176d0*/  LDL.LU R7, [R1+0x7c] ;  /* 0x00007c0001077983 */ /* 0x000ee80000300800 */
[----:B0-----:R-:W4:Y:S01]  /*176e0*/  LDL.LU R10, [R1+0x258] ;  /* 0x00025800010a7983 */ /* 0x001f220000300800 */
[----:B------:R-:W4:Y:S03]  /*176f0*/  LDL.LU R11, [R1+0x25c] ;  /* 0x00025c00010b7983 */ /* 0x000f260000300800 */
[----:B----4-:R-:W-:Y:S01]  /*17700*/  STL.64 [R1+0x750], R10 ;  /* 0x0007500a01007387 */ /* 0x010fe20000100a00 */
[----:B---3--:R-:W-:Y:S02]  /*17710*/  STL.64 [R1+0x730], R6 ;  /* 0x0007300601007387 */ /* 0x008fe40000100a00 */
[----:B--2---:R0:W-:Y:S02]  /*17720*/  STL.64 [R1+0x728], R4 ;  /* 0x0007280401007387 */ /* 0x0041e40000100a00 */
[----:B0-----:R-:W2:Y:S01]  /*17730*/  LDL.LU R4, [R1+0x100] ;  /* 0x0001000001047983 */ /* 0x001ea20000300800 */
[----:B------:R-:W2:Y:S02]  /*17740*/  LDL.LU R5, [R1+0x104] ;  /* 0x0001040001057983 */ /* 0x000ea40000300800 */
[----:B------:R-:W3:Y:S02]  /*17750*/  LDL.LU R6, [R1+0x108] ;  /* 0x0001080001067983 */ /* 0x000ee40000300800 */
[----:B------:R-:W3:Y:S01]  /*17760*/  LDL.LU R7, [R1+0x10c] ;  /* 0x00010c0001077983 */ /* 0x000ee20000300800 */
[----:B------:R-:W4:Y:S01]  /*17770*/  LDL.LU R10, [R1+0x268] ;  /* 0x00026800010a7983 */ /* 0x000f220000300800 */
[----:B------:R-:W4:Y:S01]  /*17780*/  LDL.LU R11, [R1+0x26c] ;  /* 0x00026c00010b7983 */ /* 0x000f220000300800 */
[----:B------:R-:W-:Y:S01]  /*17790*/  MOV R8, R15 ;  /* 0x0000000f00087202 */ /* 0x000fe20000000f00 */
[----:B------:R-:W-:Y:S01]  /*177a0*/  IMAD.MOV.U32 R9, RZ, RZ, R16 ;  /* 0x000000ffff097224 */ /* 0x000fe200078e0010 */
[----:B----4-:R0:W-:Y:S04]  /*177b0*/  STL.64 [R1+0x768], R10 ;  /* 0x0007680a01007387 */ /* 0x0101e80000100a00 */
[----:B0-----:R-:W4:Y:S01]  /*177c0*/  LDL.LU R10, [R1+0xf0] ;  /* 0x0000f000010a7983 */ /* 0x001f220000300800 */
[----:B------:R-:W5:Y:S02]  /*177d0*/  LDL.LU R11, [R1+0x110] ;  /* 0x00011000010b7983 */ /* 0x000f640000300800 */
[----:B------:R-:W4:Y:S02]  /*177e0*/  LDL.LU R15, [R1+0x794] ;  /* 0x00079400010f7983 */ /* 0x000f240000300800 */
[----:B------:R-:W4:Y:S01]  /*177f0*/  LDL.LU R16, [R1+0x790] ;  /* 0x0007900001107983 */ /* 0x000f220000300800 */
[----:B---3--:R-:W-:Y:S01]  /*17800*/  STL.64 [R1+0x748], R6 ;  /* 0x0007480601007387 */ /* 0x008fe20000100a00 */
[----:B--2---:R0:W-:Y:S03]  /*17810*/  STL.64 [R1+0x740], R4 ;  /* 0x0007400401007387 */ /* 0x0041e60000100a00 */
        /* <DEDUP_REMOVED lines=16> */
[----:B----4-:R-:W-:Y:S01]  /*17920*/  FADD R12, R16, R12 ;  /* 0x0000000c100c7221 */ /* 0x010fe20000000000 */
[----:B------:R-:W-:Y:S01]  /*17930*/  MOV R13, R14 ;  /* 0x0000000e000d7202 */ /* 0x000fe20000000f00 */
[----:B---3--:R-:W-:Y:S01]  /*17940*/  STL.64 [R1+0x788], R6 ;  /* 0x0007880601007387 */ /* 0x008fe20000100a00 */
[----:B--2---:R0:W-:Y:S03]  /*17950*/  STL.64 [R1+0x780], R4 ;  /* 0x0007800401007387 */ /* 0x0041e60000100a00 */
[----:B0-----:R-:W2:Y:S01]  /*17960*/  LDL.LU R4, [R1+0x180] ;  /* 0x0001800001047983 */ /* 0x001ea20000300800 */
[----:B------:R-:W2:Y:S02]  /*17970*/  LDL.LU R5, [R1+0x184] ;  /* 0x0001840001057983 */ /* 0x000ea40000300800 */
[----:B------:R-:W2:Y:S02]  /*17980*/  LDL.LU R6, [R1+0x188] ;  /* 0x0001880001067983 */ /* 0x000ea40000300800 */
[----:B------:R-:W2:Y:S02]  /*17990*/  LDL.LU R7, [R1+0x18c] ;  /* 0x00018c0001077983 */ /* 0x000ea40000300800 */
[----:B-----5:R-:W-:-:S02]  /*179a0*/  FADD R28, R11, R12 ;  /* 0x0000000c0b1c7221 */ /* 0x020fc40000000000 */
[----:B------:R-:W-:Y:S01]  /*179b0*/  IMAD.MOV.U32 R12, RZ, RZ, R15 ;  /* 0x000000ffff0c7224 */ /* 0x000fe200078e000f */
[----:B------:R-:W3:Y:S01]  /*179c0*/  LDL.LU R20, [R1+0x30] ;  /* 0x0000300001147983 */ /* 0x000ee20000300800 */
[----:B------:R-:W3:Y:S02]  /*179d0*/  LDL.LU R21, [R1+0x34] ;  /* 0x0000340001157983 */ /* 0x000ee40000300800 */
[----:B------:R-:W3:Y:S02]  /*179e0*/  LDL.LU R22, [R1+0x38] ;  /* 0x0000380001167983 */ /* 0x000ee40000300800 */
[----:B------:R-:W3:Y:S01]  /*179f0*/  LDL.LU R23, [R1+0x3c] ;  /* 0x00003c0001177983 */ /* 0x000ee20000300800 */
[----:B--2---:R-:W-:Y:S01]  /*17a00*/  HMMA.16816.F32.BF16 R12, R24, R12, R4 ;  /* 0x0000000c180c723c */ /* 0x004fe20000041804 */
[----:B------:R-:W2:Y:S01]  /*17a10*/  LDL.LU.64 R6, [R1+0x788] ;  /* 0x0007880001067983 */ /* 0x000ea20000300a00 */
[----:B------:R-:W2:Y:S11]  /*17a20*/  LDL.LU.64 R4, [R1+0x780] ;  /* 0x0007800001047983 */ /* 0x000eb60000300a00 */
[----:B------:R-:W-:Y:S10]  /*17a30*/  @!UPT UIADD3 URZ, URZ, URZ, URZ ;  /* 0x0000003f3f3ff290 */ /* 0x000ff4000fffe03f */
[----:B------:R0:W-:Y:S04]  /*17a40*/  STL.64 [R1+0x648], R14 ;  /* 0x0006480e01007387 */ /* 0x0001e80000100a00 */
[----:B0-----:R-:W4:Y:S01]  /*17a50*/  LDL.LU R15, [R1+0x114] ;  /* 0x00011400010f7983 */ /* 0x001f220000300800 */
[----:B------:R-:W-:-:S04]  /*17a60*/  FADD R18, R18, -R0 ;  /* 0x8000000012127221 */ /* 0x000fc80000000000 */
[----:B------:R-:W-:Y:S01]  /*17a70*/  FMUL R18, R18, 1.4426950216293334961 ;  /* 0x3fb8aa3b12127820 */ /* 0x000fe20000400000 */
[----:B------:R-:W-:Y:S08]  /*17a80*/  MUFU.EX2 R17, R17 ;  /* 0x0000001100117308 */ /* 0x000ff00000000800 */
[----:B------:R-:W0:Y:S01]  /*17a90*/  MUFU.EX2 R18, R18 ;  /* 0x0000001200127308 */ /* 0x000e220000000800 */
[----:B------:R-:W-:Y:S01]  /*17aa0*/  STL.64 [R1+0x640], R12 ;  /* 0x0006400c01007387 */ /* 0x000fe20000100a00 */
[----:B------:R-:W5:Y:S02]  /*17ab0*/  LDL.LU R14, [R1+0xa8] ;  /* 0x0000a800010e7983 */ /* 0x000f640000300800 */
[----:B------:R-:W-:-:S02]  /*17ac0*/  FADD R28, R10, R28 ;  /* 0x0000001c0a1c7221 */ /* 0x000fc40000000000 */
[----:B0-----:R-:W-:-:S04]  /*17ad0*/  FADD R2, R18, R2 ;  /* 0x0000000212027221 */ /* 0x001fc80000000000 */
[C---:B------:R-:W-:Y:S01]  /*17ae0*/  FADD R2, R17.reuse, R2 ;  /* 0x0000000211027221 */ /* 0x040fe20000000000 */
[----:B------:R-:W-:Y:S01]  /*17af0*/  F2FP.BF16.PACK_AB R17, R17, R18 ;  /* 0x000000121111723e */ /* 0x000fe200000010ff */
[----:B------:R-:W-:Y:S01]  /*17b00*/  F2FP.BF16.PACK_AB R18, R10, R11 ;  /* 0x0000000b0a12723e */ /* 0x000fe200000010ff */
[----:B--2---:R-:W-:Y:S01]  /*17b10*/  HMMA.16816.F32.BF16 R24, R24, R8, R4 ;  /* 0x000000081818723c */ /* 0x004fe20000041804 */
[----:B----4-:R-:W-:Y:S02]  /*17b20*/  F2FP.BF16.PACK_AB R16, R16, R15 ;  /* 0x0000000f1010723e */ /* 0x010fe400000010ff */
[----:B------:R-:W5:Y:S01]  /*17b30*/  LDL.LU R15, [R1+0xac] ;  /* 0x0000ac00010f7983 */ /* 0x000f620000300800 */
[----:B------:R-:W2:Y:S02]  /*17b40*/  LDL.LU.64 R6, [R1+0x778] ;  /* 0x0007780001067983 */ /* 0x000ea40000300a00 */
[----:B------:R-:W2:Y:S02]  /*17b50*/  LDL.LU.64 R4, [R1+0x770] ;  /* 0x0007700001047983 */ /* 0x000ea40000300a00 */
[----:B------:R-:W2:Y:S01]  /*17b60*/  LDL.LU.64 R10, [R1+0x768] ;  /* 0x00076800010a7983 */ /* 0x000ea20000300a00 */
[----:B------:R-:W0:Y:S08]  /*17b70*/  MUFU.EX2 R29, R29 ;  /* 0x0000001d001d7308 */ /* 0x000e300000000800 */
[----:B------:R-:W1:Y:S01]  /*17b80*/  MUFU.EX2 R19, R19 ;  /* 0x0000001300137308 */ /* 0x000e620000000800 */
[----:B0-----:R-:W-:-:S04]  /*17b90*/  FADD R2, R29, R2 ;  /* 0x000000021d027221 */ /* 0x001fc80000000000 */
[C---:B-1----:R-:W-:Y:S01]  /*17ba0*/  FADD R2, R19.reuse, R2 ;  /* 0x0000000213027221 */ /* 0x042fe20000000000 */
[----:B------:R-:W-:Y:S01]  /*17bb0*/  F2FP.BF16.PACK_AB R19, R19, R29 ;  /* 0x0000001d1313723e */ /* 0x000fe200000010ff */
[----:B------:R0:W-:Y:S01]  /*17bc0*/  STL.64 [R1+0x638], R26 ;  /* 0x0006381a01007387 */ /* 0x0001e20000100a00 */
[----:B------:R-:W-:Y:S03]  /*17bd0*/  STL.64 [R1+0x630], R24 ;  /* 0x0006301801007387 */ /* 0x000fe60000100a00 */
[----:B0-----:R-:W4:Y:S01]  /*17be0*/  LDL.LU R26, [R1+0x98] ;  /* 0x00009800011a7983 */ /* 0x001f220000300800 */
[----:B------:R-:W4:Y:S01]  /*17bf0*/  LDL.LU R27, [R1+0x9c] ;  /* 0x00009c00011b7983 */ /* 0x000f220000300800 */
        /* <DEDUP_REMOVED lines=13> */
[----:B0-----:R-:W2:Y:S01]  /*17cd0*/  LDL.LU.64 R10, [R1+0x738] ;  /* 0x00073800010a7983 */ /* 0x001ea20000300a00 */
[----:B------:R-:W3:Y:S01]  /*17ce0*/  LDL.LU R29, [R1+0x2b0] ;  /* 0x0002b000011d7983 */ /* 0x000ee20000300800 */
        /* <DEDUP_REMOVED lines=29> */
[----:B------:R-:W3:Y:S11]  /*17ec0*/  LDL.LU.64 R6, [R1+0x6d0] ;  /* 0x0006d00001067983 */ /* 0x000ef60000300a00 */
[----:B------:R-:W-:Y:S10]  /*17ed0*/  @!UPT UIADD3 URZ, URZ, URZ, URZ ;  /* 0x0000003f3f3ff290 */ /* 0x000ff4000fffe03f */
[----:B------:R-:W-:Y:S01]  /*17ee0*/  STL.64 [R1+0x290], R8 ;  /* 0x0002900801007387 */ /* 0x000fe20000100a00 */
[----:B------:R0:W-:Y:S03]  /*17ef0*/  STL.64 [R1+0x298], R10 ;  /* 0x0002980a01007387 */ /* 0x0001e60000100a00 */
[----:B0-----:R-:W2:Y:S01]  /*17f00*/  LDL.LU.64 R10, [R1+0x6c8] ;  /* 0x0006c800010a7983 */ /* 0x001ea20000300a00 */
[----:B------:R-:W2:Y:S01]  /*17f10*/  LDL.LU.64 R8, [R1+0x6c0] ;  /* 0x0006c00001087983 */ /* 0x000ea20000300a00 */
[C---:B---3--:R-:W-:Y:S02]  /*17f20*/  HMMA.16816.F32.BF16 R4, R16.reuse, R6, R20 ;  /* 0x000000061004723c */ /* 0x048fe40000041814 */
[----:B------:R-:W2:Y:S11]  /*17f30*/  LDL.LU.64 R22, [R1+0x6b8] ;  /* 0x0006b80001167983 */ /* 0x000eb60000300a00 */
[----:B------:R-:W-:Y:S10]  /*17f40*/  @!UPT UIADD3 URZ, URZ, URZ, URZ ;  /* 0x0000003f3f3ff290 */ /* 0x000ff4000fffe03f */
[----:B------:R-:W-:Y:S01]  /*17f50*/  STL.64 [R1+0x2e0], R4 ;  /* 0x0002e00401007387 */ /* 0x000fe20000100a00 */
[----:B------:R0:W-:Y:S03]  /*17f60*/  STL.64 [R1+0x2e8], R6 ;  /* 0x0002e80601007387 */ /* 0x0001e60000100a00 */
[----:B0-----:R-:W3:Y:S01]  /*17f70*/  LDL.LU.64 R6, [R1+0x6b0] ;  /* 0x0006b00001067983 */ /* 0x001ee20000300a00 */
[----:B------:R-:W3:Y:S01]  /*17f80*/  LDL.LU.64 R4, [R1+0x6a8] ;  /* 0x0006a80001047983 */ /* 0x000ee20000300a00 */
        /* <DEDUP_REMOVED lines=13> */
[C---:B--2---:R-:W-:Y:S03]  /*18060*/  HMMA.16816.F32.BF16 R4, R16.reuse, R6, R20 ;  /* 0x000000061004723c */ /* 0x044fe60000041814 */
[----:B------:R-:W5:Y:S01]  /*18070*/  LDL.LU.64 R22, [R1+0x678] ;  /* 0x0006780001167983 */ /* 0x000f620000300a00 */
[----:B------:R-:W5:Y:S11]  /*18080*/  LDL.LU.64 R20, [R1+0x670] ;  /* 0x0006700001147983 */ /* 0x000f760000300a00 */
[----:B------:R-:W-:Y:S08]  /*18090*/  @!UPT UIADD3 URZ, URZ, URZ, URZ ;  /* 0x0000003f3f3ff290 */ /* 0x000ff0000fffe03f */
[----:B------:R-:W-:Y:S01]  /*180a0*/  STL.64 [R1+0x300], R4 ;  /* 0x0003000401007387 */ /* 0x000fe20000100a00 */
[----:B------:R0:W-:Y:S03]  /*180b0*/  STL.64 [R1+0x308], R6 ;  /* 0x0003080601007387 */ /* 0x0001e60000100a00 */
[----:B0-----:R-:W3:Y:S01]  /*180c0*/  LDL.LU.64 R6, [R1+0x668] ;  /* 0x0006680001067983 */ /* 0x001ee20000300a00 */
[----:B------:R-:W3:Y:S02]  /*180d0*/  LDL.LU.64 R4, [R1+0x660] ;  /* 0x0006600001047983 */ /* 0x000ee40000300a00 */
[C---:B---3--:R-:W-:Y:S01]  /*180e0*/  HMMA.16816.F32.BF16 R4, R16.reuse, R10, R4 ;  /* 0x0000000a1004723c */ /* 0x048fe20000041804 */
[----:B------:R-:W2:Y:S01]  /*180f0*/  LDL.LU.64 R10, [R1+0x658] ;  /* 0x00065800010a7983 */ /* 0x000ea20000300a00 */
[----:B------:R-:W2:Y:S11]  /*18100*/  LDL.LU.64 R8, [R1+0x650] ;  /* 0x0006500001087983 */ /* 0x000eb60000300a00 */
[----:B------:R-:W-:Y:S10]  /*18110*/  @!UPT UIADD3 URZ, URZ, URZ, URZ ;  /* 0x0000003f3f3ff290 */ /* 0x000ff4000fffe03f */
[----:B------:R-:W-:Y:S01]  /*18120*/  STL.64 [R1+0x310], R4 ;  /* 0x0003100401007387 */ /* 0x000fe20000100a00 */
[----:B------:R0:W-:Y:S03]  /*18130*/  STL.64 [R1+0x318], R6 ;  /* 0x0003180601007387 */ /* 0x0001e60000100a00 */
[----:B0-----:R-:W2:Y:S01]  /*18140*/  LDL.LU R6, [R1+0xb8] ;  /* 0x0000b80001067983 */ /* 0x001ea20000300800 */
[----:B------:R-:W2:Y:S03]  /*18150*/  LDL.LU R7, [R1+0xbc] ;  /* 0x0000bc0001077983 */ /* 0x000ea60000300800 */
[----:B------:R-:W-:Y:S04]  /*18160*/  SHFL.BFLY PT, R13, R28, 0x2, 0x1f ;  /* 0x0c401f001c0d7f89 */ /* 0x000fe800000e0000 */
[----:B------:R-:W0:Y:S01]  /*18170*/  SHFL.BFLY PT, R12, R2, 0x2, 0x1f ;  /* 0x0c401f00020c7f89 */ /* 0x000e2200000e0000 */
[----:B-----5:R-:W-:Y:S01]  /*18180*/  HMMA.16816.F32.BF16 R20, R16, R14, R20 ;  /* 0x0000000e1014723c */ /* 0x020fe20000041814 */
[----:B0-----:R-:W-:-:S07]  /*18190*/  FADD R2, R2, R12 ;  /* 0x0000000c02027221 */ /* 0x001fce0000000000 */
[C---:B--2---:R-:W-:Y:S01]  /*181a0*/  HMMA.16816.F32.BF16 R4, R16.reuse, R6, R8 ;  /* 0x000000061004723c */ /* 0x044fe20000041808 */
[----:B------:R-:W2:Y:S11]  /*181b0*/  LDL.LU R11, [R1+0x2b4] ;  /* 0x0002b400010b7983 */ /* 0x000eb60000300800 */
[----:B------:R-:W-:Y:S11]  /*181c0*/  @!UPT UIADD3 URZ, URZ, URZ, URZ ;  /* 0x0000003f3f3ff290 */ /* 0x000ff6000fffe03f */
[----:B------:R0:W-:Y:S01]  /*181d0*/  STL.64 [R1+0x320], R4 ;  /* 0x0003200401007387 */ /* 0x0001e20000100a00 */
[----:B------:R-:W-:Y:S02]  /*181e0*/  STL.64 [R1+0x328], R6 ;  /* 0x0003280601007387 */ /* 0x000fe40000100a00 */
[----:B0-----:R-:W-:Y:S02]  /*181f0*/  FADD R4, R28, R13 ;  /* 0x0000000d1c047221 */ /* 0x001fe40000000000 */
[----:B------:R-:W3:Y:S01]  /*18200*/  LDL.LU R28, [R1+0x280] ;  /* 0x00028000011c7983 */ /* 0x000ee20000300800 */
[----:B------:R-:W2:Y:S02]  /*18210*/  LDL.LU R10, [R1+0x410] ;  /* 0x00041000010a7983 */ /* 0x000ea40000300800 */
[----:B------:R-:W5:Y:S02]  /*18220*/  LDL.LU R9, [R1+0x414] ;  /* 0x0004140001097983 */ /* 0x000f640000300800 */
[----:B------:R-:W4:Y:S01]  /*18230*/  LDL.LU.64 R14, [R1+0x648] ;  /* 0x00064800010e7983 */ /* 0x000f220000300a00 */
[----:B------:R-:W4:Y:S01]  /*18240*/  LDL.LU.64 R12, [R1+0x640] ;  /* 0x00064000010c7983 */ /* 0x000f220000300a00 */
[----:B------:R-:W-:Y:S02]  /*18250*/  STL.64 [R1+0x330], R20 ;  /* 0x0003301401007387 */ /* 0x000fe40000100a00 */
[----:B------:R0:W-:Y:S02]  /*18260*/  STL.64 [R1+0x338], R22 ;  /* 0x0003381601007387 */ /* 0x0001e40000100a00 */
[----:B0-----:R-:W2:Y:S01]  /*18270*/  LDL.LU R23, [R1+0x27c] ;  /* 0x00027c0001177983 */ /* 0x001ea20000300800 */
[----:B----4-:R-:W-:Y:S03]  /*18280*/  HMMA.16816.F32.BF16 R12, R16, R26, R12 ;  /* 0x0000001a100c723c */ /* 0x010fe6000004180c */
[----:B------:R-:W4:Y:S01]  /*18290*/  LDL.LU.64 R26, [R1+0x638] ;  /* 0x00063800011a7983 */ /* 0x000f220000300a00 */
[----:B------:R-:W4:Y:S11]  /*182a0*/  LDL.LU.64 R24, [R1+0x630] ;  /* 0x0006300001187983 */ /* 0x000f360000300a00 */
[----:B------:R-:W-:Y:S08]  /*182b0*/  @!UPT UIADD3 URZ, URZ, URZ, URZ ;  /* 0x0000003f3f3ff290 */ /* 0x000ff0000fffe03f */
[----:B------:R-:W-:Y:S01]  /*182c0*/  STL.64 [R1+0x340], R12 ;  /* 0x0003400c01007387 */ /* 0x000fe20000100a00 */
[----:B------:R0:W-:Y:S03]  /*182d0*/  STL.64 [R1+0x348], R14 ;  /* 0x0003480e01007387 */ /* 0x0001e60000100a00 */
[----:B0-----:R-:W4:Y:S01]  /*182e0*/  LDL.LU R14, [R1+0x88] ;  /* 0x00008800010e7983 */ /* 0x001f220000300800 */
[----:B------:R-:W-:Y:S02]  /*182f0*/  IMAD.MOV.U32 R15, RZ, RZ, R3 ;  /* 0x000000ffff0f7224 */ /* 0x000fe400078e0003 */
[----:B------:R-:W4:Y:S01]  /*18300*/  LDL.LU R3, [R1+0x628] ;  /* 0x0006280001037983 */ /* 0x000f220000300800 */
[----:B------:R-:W0:Y:S04]  /*18310*/  SHFL.BFLY PT, R5, R4, 0x1, 0x1f ;  /* 0x0c201f0004057f89 */ /* 0x000e2800000e0000 */
[----:B------:R-:W1:Y:S04]  /*18320*/  SHFL.BFLY PT, R6, R2, 0x1, 0x1f ;  /* 0x0c201f0002067f89 */ /* 0x000e6800000e0000 */
[----:B------:R-:W5:Y:S01]  /*18330*/  S2R R7, SR_CTAID.X ;  /* 0x0000000000077919 */ /* 0x000f620000002500 */
[----:B------:R-:W-:Y:S01]  /*18340*/  IMAD.MOV.U32 R8, RZ, RZ, 0x80 ;  /* 0x00000080ff087424 */ /* 0x000fe200078e00ff */
[----:B------:R-:W-:-:S03]  /*18350*/  UIADD3 UR4, UP0, UR4, 0x80, URZ ;  /* 0x0000008004047890 */ /* 0x000fc6000ff1e03f */
[C---:B--2---:R-:W-:Y:S02]  /*18360*/  IMAD R23, R8.reuse, c[0x0][0x1b4], R23 ;  /* 0x00006d0008177a24 */ /* 0x044fe400078e0217 */
[----:B---3--:R-:W-:Y:S01]  /*18370*/  IMAD R28, R8, c[0x0][0x1a4], R28 ;  /* 0x00006900081c7a24 */ /* 0x008fe200078e021c */
[----:B------:R-:W-:Y:S01]  /*18380*/  UIADD3.X UR5, URZ, UR5, URZ, UP0, !UPT ;  /* 0x000000053f057290 */ /* 0x000fe200087fe43f */
[----:B0-----:R-:W-:Y:S02]  /*18390*/  FADD R5, R4, R5 ;  /* 0x0000000504057221 */ /* 0x001fe40000000000 */
[----:B-1----:R-:W-:Y:S02]  /*183a0*/  FADD R2, R2, R6 ;  /* 0x0000000602027221 */ /* 0x002fe40000000000 */
[----:B-----5:R-:W-:Y:S02]  /*183b0*/  IMAD.SHL.U32 R7, R7, 0x100, RZ ;  /* 0x0000010007077824 */ /* 0x020fe400078e00ff */
[----:B------:R-:W-:-:S02]  /*183c0*/  FFMA R10, R11, R10, R5 ;  /* 0x0000000a0b0a7223 */ /* 0x000fc40000000005 */
[----:B------:R-:W-:Y:S01]  /*183d0*/  FFMA R9, R29, R9, R2 ;  /* 0x000000091d097223 */ /* 0x000fe20000000002 */
[----:B------:R-:W-:-:S04]  /*183e0*/  IADD3 R7, R7, 0x100, RZ ;  /* 0x0000010007077810 */ /* 0x000fc80007ffe0ff */
[----:B------:R-:W-:Y:S01]  /*183f0*/  ISETP.LE.U32.AND P0, PT, R7, UR4, PT ;  /* 0x0000000407007c0c */ /* 0x000fe2000bf03070 */
[----:B------:R-:W-:-:S04]  /*18400*/  MOV R7, UR5 ;  /* 0x0000000500077c02 */ /* 0x000fc80008000f00 */
[----:B------:R-:W-:Y:S01]  /*18410*/  ISETP.GE.U32.AND.EX P0, PT, R7, RZ, PT, P0 ;  /* 0x000000ff0700720c */ /* 0x000fe20003f06100 */
[----:B----4-:R-:W-:Y:S11]  /*18420*/  HMMA.16816.F32.BF16 R12, R16, R14, R24 ;  /* 0x0000000e100c723c */ /* 0x010ff60000041818 */
[----:B------:R-:W-:Y:S11]  /*18430*/  @!UPT UIADD3 URZ, URZ, URZ, URZ ;  /* 0x0000003f3f3ff290 */ /* 0x000ff6000fffe03f */
[----:B------:R-:W-:Y:S01]  /*18440*/  @!UPT UIADD3 URZ, URZ, URZ, URZ ;  /* 0x0000003f3f3ff290 */ /* 0x000fe2000fffe03f */
[----:B------:R0:W-:Y:S01]  /*18450*/  STL.64 [R1+0x350], R12 ;  /* 0x0003500c01007387 */ /* 0x0001e20000100a00 */
[----:B------:R0:W-:Y:S02]  /*18460*/  STL.64 [R1+0x358], R14 ;  /* 0x0003580e01007387 */ /* 0x0001e40000100a00 */
[----:B------:R0:W-:Y:S02]  /*18470*/  STL [R1+0x27c], R23 ;  /* 0x00027c1701007387 */ /* 0x0001e40000100800 */
[----:B------:R0:W-:Y:S01]  /*18480*/  STL [R1+0x280], R28 ;  /* 0x0002801c01007387 */ /* 0x0001e20000100800 */
[----:B------:R0:W-:Y:S01]  /*18490*/  STL [R1+0x2b0], R3 ;  /* 0x0002b00301007387 */ /* 0x0001e20000100800 */
[----:B------:R0:W-:Y:S02]  /*184a0*/  STL [R1+0x410], R10 ;  /* 0x0004100a01007387 */ /* 0x0001e40000100800 */
[----:B------:R0:W-:Y:S02]  /*184b0*/  STL [R1+0x414], R9 ;  /* 0x0004140901007387 */ /* 0x0001e40000100800 */
[----:B------:R0:W-:Y:S01]  /*184c0*/  STL [R1+0x388], R0 ;  /* 0x0003880001007387 */ /* 0x0001e20000100800 */
[----:B------:R-:W-:Y:S01]  /*184d0*/  @P0 CALL.REL.NOINC `(.L_x_1) ;  /* 0x0000001000000944 */ /* 0x000fe20003c00000 */
[----:B------:R-:W-:Y:S05]  /*184e0*/  BRA `(.L_x_2) ;  /* 0xfffeb67000007947 */ /* 0x000fea000383ffff */
.L_x_1:
[----:B------:R1:W-:Y:S04]  /*184f0*/  STL [R1+0x158], R3 ;  /* 0x0001580301007387 */ /* 0x0003e80000100800 */
[----:B------:R1:W-:Y:S02]  /*18500*/  STL [R1+0x154], R0 ;  /* 0x0001540001007387 */ /* 0x0003e40000100800 */
.L_x_0:
[----:B01----:R-:W0:Y:S04]  /*18510*/  S2R R0, SR_TID.X ;  /* 0x0000000000007919 */ /* 0x003e280000002100 */
[----:B------:R-:W-:Y:S01]  /*18520*/  BAR.SYNC.DEFER_BLOCKING 0x0 ;  /* 0x0000000000007b1d */ /* 0x000fe20000010000 */
[----:B0-----:R-:W-:-:S02]  /*18530*/  LOP3.LUT R2, R0, 0x1c, RZ, 0xc0, !PT ;  /* 0x0000001c00027812 */ /* 0x001fc400078ec0ff */
[----:B------:R-:W-:-:S05]  /*18540*/  LOP3.LUT R0, R0, 0x1e0, RZ, 0xc0, !PT ;  /* 0x000001e000007812 */ /* 0x000fca00078ec0ff */
[----:B------:R-:W-:Y:S02]  /*18550*/  IMAD R3, R0, 0x2, R2 ;  /* 0x0000000200037824 */ /* 0x000fe400078e0202 */
[----:B------:R-:W2:Y:S04]  /*18560*/  LDL.LU R2, [R1+0x260] ;  /* 0x0002600001027983 */ /* 0x000ea80000300800 */
[----:B------:R-:W3:Y:S04]  /*18570*/  LDL.LU R0, [R1+0x264] ;  /* 0x0002640001007983 */ /* 0x000ee80000300800 */
[----:B--2---:R0:W-:Y:S04]  /*18580*/  STL [R1+0xa8], R2 ;  /* 0x0000a80201007387 */ /* 0x0041e80000100800 */
[----:B0-----:R-:W2:Y:S04]  /*18590*/  LDL.LU R2, [R1+0x268] ;  /* 0x0002680001027983 */ /* 0x001ea80000300800 */
[----:B---3--:R0:W-:Y:S04]  /*185a0*/  STL [R1+0xa0], R0 ;  /* 0x0000a00001007387 */ /* 0x0081e80000100800 */
[----:B0-----:R-:W3:Y:S04]  /*185b0*/  LDL.LU R0, [R1+0x26c] ;  /* 0x00026c0001007983 */ /* 0x001ee80000300800 */
        /* <DEDUP_REMOVED lines=61> */
[----:B------:R-:W2:Y:S04]  /*18990*/  LDL.LU R4, [R1+0x2d8] ;  /* 0x0002d80001047983 */ /* 0x000ea80000300800 */
[----:B0-----:R-:W4:Y:S04]  /*189a0*/  LDL.LU R2, [R1+0x2dc] ;  /* 0x0002dc0001027983 */ /* 0x001f280000300800 */
[----:B--2---:R0:W-:Y:S04]  /*189b0*/  STL [R1+0x1c], R4 ;  /* 0x00001c0401007387 */ /* 0x0041e80000100800 */
[----:B0-----:R-:W2:Y:S04]  /*189c0*/  LDL.LU R4, [R1+0x2f0] ;  /* 0x0002f00001047983 */ /* 0x001ea80000300800 */
[----:B----4-:R0:W-:Y:S04]  /*189d0*/  STL [R1+0x18], R2 ;  /* 0x0000180201007387 */ /* 0x0101e80000100800 */
[----:B0-----:R-:W4:Y:S04]  /*189e0*/  LDL.LU R2, [R1+0x2f4] ;  /* 0x0002f40001027983 */ /* 0x001f280000300800 */
[----:B--2---:R-:W-:Y:S04]  /*189f0*/  STL [R1+0x14], R4 ;  /* 0x0000140401007387 */ /* 0x004fe80000100800 */
[----:B------:R-:W2:Y:S04]  /*18a00*/  LDL.LU R27, [R1+0x2f8] ;  /* 0x0002f800011b7983 */ /* 0x000ea80000300800 */
[----:B----4-:R-:W-:Y:S04]  /*18a10*/  STL [R1+0x10], R2 ;  /* 0x0000100201007387 */ /* 0x010fe80000100800 */
[----:B------:R-:W4:Y:S04]  /*18a20*/  LDL.LU R26, [R1+0x2fc] ;  /* 0x0002fc00011a7983 */ /* 0x000f280000300800 */
[----:B------:R-:W5:Y:S04]  /*18a30*/  LDL.LU R25, [R1+0x300] ;  /* 0x0003000001197983 */ /* 0x000f680000300800 */
[----:B-----5:R3:W-:Y:S04]  /*18a40*/  STL [R1+0x758], R25 ;  /* 0x0007581901007387 */ /* 0x0207e80000100800 */
[----:B------:R-:W5:Y:S04]  /*18a50*/  LDL.LU R24, [R1+0x304] ;  /* 0x0003040001187983 */ /* 0x000f680000300800 */
[----:B-----5:R-:W-:Y:S04]  /*18a60*/  STL [R1+0x75c], R24 ;  /* 0x00075c1801007387 */ /* 0x020fe80000100800 */
[----:B------:R-:W5:Y:S04]  /*18a70*/  LDL.LU R23, [R1+0x308] ;  /* 0x0003080001177983 */ /* 0x000f680000300800 */
[----:B------:R-:W2:Y:S04]  /*18a80*/  LDL.LU R22, [R1+0x30c] ;  /* 0x00030c0001167983 */ /* 0x000ea80000300800 */
[----:B------:R-:W2:Y:S04]  /*18a90*/  LDL.LU R21, [R1+0x310] ;  /* 0x0003100001157983 */ /* 0x000ea80000300800 */
[----:B--2---:R-:W-:Y:S04]  /*18aa0*/  STL [R1+0x760], R21 ;  /* 0x0007601501007387 */ /* 0x004fe80000100800 */
[----:B------:R-:W2:Y:S04]  /*18ab0*/  LDL.LU R20, [R1+0x314] ;  /* 0x0003140001147983 */ /* 0x000ea80000300800 */
[----:B--2---:R-:W-:Y:S04]  /*18ac0*/  STL [R1+0x764], R20 ;  /* 0x0007641401007387 */ /* 0x004fe80000100800 */
[----:B------:R-:W2:Y:S04]  /*18ad0*/  LDL.LU R19, [R1+0x318] ;  /* 0x0003180001137983 */ /* 0x000ea80000300800 */
        /* <DEDUP_REMOVED lines=12> */
[----:B------:R-:W2:Y:S01]  /*18ba0*/  LDL.LU R10, [R1+0x33c] ;  /* 0x00033c00010a7983 */ /* 0x000ea20000300800 */
[----:B---3--:R-:W-:-:S03]  /*18bb0*/  MOV R25, R0 ;  /* 0x0000000000197202 */ /* 0x008fc60000000f00 */
[----:B------:R-:W3:Y:S04]  /*18bc0*/  LDL.LU R9, [R1+0x340] ;  /* 0x0003400001097983 */ /* 0x000ee80000300800 */
[----:B---3--:R-:W-:Y:S04]  /*18bd0*/  STL [R1+0x778], R9 ;  /* 0x0007780901007387 */ /* 0x008fe80000100800 */
[----:B------:R-:W3:Y:S04]  /*18be0*/  LDL.LU R8, [R1+0x344] ;  /* 0x0003440001087983 */ /* 0x000ee80000300800 */
[----:B---3--:R-:W-:Y:S04]  /*18bf0*/  STL [R1+0x77c], R8 ;  /* 0x00077c0801007387 */ /* 0x008fe80000100800 */
[----:B------:R-:W3:Y:S04]  /*18c00*/  LDL.LU R7, [R1+0x348] ;  /* 0x0003480001077983 */ /* 0x000ee80000300800 */
[----:B------:R-:W2:Y:S04]  /*18c10*/  LDL.LU R6, [R1+0x34c] ;  /* 0x00034c0001067983 */ /* 0x000ea80000300800 */
[----:B------:R-:W2:Y:S04]  /*18c20*/  LDL.LU R5, [R1+0x410] ;  /* 0x0004100001057983 */ /* 0x000ea80000300800 */
[----:B------:R-:W2:Y:S04]  /*18c30*/  LDL.LU R4, [R1+0x350] ;  /* 0x0003500001047983 */ /* 0x000ea80000300800 */
[----:B--2---:R-:W-:Y:S04]  /*18c40*/  STL [R1+0x780], R4 ;  /* 0x0007800401007387 */ /* 0x004fe80000100800 */
[----:B------:R-:W2:Y:S04]  /*18c50*/  LDL.LU R0, [R1+0x354] ;  /* 0x0003540001007983 */ /* 0x000ea80000300800 */
[----:B------:R-:W3:Y:S04]  /*18c60*/  LDL.LU R2, [R1+0x358] ;  /* 0x0003580001027983 */ /* 0x000ee80000300800 */
[----:B--2---:R0:W-:Y:S04]  /*18c70*/  STL [R1], R0 ;  /* 0x0000000001007387 */ /* 0x0041e80000100800 */
[----:B0-----:R-:W2:Y:S01]  /*18c80*/  LDL.LU R0, [R1+0x35c] ;  /* 0x00035c0001007983 */ /* 0x001ea20000300800 */
[C---:B------:R-:W-:Y:S01]  /*18c90*/  FMUL R29, R5.reuse, 8388608 ;  /* 0x4b000000051d7820 */ /* 0x040fe20000400000 */
[----:B------:R-:W-:-:S02]  /*18ca0*/  FSETP.GEU.AND P2, PT, R5, 1.175494350822287508e-38, PT ;  /* 0x008000000500780b */ /* 0x000fc40003f4e000 */
[----:B---3--:R0:W-:Y:S04]  /*18cb0*/  STL [R1+0x4], R2 ;  /* 0x0000040201007387 */ /* 0x0081e80000100800 */
[----:B------:R-:W1:Y:S04]  /*18cc0*/  S2R R24, SR_CTAID.X ;  /* 0x0000000000187919 */ /* 0x000e680000002500 */
[----:B------:R-:W3:Y:S04]  /*18cd0*/  S2R R12, SR_TID.X ;  /* 0x00000000000c7919 */ /* 0x000ee80000002100 */
[----:B0-----:R-:W0:Y:S04]  /*18ce0*/  S2R R2, SR_CTAID.Y ;  /* 0x0000000000027919 */ /* 0x001e280000002600 */
[----:B--2---:R2:W-:Y:S04]  /*18cf0*/  STL [R1+0x8], R0 ;  /* 0x0000080001007387 */ /* 0x0045e80000100800 */
[----:B------:R-:W4:Y:S04]  /*18d00*/  LDL.LU R28, [R1+0x414] ;  /* 0x00041400011c7983 */ /* 0x000f280000300800 */
[----:B--2---:R-:W1:Y:S01]  /*18d10*/  S2R R0, SR_TID.X ;  /* 0x0000000000007919 */ /* 0x004e620000002100 */
[----:B------:R-:W-:Y:S01]  /*18d20*/  FSEL R29, R29, R5, !P2 ;  /* 0x000000051d1d7208 */ /* 0x000fe20005000000 */
[----:B0-----:R-:W-:Y:S01]  /*18d30*/  IMAD R13, R2, c[0x0][0x1c0], RZ ;  /* 0x00007000020d7a24 */ /* 0x001fe200078e02ff */
[C---:B---3--:R-:W-:Y:S01]  /*18d40*/  SHF.L.U32 R4, R12.reuse, 0x2, RZ ;  /* 0x000000020c047819 */ /* 0x048fe200000006ff */
[----:B------:R-:W-:Y:S01]  /*18d50*/  IMAD.SHL.U32 R16, R12, 0x8, RZ ;  /* 0x000000080c107824 */ /* 0x000fe200078e00ff */
[----:B------:R-:W-:Y:S01]  /*18d60*/  IADD3 R2, R29, -0x3f3504f3, RZ ;  /* 0xc0cafb0d1d027810 */ /* 0x000fe20007ffe0ff */
[----:B------:R-:W-:Y:S01]  /*18d70*/  STL [R1+0x738], R29 ;  /* 0x0007381d01007387 */ /* 0x000fe20000100800 */
[----:B-1----:R-:W-:-:S03]  /*18d80*/  PRMT R0, R0, 0x6540, R24 ;  /* 0x0000654000007816 */ /* 0x002fc60000000018 */
[----:B------:R-:W0:Y:S02]  /*18d90*/  S2R R24, SR_TID.X ;  /* 0x0000000000187919 */ /* 0x000e240000002100 */
[----:B------:R-:W-:Y:S01]  /*18da0*/  IMAD R9, R0, c[0x0][0x1c4], RZ ;  /* 0x0000710000097a24 */ /* 0x000fe200078e02ff */
[----:B------:R-:W-:Y:S02]  /*18db0*/  LOP3.LUT R21, R4, 0x3c0, RZ, 0xc0, !PT ;  /* 0x000003c004157812 */ /* 0x000fe400078ec0ff */
[----:B------:R-:W-:Y:S01]  /*18dc0*/  LOP3.LUT R8, R2, 0xff800000, RZ, 0xc0, !PT ;  /* 0xff80000002087812 */ /* 0x000fe200078ec0ff */
[----:B------:R-:W-:Y:S01]  /*18dd0*/  IMAD.SHL.U32 R17, R12, 0x400, RZ ;  /* 0x000004000c117824 */ /* 0x000fe200078e00ff */
[----:B------:R-:W-:-:S04]  /*18de0*/  SHF.R.U32.HI R2, RZ, 0x1, R12 ;  /* 0x00000001ff027819 */ /* 0x000fc8000001160c */
[----:B------:R-:W1:Y:S01]  /*18df0*/  I2F R8, R8 ;  /* 0x0000000800087306 */ /* 0x000e620000201400 */
[----:B------:R-:W-:Y:S02]  /*18e00*/  LOP3.LUT R2, R2, 0x4, RZ, 0xc0, !PT ;  /* 0x0000000402027812 */ /* 0x000fe400078ec0ff */
[----:B------:R-:W-:Y:S01]  /*18e10*/  LOP3.LUT R17, R17, 0x6000, RZ, 0xc0, !PT ;  /* 0x0000600011117812 */ /* 0x000fe200078ec0ff */
[----:B------:R-:W-:Y:S01]  /*18e20*/  IMAD.SHL.U32 R3, R3, 0x4, RZ ;  /* 0x0000000403037824 */ /* 0x000fe200078e00ff */
[----:B------:R-:W-:Y:S02]  /*18e30*/  LOP3.LUT P0, RZ, R12, 0x100, RZ, 0xc0, !PT ;  /* 0x000001000cff7812 */ /* 0x000fe4000780c0ff */
[----:B0-----:R-:W-:Y:S01]  /*18e40*/  LOP3.LUT R24, R24, 0x3, RZ, 0xc0, !PT ;  /* 0x0000000318187812 */ /* 0x001fe200078ec0ff */
[C---:B----4-:R-:W-:Y:S01]  /*18e50*/  FMUL R0, R28.reuse, 8388608 ;  /* 0x4b0000001c007820 */ /* 0x050fe20000400000 */
[----:B------:R-:W-:-:S04]  /*18e60*/  FSETP.GEU.AND P3, PT, R28, 1.175494350822287508e-38, PT ;  /* 0x008000001c00780b */ /* 0x000fc80003f6e000 */
[----:B------:R-:W-:-:S04]  /*18e70*/  FSEL R20, R0, R28, !P3 ;  /* 0x0000001c00147208 */ /* 0x000fc80005800000 */
[----:B------:R-:W-:Y:S01]  /*18e80*/  IADD3 R0, R20, -0x3f3504f3, RZ ;  /* 0xc0cafb0d14007810 */ /* 0x000fe20007ffe0ff */
[----:B------:R0:W-:Y:S03]  /*18e90*/  STL [R1+0xc], R20 ;  /* 0x00000c1401007387 */ /* 0x0001e60000100800 */
[----:B------:R-:W-:Y:S01]  /*18ea0*/  LOP3.LUT R4, R0, 0xff800000, RZ, 0xc0, !PT ;  /* 0xff80000000047812 */ /* 0x000fe200078ec0ff */
[----:B------:R-:W-:Y:S01]  /*18eb0*/  IMAD.SHL.U32 R0, R9, 0x2, RZ ;  /* 0x0000000209007824 */ /* 0x000fe200078e00ff */
[----:B0-----:R-:W-:Y:S01]  /*18ec0*/  LOP3.LUT R20, R16, 0x38, RZ, 0xc0, !PT ;  /* 0x0000003810147812 */ /* 0x001fe200078ec0ff */
[----:B------:R-:W-:Y:S02]  /*18ed0*/  IMAD.SHL.U32 R16, R13, 0x2, RZ ;  /* 0x000000020d107824 */ /* 0x000fe400078e00ff */
[----:B------:R0:W-:Y:S03]  /*18ee0*/  STL [R1+0xac], R4 ;  /* 0x0000ac0401007387 */ /* 0x0001e60000100800 */
[----:B------:R-:W-:Y:S01]  /*18ef0*/  IADD3 R0, P4, P5, R0, c[0x0][0x178], R16 ;  /* 0x00005e0000007a10 */ /* 0x000fe20007d9e010 */
[----:B------:R-:W-:Y:S01]  /*18f00*/  IMAD.SHL.U32 R16, R12, 0x1000, RZ ;  /* 0x000010000c107824 */ /* 0x000fe200078e00ff */
[----:B0-----:R-:W0:Y:S01]  /*18f10*/  I2F R4, R4 ;  /* 0x0000000400047306 */ /* 0x001e220000201400 */
[----:B------:R-:W-:-:S02]  /*18f20*/  IADD3 R20, R2, R20, R21 ;  /* 0x0000001402147210 */ /* 0x000fc40007ffe015 */
[----:B------:R-:W-:Y:S02]  /*18f30*/  LEA R2, R24, R17, 0x5 ;  /* 0x0000001118027211 */ /* 0x000fe400078e28ff */
[----:B------:R-:W-:Y:S01]  /*18f40*/  LOP3.LUT R17, R16, 0x6000, RZ, 0xc0, !PT ;  /* 0x0000600010117812 */ /* 0x000fe200078ec0ff */
[----:B------:R-:W-:Y:S01]  /*18f50*/  IMAD.HI R13, R13, 0x2, RZ ;  /* 0x000000020d0d7827 */ /* 0x000fe200078e02ff */
[----:B------:R-:W-:Y:S01]  /*18f60*/  LOP3.LUT R16, R12, 0x1ff, RZ, 0xc0, !PT ;  /* 0x000001ff0c107812 */ /* 0x000fe200078ec0ff */
[----:B------:R2:W-:Y:S01]  /*18f70*/  STL [R1+0x6ec], R0 ;  /* 0x0006ec0001007387 */ /* 0x0005e20000100800 */
[----:B------:R-:W-:Y:S01]  /*18f80*/  LOP3.LUT R3, R2, R3, RZ, 0x3c, !PT ;  /* 0x0000000302037212 */ /* 0x000fe200078e3cff */
[----:B------:R-:W-:Y:S01]  /*18f90*/  IMAD.HI R12, R9, 0x2, RZ ;  /* 0x00000002090c7827 */ /* 0x000fe200078e02ff */
[----:B------:R-:W-:-:S03]  /*18fa0*/  FSEL R9, RZ, -23, P2 ;  /* 0xc1b80000ff097808 */ /* 0x000fc60001000000 */
[----:B------:R0:W-:Y:S01]  /*18fb0*/  STL [R1+0x730], R3 ;  /* 0x0007300301007387 */ /* 0x0001e20000100800 */
[----:B------:R-:W-:Y:S02]  /*18fc0*/  IADD3.X R2, R12, c[0x0][0x17c], R13, P4, P5 ;  /* 0x00005f000c027a10 */ /* 0x000fe400027ea40d */
[----:B--2---:R-:W-:Y:S01]  /*18fd0*/  FSEL R0, RZ, -23, P3 ;  /* 0xc1b80000ff007808 */ /* 0x004fe20001800000 */
[----:B-1----:R-:W-:Y:S02]  /*18fe0*/  FFMA.FTZ R8, R8, 1.1920928955078125e-07, R9 ;  /* 0x3400000008087823 */ /* 0x002fe40000010009 */
[----:B------:R1:W-:Y:S02]  /*18ff0*/  STL [R1+0x6f0], R2 ;  /* 0x0006f00201007387 */ /* 0x0003e40000100800 */
[----:B0-----:R-:W-:Y:S02]  /*19000*/  FFMA.FTZ R3, R4, 1.1920928955078125e-07, R0 ;  /* 0x3400000004037823 */ /* 0x001fe40000010000 */
[----:B------:R-:W-:Y:S01]  /*19010*/  IMAD.MOV.U32 R0, RZ, RZ, R25 ;  /* 0x000000ffff007224 */ /* 0x000fe200078e0019 */
[----:B-1----:R-:W2:Y:S04]  /*19020*/  LDL.LU R2, [R1+0x4] ;  /* 0x0000040001027983 */ /* 0x002ea80000300800 */
[----:B------:R-:W-:Y:S04]  /*19030*/  STL [R1+0xdc], R8 ;  /* 0x0000dc0801007387 */ /* 0x000fe80000100800 */
[----:B------:R0:W-:Y:S04]  /*19040*/  STL [R1+0x788], R0 ;  /* 0x0007880001007387 */ /* 0x0001e80000100800 */
[----:B------:R-:W-:Y:S04]  /*19050*/  STL [R1+0xd8], R3 ;  /* 0x0000d80301007387 */ /* 0x000fe80000100800 */
[----:B0-----:R-:W3:Y:S04]  /*19060*/  LDL.LU R0, [R1+0x8] ;  /* 0x0000080001007983 */ /* 0x001ee80000300800 */
[----:B------:R-:W4:Y:S04]  /*19070*/  LDL.LU R4, [R1+0x3c] ;  /* 0x00003c0001047983 */ /* 0x000f280000300800 */
[----:B----4-:R0:W-:Y:S04]  /*19080*/  STL [R1+0x79c], R4 ;  /* 0x00079c0401007387 */ /* 0x0101e80000100800 */
[----:B0-----:R-:W4:Y:S04]  /*19090*/  LDL R4, [R1+0x2c] ;  /* 0x00002c0001047983 */ /* 0x001f280000100800 */
[----:B----4-:R0:W-:Y:S04]  /*190a0*/  STL [R1+0x7a0], R4 ;  /* 0x0007a00401007387 */ /* 0x0101e80000100800 */
[----:B0-----:R-:W4:Y:S04]  /*190b0*/  LDL R4, [R1+0x24] ;  /* 0x0000240001047983 */ /* 0x001f280000100800 */
[----:B----4-:R0:W-:Y:S04]  /*190c0*/  STL [R1+0x7a4], R4 ;  /* 0x0007a40401007387 */ /* 0x0101e80000100800 */
[----:B0-----:R-:W4:Y:S01]  /*190d0*/  LDL R4, [R1+0x1c] ;  /* 0x00001c0001047983 */ /* 0x001f220000100800 */
[----:B------:R-:W-:-:S02]  /*190e0*/  FSETP.GT.AND P1, PT, |R28|, 8.50705917302346158658e+37, PT ;  /* 0x7e8000001c00780b */ /* 0x000fc40003f24200 */
[----:B------:R-:W-:Y:S01]  /*190f0*/  LEA R16, R16, R17, 0x4 ;  /* 0x0000001110107211 */ /* 0x000fe200078e20ff */
[----:B----4-:R0:W-:Y:S04]  /*19100*/  STL [R1+0x7a8], R4 ;  /* 0x0007a80401007387 */ /* 0x0101e80000100800 */
[----:B0-----:R-:W4:Y:S04]  /*19110*/  LDL R4, [R1+0x18] ;  /* 0x0000180001047983 */ /* 0x001f280000100800 */
[----:B------:R-:W2:Y:S04]  /*19120*/  LDL.LU R8, [R1+0x44] ;  /* 0x0000440001087983 */ /* 0x000ea80000300800 */
[----:B------:R-:W2:Y:S04]  /*19130*/  LDL.LU R9, [R1+0x4c] ;  /* 0x00004c0001097983 */ /* 0x000ea80000300800 */
[----:B------:R-:W2:Y:S04]  /*19140*/  LDL.LU R12, [R1+0x54] ;  /* 0x00005400010c7983 */ /* 0x000ea80000300800 */
[----:B------:R-:W2:Y:S04]  /*19150*/  LDL.LU R13, [R1+0x58] ;  /* 0x00005800010d7983 */ /* 0x000ea80000300800 */
[----:B------:R-:W2:Y:S04]  /*19160*/  LDL.LU R16, [R1+0x5c] ;  /* 0x00005c0001107983 */ /* 0x000ea80000300800 */
[----:B------:R-:W2:Y:S04]  /*19170*/  LDL.LU R17, [R1+0x64] ;  /* 0x0000640001117983 */ /* 0x000ea80000300800 */
[----:B------:R-:W2:Y:S04]  /*19180*/  LDL.LU R20, [R1+0x6c] ;  /* 0x00006c0001147983 */ /* 0x000ea80000300800 */
[----:B------:R-:W2:Y:S04]  /*19190*/  LDL.LU R21, [R1+0x70] ;  /* 0x0000700001157983 */ /* 0x000ea80000300800 */
[----:B------:R-:W2:Y:S01]  /*191a0*/  LDL.LU R24, [R1+0x78] ;  /* 0x0000780001187983 */ /* 0x000ea20000300800 */
[----:B------:R-:W-:-:S03]  /*191b0*/  FSETP.GT.AND P2, PT, |R5|, 8.50705917302346158658e+37, PT ;  /* 0x7e8000000500780b */ /* 0x000fc60003f44200 */
[----:B------:R-:W2:Y:S04]  /*191c0*/  LDL.LU R25, [R1+0x80] ;  /* 0x0000800001197983 */ /* 0x000ea80000300800 */
[----:B------:R-:W2:Y:S04]  /*191d0*/  LDL.LU R3, [R1+0x88] ;  /* 0x0000880001037983 */ /* 0x000ea80000300800 */
[----:B------:R-:W2:Y:S04]  /*191e0*/  LDL.LU R29, [R1+0x90] ;  /* 0x00009000011d7983 */ /* 0x000ea80000300800 */
[----:B------:R0:W-:Y:S04]  /*191f0*/  STL [R1+0x784], R5 ;  /* 0x0007840501007387 */ /* 0x0001e80000100800 */
[----:B0-----:R-:W2:Y:S01]  /*19200*/  LDL.LU R5, [R1+0x34] ;  /* 0x0000340001057983 */ /* 0x001ea20000300800 */
[----:B----4-:R-:W-:-:S05]  /*19210*/  @P1 FMUL R4, R4, 0.25 ;  /* 0x3e80000004041820 */ /* 0x010fca0000400000 */
[----:B------:R0:W-:Y:S04]  /*19220*/  @P1 STL [R1+0x18], R4 ;  /* 0x0000180401001387 */ /* 0x0001e80000100800 */
[----:B0-----:R-:W4:Y:S02]  /*19230*/  LDL.LU R4, [R1+0x7a8] ;  /* 0x0007a80001047983 */ /* 0x001f240000300800 */
[----:B----4-:R-:W-:-:S05]  /*19240*/  @P1 FMUL R4, R4, 0.25 ;  /* 0x3e80000004041820 */ /* 0x010fca0000400000 */
[----:B------:R0:W-:Y:S04]  /*19250*/  @P1 STL [R1+0x1c], R4 ;  /* 0x00001c0401001387 */ /* 0x0001e80000100800 */
[----:B0-----:R-:W4:Y:S02]  /*19260*/  LDL.LU R4, [R1+0x7a4] ;  /* 0x0007a40001047983 */ /* 0x001f240000300800 */
[----:B----4-:R-:W-:-:S05]  /*19270*/  @P1 FMUL R4, R4, 0.25 ;  /* 0x3e80000004041820 */ /* 0x010fca0000400000 */
[----:B------:R0:W-:Y:S04]  /*19280*/  @P1 STL [R1+0x24], R4 ;  /* 0x0000240401001387 */ /* 0x0001e80000100800 */
[----:B0-----:R-:W4:Y:S01]  /*19290*/  LDL.LU R4, [R1+0x7a0] ;  /* 0x0007a00001047983 */ /* 0x001f220000300800 */
[----:B--2---:R-:W-:Y:S02]  /*192a0*/  @P1 FMUL R5, R5, 0.25 ;  /* 0x3e80000005051820 */ /* 0x004fe40000400000 */
[----:B----4-:R-:W-:-:S05]  /*192b0*/  @P1 FMUL R4, R4, 0.25 ;  /* 0x3e80000004041820 */ /* 0x010fca0000400000 */
[----:B------:R0:W-:Y:S04]  /*192c0*/  @P1 STL [R1+0x2c], R4 ;  /* 0x00002c0401001387 */ /* 0x0001e80000100800 */
[----:B0-----:R-:W2:Y:S04]  /*192d0*/  LDL.LU R4, [R1+0x79c] ;  /* 0x00079c0001047983 */ /* 0x001ea80000300800 */
[----:B------:R0:W-:Y:S04]  /*192e0*/  STL [R1+0x78c], R5 ;  /* 0x00078c0501007387 */ /* 0x0001e80000100800 */
[----:B0-----:R-:W4:Y:S04]  /*192f0*/  LDL R5, [R1+0x2c] ;  /* 0x00002c0001057983 */ /* 0x001f280000100800 */
[----:B----4-:R0:W-:Y:S04]  /*19300*/  STL [R1+0x790], R5 ;  /* 0x0007900501007387 */ /* 0x0101e80000100800 */
[----:B0-----:R-:W4:Y:S04]  /*19310*/  LDL R5, [R1+0x24] ;  /* 0x0000240001057983 */ /* 0x001f280000100800 */
[----:B----4-:R0:W-:Y:S04]  /*19320*/  STL [R1+0x794], R5 ;  /* 0x0007940501007387 */ /* 0x0101e80000100800 */
[----:B0-----:R-:W4:Y:S01]  /*19330*/  LDL R5, [R1+0x1c] ;  /* 0x00001c0001057983 */ /* 0x001f220000100800 */
[----:B------:R-:W-:-:S03]  /*19340*/  FSETP.GEU.AND P3, PT, |R28|, 1.175494350822287508e-38, PT ;  /* 0x008000001c00780b */ /* 0x000fc60003f6e200 */
[----:B----4-:R0:W-:Y:S04]  /*19350*/  STL [R1+0x798], R5 ;  /* 0x0007980501007387 */ /* 0x0101e80000100800 */
[----:B0-----:R-:W4:Y:S06]  /*19360*/  LDL R5, [R1+0x18] ;  /* 0x0000180001057983 */ /* 0x001f2c0000100800 */
[----:B----4-:R-:W-:-:S05]  /*19370*/  @!P3 FMUL R5, R5, 16777216 ;  /* 0x4b8000000505b820 */ /* 0x010fca0000400000 */
[----:B------:R0:W-:Y:S04]  /*19380*/  @!P3 STL [R1+0x18], R5 ;  /* 0x000018050100b387 */ /* 0x0001e80000100800 */
[----:B0-----:R-:W4:Y:S02]  /*19390*/  LDL.LU R5, [R1+0x798] ;  /* 0x0007980001057983 */ /* 0x001f240000300800 */
[----:B----4-:R-:W-:-:S05]  /*193a0*/  @!P3 FMUL R5, R5, 16777216 ;  /* 0x4b8000000505b820 */ /* 0x010fca0000400000 */
[----:B------:R0:W-:Y:S04]  /*193b0*/  @!P3 STL [R1+0x1c], R5 ;  /* 0x00001c050100b387 */ /* 0x0001e80000100800 */
[----:B0-----:R-:W4:Y:S01]  /*193c0*/  LDL.LU R5, [R1+0x794] ;  /* 0x0007940001057983 */ /* 0x001f220000300800 */
[----:B------:R-:W-:-:S04]  /*193d0*/  @P1 FMUL R28, R28, 0.25 ;  /* 0x3e8000001c1c1820 */ /* 0x000fc80000400000 */
[----:B------:R-:W-:Y:S02]  /*193e0*/  @!P3 FMUL R28, R28, 16777216 ;  /* 0x4b8000001c1cb820 */ /* 0x000fe40000400000 */
[----:B----4-:R-:W-:-:S05]  /*193f0*/  @!P3 FMUL R5, R5, 16777216 ;  /* 0x4b8000000505b820 */ /* 0x010fca0000400000 */
[----:B------:R0:W-:Y:S04]  /*19400*/  @!P3 STL [R1+0x24], R5 ;  /* 0x000024050100b387 */ /* 0x0001e80000100800 */
[----:B0-----:R-:W4:Y:S01]  /*19410*/  LDL.LU R5, [R1+0x790] ;  /* 0x0007900001057983 */ /* 0x001f220000300800 */
[----:B------:R-:W0:Y:S01]  /*19420*/  MUFU.RCP R28, R28 ;  /* 0x0000001c001c7308 */ /* 0x000e220000001000 */
[----:B---3--:R-:W-:-:S04]  /*19430*/  @P1 FMUL R0, R0, 0.25 ;  /* 0x3e80000000001820 */ /* 0x008fc80000400000 */
[----:B------:R-:W-:-:S04]  /*19440*/  @!P3 FMUL R0, R0, 16777216 ;  /* 0x4b8000000000b820 */ /* 0x000fc80000400000 */
[----:B0-----:R-:W-:Y:S02]  /*19450*/  FMUL R0, R28, R0 ;  /* 0x000000001c007220 */ /* 0x001fe40000400000 */
[----:B------:R-:W-:Y:S02]  /*19460*/  @P1 FMUL R2, R2, 0.25 ;  /* 0x3e80000002021820 */ /* 0x000fe40000400000 */
[----:B----4-:R-:W-:-:S05]  /*19470*/  @!P3 FMUL R5, R5, 16777216 ;  /* 0x4b8000000505b820 */ /* 0x010fca0000400000 */
[----:B------:R0:W-:Y:S04]  /*19480*/  @!P3 STL [R1+0x2c], R5 ;  /* 0x00002c050100b387 */ /* 0x0001e80000100800 */
[----:B0-----:R-:W3:Y:S04]  /*19490*/  LDL.LU R5, [R1+0x78c] ;  /* 0x00078c0001057983 */ /* 0x001ee80000300800 */
[----:B------:R0:W-:Y:S04]  /*194a0*/  STL [R1+0x11c], R0 ;  /* 0x00011c0001007387 */ /* 0x0001e80000100800 */
[----:B0-----:R-:W4:Y:S01]  /*194b0*/  LDL.LU R0, [R1+0x788] ;  /* 0x0007880001007983 */ /* 0x001f220000300800 */
[----:B------:R-:W-:-:S02]  /*194c0*/  @!P3 FMUL R2, R2, 16777216 ;  /* 0x4b8000000202b820 */ /* 0x000fc40000400000 */
[----:B------:R-:W-:Y:S02]  /*194d0*/  @P1 FMUL R6, R6, 0.25 ;  /* 0x3e80000006061820 */ /* 0x000fe40000400000 */
[----:B------:R-:W-:Y:S02]  /*194e0*/  FMUL R2, R28, R2 ;  /* 0x000000021c027220 */ /* 0x000fe40000400000 */
[----:B------:R-:W-:Y:S02]  /*194f0*/  @!P3 FMUL R6, R6, 16777216 ;  /* 0x4b8000000606b820 */ /* 0x000fe40000400000 */
[----:B------:R-:W-:Y:S01]  /*19500*/  @P1 FMUL R7, R7, 0.25 ;  /* 0x3e80000007071820 */ /* 0x000fe20000400000 */
[----:B------:R0:W-:Y:S01]  /*19510*/  STL [R1+0x114], R2 ;  /* 0x0001140201007387 */ /* 0x0001e20000100800 */
[----:B------:R-:W-:Y:S02]  /*19520*/  @P1 FMUL R10, R10, 0.25 ;  /* 0x3e8000000a0a1820 */ /* 0x000fe40000400000 */
[----:B------:R-:W-:-:S02]  /*19530*/  @!P3 FMUL R7, R7, 16777216 ;  /* 0x4b8000000707b820 */ /* 0x000fc40000400000 */
[----:B0-----:R-:W-:Y:S02]  /*19540*/  FMUL R2, R28, R6 ;  /* 0x000000061c027220 */ /* 0x001fe40000400000 */
[----:B------:R-:W2:Y:S01]  /*19550*/  LDL.LU R6, [R1+0x2c] ;  /* 0x00002c0001067983 */ /* 0x000ea20000300800 */
[----:B------:R-:W-:-:S03]  /*19560*/  @P1 FMUL R11, R11, 0.25 ;  /* 0x3e8000000b0b1820 */ /* 0x000fc60000400000 */
[----:B------:R0:W-:Y:S01]  /*19570*/  STL [R1+0x118], R2 ;  /* 0x0001180201007387 */ /* 0x0001e20000100800 */
[----:B------:R-:W-:Y:S02]  /*19580*/  @!P3 FMUL R10, R10, 16777216 ;  /* 0x4b8000000a0ab820 */ /* 0x000fe40000400000 */
[----:B------:R-:W-:Y:S02]  /*19590*/  @!P3 FMUL R11, R11, 16777216 ;  /* 0x4b8000000b0bb820 */ /* 0x000fe40000400000 */
[----:B------:R-:W-:Y:S02]  /*195a0*/  @P1 FMUL R14, R14, 0.25 ;  /* 0x3e8000000e0e1820 */ /* 0x000fe40000400000 */
[----:B0-----:R-:W-:-:S05]  /*195b0*/  FMUL R2, R28, R7 ;  /* 0x000000071c027220 */ /* 0x001fca0000400000 */
[----:B------:R0:W-:Y:S01]  /*195c0*/  STL [R1+0x110], R2 ;  /* 0x0001100201007387 */ /* 0x0001e20000100800 */
[----:B------:R-:W-:Y:S02]  /*195d0*/  @!P3 FMUL R14, R14, 16777216 ;  /* 0x4b8000000e0eb820 */ /* 0x000fe40000400000 */
[----:B0-----:R-:W-:Y:S02]  /*195e0*/  FMUL R2, R28, R10 ;  /* 0x0000000a1c027220 */ /* 0x001fe40000400000 */
[----:B------:R-:W2:Y:S04]  /*195f0*/  LDL.LU R10, [R1+0x24] ;  /* 0x00002400010a7983 */ /* 0x000ea80000300800 */
[----:B------:R-:W-:Y:S01]  /*19600*/  STL [R1+0x10c], R2 ;  /* 0x00010c0201007387 */ /* 0x000fe20000100800 */
[----:B----4-:R-:W-:-:S02]  /*19610*/  IMAD.MOV.U32 R7, RZ, RZ, R0 ;  /* 0x000000ffff077224 */ /* 0x010fc400078e0000 */
[C---:B------:R-:W-:Y:S02]  /*19620*/  FMUL R0, R28.reuse, R11 ;  /* 0x0000000b1c007220 */ /* 0x040fe40000400000 */
[----:B------:R-:W4:Y:S04]  /*19630*/  LDL.LU R11, [R1+0x1c] ;  /* 0x00001c00010b7983 */ /* 0x000f280000300800 */
[----:B------:R0:W-:Y:S02]  /*19640*/  STL [R1+0x6f4], R0 ;  /* 0x0006f40001007387 */ /* 0x0001e40000100800 */
[----:B0-----:R-:W-:Y:S02]  /*19650*/  FMUL R0, R28, R14 ;  /* 0x0000000e1c007220 */ /* 0x001fe40000400000 */
[----:B------:R-:W4:Y:S01]  /*19660*/  LDL.LU R14, [R1+0x18] ;  /* 0x00001800010e7983 */ /* 0x000f220000300800 */
[----:B------:R-:W-:-:S02]  /*19670*/  @P1 FMUL R15, R15, 0.25 ;  /* 0x3e8000000f0f1820 */ /* 0x000fc40000400000 */
[----:B------:R-:W-:Y:S02]  /*19680*/  @P1 FMUL R18, R18, 0.25 ;  /* 0x3e80000012121820 */ /* 0x000fe40000400000 */
[----:B------:R-:W-:Y:S02]  /*19690*/  @!P3 FMUL R15, R15, 16777216 ;  /* 0x4b8000000f0fb820 */ /* 0x000fe40000400000 */
[----:B------:R-:W-:Y:S02]  /*196a0*/  @P1 FMUL R22, R22, 0.25 ;  /* 0x3e80000016161820 */ /* 0x000fe40000400000 */
[----:B------:R-:W-:Y:S02]  /*196b0*/  @P1 FMUL R19, R19, 0.25 ;  /* 0x3e80000013131820 */ /* 0x000fe40000400000 */
[----:B------:R-:W-:Y:S02]  /*196c0*/  FMUL R2, R28, R15 ;  /* 0x0000000f1c027220 */ /* 0x000fe40000400000 */
[----:B------:R-:W-:-:S02]  /*196d0*/  @!P3 FMUL R18, R18, 16777216 ;  /* 0x4b8000001212b820 */ /* 0x000fc40000400000 */
[----:B------:R-:W-:Y:S01]  /*196e0*/  @!P3 FMUL R22, R22, 16777216 ;  /* 0x4b8000001616b820 */ /* 0x000fe20000400000 */
[----:B------:R0:W-:Y:S01]  /*196f0*/  STL [R1+0x108], R0 ;  /* 0x0001080001007387 */ /* 0x0001e20000100800 */
[----:B------:R-:W-:Y:S02]  /*19700*/  @!P3 FMUL R19, R19, 16777216 ;  /* 0x4b8000001313b820 */ /* 0x000fe40000400000 */
[----:B------:R-:W-:Y:S01]  /*19710*/  @P1 FMUL R26, R26, 0.25 ;  /* 0x3e8000001a1a1820 */ /* 0x000fe20000400000 */
[----:B------:R1:W-:Y:S01]  /*19720*/  STL [R1+0x100], R2 ;  /* 0x0001000201007387 */ /* 0x0003e20000100800 */
[C---:B------:R-:W-:Y:S02]  /*19730*/  FMUL R15, R28.reuse, R18 ;  /* 0x000000121c0f7220 */ /* 0x040fe40000400000 */
[----:B-----5:R-:W-:Y:S02]  /*19740*/  @P1 FMUL R23, R23, 0.25 ;  /* 0x3e80000017171820 */ /* 0x020fe40000400000 */
[----:B0-----:R-:W-:-:S02]  /*19750*/  FMUL R0, R28, R19 ;  /* 0x000000131c007220 */ /* 0x001fc40000400000 */
[----:B-1----:R-:W-:Y:S01]  /*19760*/  FMUL R2, R28, R22 ;  /* 0x000000161c027220 */ /* 0x002fe20000400000 */
[----:B------:R-:W-:Y:S01]  /*19770*/  STL [R1+0xfc], R15 ;  /* 0x0000fc0f01007387 */ /* 0x000fe20000100800 */
[----:B------:R-:W-:Y:S02]  /*19780*/  @!P3 FMUL R26, R26, 16777216 ;  /* 0x4b8000001a1ab820 */ /* 0x000fe40000400000 */
[----:B------:R-:W-:Y:S01]  /*19790*/  @P1 FMUL R27, R27, 0.25 ;  /* 0x3e8000001b1b1820 */ /* 0x000fe20000400000 */
[----:B------:R0:W-:Y:S01]  /*197a0*/  STL [R1+0x6f8], R2 ;  /* 0x0006f80201007387 */ /* 0x0001e20000100800 */
[----:B------:R-:W-:-:S03]  /*197b0*/  @!P3 FMUL R23, R23, 16777216 ;  /* 0x4b8000001717b820 */ /* 0x000fc60000400000 */
[----:B------:R1:W-:Y:S01]  /*197c0*/  STL [R1+0xf8], R0 ;  /* 0x0000f80001007387 */ /* 0x0003e20000100800 */
[----:B------:R-:W-:Y:S02]  /*197d0*/  @!P3 FMUL R27, R27, 16777216 ;  /* 0x4b8000001b1bb820 */ /* 0x000fe40000400000 */
[C---:B0-----:R-:W-:Y:S02]  /*197e0*/  FMUL R2, R28.reuse, R23 ;  /* 0x000000171c027220 */ /* 0x041fe40000400000 */
[C---:B-1----:R-:W-:Y:S02]  /*197f0*/  FMUL R0, R28.reuse, R26 ;  /* 0x0000001a1c007220 */ /* 0x042fe40000400000 */
[----:B------:R-:W-:-:S03]  /*19800*/  FMUL R15, R28, R27 ;  /* 0x0000001b1c0f7220 */ /* 0x000fc60000400000 */
[----:B------:R-:W-:Y:S01]  /*19810*/  STL [R1+0x710], R0 ;  /* 0x0007100001007387 */ /* 0x000fe20000100800 */
[----:B--2---:R-:W-:-:S03]  /*19820*/  @P1 FMUL R4, R4, 0.25 ;  /* 0x3e80000004041820 */ /* 0x004fc60000400000 */
[----:B------:R4:W-:Y:S01]  /*19830*/  STL [R1+0xf0], R2 ;  /* 0x0000f00201007387 */ /* 0x0009e20000100800 */
[----:B---3--:R-:W-:Y:S02]  /*19840*/  @!P3 FMUL R5, R5, 16777216 ;  /* 0x4b8000000505b820 */ /* 0x008fe40000400000 */
[----:B------:R-:W-:Y:S01]  /*19850*/  FMUL R10, R28, R10 ;  /* 0x0000000a1c0a7220 */ /* 0x000fe20000400000 */
[----:B------:R-:W-:Y:S01]  /*19860*/  STL [R1+0xe4], R15 ;  /* 0x0000e40f01007387 */ /* 0x000fe20000100800 */
[----:B------:R-:W-:Y:S02]  /*19870*/  @P1 FMUL R8, R8, 0.25 ;  /* 0x3e80000008081820 */ /* 0x000fe40000400000 */
[----:B------:R-:W-:Y:S02]  /*19880*/  @!P3 FMUL R4, R4, 16777216 ;  /* 0x4b8000000404b820 */ /* 0x000fe40000400000 */
[----:B------:R-:W-:Y:S02]  /*19890*/  @P1 FMUL R9, R9, 0.25 ;  /* 0x3e80000009091820 */ /* 0x000fe40000400000 */
[----:B------:R-:W-:-:S02]  /*198a0*/  @!P3 FMUL R8, R8, 16777216 ;  /* 0x4b8000000808b820 */ /* 0x000fc40000400000 */
[----:B------:R-:W-:Y:S02]  /*198b0*/  @P1 FMUL R12, R12, 0.25 ;  /* 0x3e8000000c0c1820 */ /* 0x000fe40000400000 */
[----:B------:R-:W-:Y:S02]  /*198c0*/  @!P3 FMUL R9, R9, 16777216 ;  /* 0x4b8000000909b820 */ /* 0x000fe40000400000 */
        /* <DEDUP_REMOVED lines=8> */
[----:B------:R-:W-:Y:S02]  /*19950*/  @!P3 FMUL R20, R20, 16777216 ;  /* 0x4b8000001414b820 */ /* 0x000fe40000400000 */
[----:B------:R-:W-:-:S02]  /*19960*/  @P1 FMUL R21, R21, 0.25 ;  /* 0x3e80000015151820 */ /* 0x000fc40000400000 */
[----:B------:R-:W-:Y:S02]  /*19970*/  @P1 FMUL R24, R24, 0.25 ;  /* 0x3e80000018181820 */ /* 0x000fe40000400000 */
[----:B------:R-:W-:Y:S02]  /*19980*/  @!P3 FMUL R21, R21, 16777216 ;  /* 0x4b8000001515b820 */ /* 0x000fe40000400000 */
[----:B------:R-:W-:Y:S02]  /*19990*/  @P1 FMUL R25, R25, 0.25 ;  /* 0x3e80000019191820 */ /* 0x000fe40000400000 */
[----:B------:R-:W-:Y:S02]  /*199a0*/  @!P3 FMUL R24, R24, 16777216 ;  /* 0x4b8000001818b820 */ /* 0x000fe40000400000 */
[----:B------:R-:W-:Y:S02]  /*199b0*/  @!P3 FMUL R25, R25, 16777216 ;  /* 0x4b8000001919b820 */ /* 0x000fe40000400000 */
[----:B----4-:R-:W-:-:S02]  /*199c0*/  FMUL R2, R28, R11 ;  /* 0x0000000b1c027220 */ /* 0x010fc40000400000 */
[----:B------:R-:W-:-:S05]  /*199d0*/  FMUL R0, R28, R14 ;  /* 0x0000000e1c007220 */ /* 0x000fca0000400000 */
[----:B------:R0:W-:Y:S04]  /*199e0*/  STL [R1+0xe8], R0 ;  /* 0x0000e80001007387 */ /* 0x0001e80000100800 */
[----:B------:R1:W-:Y:S01]  /*199f0*/  STL [R1+0xe0], R2 ;  /* 0x0000e00201007387 */ /* 0x0003e20000100800 */
[----:B0-----:R-:W-:-:S03]  /*19a00*/  FMUL R0, R28, R6 ;  /* 0x000000061c007220 */ /* 0x001fc60000400000 */
[----:B------:R-:W-:Y:S01]  /*19a10*/  STL [R1+0xd4], R10 ;  /* 0x0000d40a01007387 */ /* 0x000fe20000100800 */
[----:B-1----:R-:W-:-:S03]  /*19a20*/  FMUL R2, R28, R5 ;  /* 0x000000051c027220 */ /* 0x002fc60000400000 */
[----:B------:R-:W2:Y:S04]  /*19a30*/  LDL.LU R5, [R1+0x784] ;  /* 0x0007840001057983 */ /* 0x000ea80000300800 */
[----:B------:R0:W-:Y:S02]  /*19a40*/  STL [R1+0xc8], R0 ;  /* 0x0000c80001007387 */ /* 0x0001e40000100800 */
[C---:B0-----:R-:W-:Y:S02]  /*19a50*/  FMUL R0, R28.reuse, R4 ;  /* 0x000000041c007220 */ /* 0x041fe40000400000 */
[----:B------:R-:W3:Y:S04]  /*19a60*/  LDL.LU R4, [R1+0x780] ;  /* 0x0007800001047983 */ /* 0x000ee80000300800 */
[----:B------:R0:W-:Y:S02]  /*19a70*/  STL [R1+0xcc], R2 ;  /* 0x0000cc0201007387 */ /* 0x0001e40000100800 */
[----:B0-----:R-:W-:-:S02]  /*19a80*/  FMUL R2, R28, R8 ;  /* 0x000000081c027220 */ /* 0x001fc40000400000 */
[----:B------:R-:W4:Y:S04]  /*19a90*/  LDL.LU R8, [R1+0x77c] ;  /* 0x00077c0001087983 */ /* 0x000f280000300800 */
[----:B------:R0:W-:Y:S04]  /*19aa0*/  STL [R1+0xc0], R0 ;  /* 0x0000c00001007387 */ /* 0x0001e80000100800 */
[----:B------:R-:W5:Y:S04]  /*19ab0*/  LDL.LU R6, [R1] ;  /* 0x0000000001067983 */ /* 0x000f680000300800 */
[----:B------:R1:W-:Y:S01]  /*19ac0*/  STL [R1+0xc4], R2 ;  /* 0x0000c40201007387 */ /* 0x0003e20000100800 */
[----:B0-----:R-:W-:-:S03]  /*19ad0*/  FMUL R0, R28, R9 ;  /* 0x000000091c007220 */ /* 0x001fc60000400000 */
[----:B------:R-:W2:Y:S01]  /*19ae0*/  LDL.LU R9, [R1+0x778] ;  /* 0x0007780001097983 */ /* 0x000ea20000300800 */
[----:B-1----:R-:W-:-:S03]  /*19af0*/  FMUL R2, R28, R12 ;  /* 0x0000000c1c027220 */ /* 0x002fc60000400000 */
[----:B------:R-:W2:Y:S04]  /*19b00*/  LDL.LU R12, [R1+0x774] ;  /* 0x00077400010c7983 */ /* 0x000ea80000300800 */
[----:B------:R0:W-:Y:S02]  /*19b10*/  STL [R1+0xb8], R0 ;  /* 0x0000b80001007387 */ /* 0x0001e40000100800 */
[C---:B0-----:R-:W-:Y:S02]  /*19b20*/  FMUL R0, R28.reuse, R13 ;  /* 0x0000000d1c007220 */ /* 0x041fe40000400000 */
[----:B------:R-:W2:Y:S04]  /*19b30*/  LDL.LU R13, [R1+0x770] ;  /* 0x00077000010d7983 */ /* 0x000ea80000300800 */
[----:B------:R0:W-:Y:S02]  /*19b40*/  STL [R1+0xbc], R2 ;  /* 0x0000bc0201007387 */ /* 0x0001e40000100800 */
[----:B0-----:R-:W-:-:S02]  /*19b50*/  FMUL R2, R28, R16 ;  /* 0x000000101c027220 */ /* 0x001fc40000400000 */
[----:B------:R-:W2:Y:S04]  /*19b60*/  LDL.LU R16, [R1+0x76c] ;  /* 0x00076c0001107983 */ /* 0x000ea80000300800 */
[----:B------:R0:W-:Y:S02]  /*19b70*/  STL [R1+0xb0], R0 ;  /* 0x0000b00001007387 */ /* 0x0001e40000100800 */
[C---:B0-----:R-:W-:Y:S02]  /*19b80*/  FMUL R0, R28.reuse, R17 ;  /* 0x000000111c007220 */ /* 0x041fe40000400000 */
[----:B------:R-:W2:Y:S04]  /*19b90*/  LDL.LU R17, [R1+0x768] ;  /* 0x0007680001117983 */ /* 0x000ea80000300800 */
[----:B------:R0:W-:Y:S04]  /*19ba0*/  STL [R1+0xb4], R2 ;  /* 0x0000b40201007387 */ /* 0x0001e80000100800 */
[----:B------:R-:W2:Y:S04]  /*19bb0*/  LDL.LU R27, [R1+0x14] ;  /* 0x00001400011b7983 */ /* 0x000ea80000300800 */
[----:B------:R1:W-:Y:S01]  /*19bc0*/  STL [R1+0x5c], R0 ;  /* 0x00005c0001007387 */ /* 0x0003e20000100800 */
[----:B0-----:R-:W-:-:S03]  /*19bd0*/  FMUL R2, R28, R20 ;  /* 0x000000141c027220 */ /* 0x001fc60000400000 */
[----:B------:R-:W2:Y:S04]  /*19be0*/  LDL.LU R20, [R1+0x764] ;  /* 0x0007640001147983 */ /* 0x000ea80000300800 */
[----:B------:R-:W2:Y:S04]  /*19bf0*/  LDL.LU R22, [R1+0x28] ;  /* 0x0000280001167983 */ /* 0x000ea80000300800 */
[----:B------:R0:W-:Y:S01]  /*19c00*/  STL [R1+0x6c], R2 ;  /* 0x00006c0201007387 */ /* 0x0001e20000100800 */
[----:B-1----:R-:W-:Y:S01]  /*19c10*/  MOV R0, R7 ;  /* 0x0000000700007202 */ /* 0x002fe20000000f00 */
[----:B------:R-:W-:-:S02]  /*19c20*/  FMUL R10, R28, R24 ;  /* 0x000000181c0a7220 */ /* 0x000fc40000400000 */
[C---:B0-----:R-:W-:Y:S02]  /*19c30*/  FMUL R2, R28.reuse, R21 ;  /* 0x000000151c027220 */ /* 0x041fe40000400000 */
[----:B------:R-:W2:Y:S04]  /*19c40*/  LDL.LU R21, [R1+0x760] ;  /* 0x0007600001157983 */ /* 0x000ea80000300800 */
[----:B------:R-:W2:Y:S04]  /*19c50*/  LDL.LU R11, [R1+0x30] ;  /* 0x00003000010b7983 */ /* 0x000ea80000300800 */
[----:B------:R-:W2:Y:S04]  /*19c60*/  LDL.LU R7, [R1+0x38] ;  /* 0x0000380001077983 */ /* 0x000ea80000300800 */
[----:B------:R0:W-:Y:S04]  /*19c70*/  STL [R1+0x54], R2 ;  /* 0x0000540201007387 */ /* 0x0001e80000100800 */
[----:B------:R-:W2:Y:S01]  /*19c80*/  LDL.LU R24, [R1+0x75c] ;  /* 0x00075c0001187983 */ /* 0x000ea20000300800 */
[----:B0-----:R-:W-:-:S03]  /*19c90*/  FMUL R2, R28, R25 ;  /* 0x000000191c027220 */ /* 0x001fc60000400000 */
[----:B------:R-:W2:Y:S04]  /*19ca0*/  LDL.LU R25, [R1+0x758] ;  /* 0x0007580001197983 */ /* 0x000ea80000300800 */
[----:B------:R0:W-:Y:S04]  /*19cb0*/  STL [R1+0x3c], R10 ;  /* 0x00003c0a01007387 */ /* 0x0001e80000100800 */
[----:B0-----:R-:W2:Y:S01]  /*19cc0*/  LDL.LU R10, [R1+0x50] ;  /* 0x00005000010a7983 */ /* 0x001ea20000300800 */
[----:B------:R-:W-:Y:S02]  /*19cd0*/  @P1 FMUL R3, R3, 0.25 ;  /* 0x3e80000003031820 */ /* 0x000fe40000400000 */
[----:B------:R-:W-:-:S02]  /*19ce0*/  @P1 FMUL R29, R29, 0.25 ;  /* 0x3e8000001d1d1820 */ /* 0x000fc40000400000 */
[----:B------:R-:W-:Y:S02]  /*19cf0*/  @!P3 FMUL R3, R3, 16777216 ;  /* 0x4b8000000303b820 */ /* 0x000fe40000400000 */
[----:B------:R-:W-:Y:S02]  /*19d00*/  @!P3 FMUL R29, R29, 16777216 ;  /* 0x4b8000001d1db820 */ /* 0x000fe40000400000 */
[C---:B------:R-:W-:Y:S01]  /*19d10*/  FMUL R3, R28.reuse, R3 ;  /* 0x000000031c037220 */ /* 0x040fe20000400000 */
[----:B--2---:R-:W-:Y:S04]  /*19d20*/  STL [R1+0x754], R10 ;  /* 0x0007540a01007387 */ /* 0x004fe80000100800 */
[----:B------:R0:W-:Y:S04]  /*19d30*/  STL [R1+0x2c], R2 ;  /* 0x00002c0201007387 */ /* 0x0001e80000100800 */
[----:B------:R-:W2:Y:S04]  /*19d40*/  LDL.LU R15, [R1+0x68] ;  /* 0x00006800010f7983 */ /* 0x000ea80000300800 */
[----:B------:R-:W-:Y:S01]  /*19d50*/  STL [R1+0x24], R3 ;  /* 0x0000240301007387 */ /* 0x000fe20000100800 */
[----:B0-----:R-:W-:-:S03]  /*19d60*/  FMUL R2, R28, R29 ;  /* 0x0000001d1c027220 */ /* 0x001fc60000400000 */
[----:B------:R-:W2:Y:S04]  /*19d70*/  LDL R10, [R1+0x40] ;  /* 0x00004000010a7983 */ /* 0x000ea80000100800 */
[----:B------:R-:W2:Y:S04]  /*19d80*/  LDL.LU R29, [R1+0x74] ;  /* 0x00007400011d7983 */ /* 0x000ea80000300800 */
[----:B------:R-:W-:Y:S04]  /*19d90*/  STL [R1+0x1c], R2 ;  /* 0x00001c0201007387 */ /* 0x000fe80000100800 */
[----:B--2---:R0:W-:Y:S04]  /*19da0*/  STL [R1+0x750], R29 ;  /* 0x0007501d01007387 */ /* 0x0041e80000100800 */
[----:B0-----:R-:W2:Y:S04]  /*19db0*/  LDL R29, [R1+0x48] ;  /* 0x00004800011d7983 */ /* 0x001ea80000100800 */
[----:B------:R-:W2:Y:S04]  /*19dc0*/  LDL.LU R14, [R1+0x7c] ;  /* 0x00007c00010e7983 */ /* 0x000ea80000300800 */
[----:B------:R-:W2:Y:S04]  /*19dd0*/  LDL.LU R18, [R1+0x98] ;  /* 0x0000980001127983 */ /* 0x000ea80000300800 */
[----:B------:R-:W2:Y:S04]  /*19de0*/  LDL.LU R28, [R1+0x10] ;  /* 0x00001000011c7983 */ /* 0x000ea80000300800 */
[----:B------:R-:W2:Y:S04]  /*19df0*/  LDL.LU R19, [R1+0x84] ;  /* 0x0000840001137983 */ /* 0x000ea80000300800 */
[----:B------:R-:W2:Y:S04]  /*19e00*/  LDL.LU R23, [R1+0x9c] ;  /* 0x00009c0001177983 */ /* 0x000ea80000300800 */
[----:B--2---:R0:W-:Y:S04]  /*19e10*/  STL [R1+0x74c], R23 ;  /* 0x00074c1701007387 */ /* 0x0041e80000100800 */
[----:B0-----:R-:W2:Y:S04]  /*19e20*/  LDL R23, [R1+0x60] ;  /* 0x0000600001177983 */ /* 0x001ea80000100800 */
[----:B------:R-:W2:Y:S04]  /*19e30*/  LDL.LU R26, [R1+0xa0] ;  /* 0x0000a000011a7983 */ /* 0x000ea80000300800 */
[----:B------:R-:W2:Y:S04]  /*19e40*/  LDL.LU R3, [R1+0x94] ;  /* 0x0000940001037983 */ /* 0x000ea80000300800 */
[----:B------:R-:W2:Y:S01]  /*19e50*/  LDL.LU R2, [R1+0xc] ;  /* 0x00000c0001027983 */ /* 0x000ea20000300800 */
[----:B------:R-:W-:Y:S01]  /*19e60*/  @P2 FMUL R10, R10, 0.25 ;  /* 0x3e8000000a0a2820 */ /* 0x000fe20000400000 */
[----:B------:R-:W-:-:S02]  /*19e70*/  FSETP.GEU.AND P1, PT, |R5|, 1.175494350822287508e-38, PT ;  /* 0x008000000500780b */ /* 0x000fc40003f2e200 */
[----:B--2---:R0:W-:Y:S04]  /*19e80*/  STL [R1+0x734], R2 ;  /* 0x0007340201007387 */ /* 0x0041e80000100800 */
[----:B0-----:R-:W2:Y:S04]  /*19e90*/  LDL.LU R2, [R1+0x8c] ;  /* 0x00008c0001027983 */ /* 0x001ea80000300800 */
[----:B------:R0:W-:Y:S04]  /*19ea0*/  STL [R1+0x748], R5 ;  /* 0x0007480501007387 */ /* 0x0001e80000100800 */
[----:B0-----:R-:W2:Y:S04]  /*19eb0*/  LDL R5, [R1+0xa8] ;  /* 0x0000a80001057983 */ /* 0x001ea80000100800 */
[----:B------:R0:W-:Y:S04]  /*19ec0*/  @P2 STL [R1+0x40], R10 ;  /* 0x0000400a01002387 */ /* 0x0001e80000100800 */
[----:B0-----:R-:W2:Y:S01]  /*19ed0*/  LDL.LU R10, [R1+0x754] ;  /* 0x00075400010a7983 */ /* 0x001ea20000300800 */
[----:B------:R-:W-:-:S02]  /*19ee0*/  @P2 FMUL R29, R29, 0.25 ;  /* 0x3e8000001d1d2820 */ /* 0x000fc40000400000 */
[----:B------:R-:W-:Y:S02]  /*19ef0*/  @P2 FMUL R15, R15, 0.25 ;  /* 0x3e8000000f0f2820 */ /* 0x000fe40000400000 */
[----:B------:R-:W-:Y:S02]  /*19f00*/  @P2 FMUL R23, R23, 0.25 ;  /* 0x3e80000017172820 */ /* 0x000fe40000400000 */
[----:B--2---:R-:W-:-:S05]  /*19f10*/  @P2 FMUL R10, R10, 0.25 ;  /* 0x3e8000000a0a2820 */ /* 0x004fca0000400000 */
[----:B------:R0:W-:Y:S04]  /*19f20*/  STL [R1+0x740], R10 ;  /* 0x0007400a01007387 */ /* 0x0001e80000100800 */
[----:B------:R1:W-:Y:S01]  /*19f30*/  @P2 STL [R1+0x48], R29 ;  /* 0x0000481d01002387 */ /* 0x0003e20000100800 */
[----:B0-----:R-:W-:-:S03]  /*19f40*/  IMAD.MOV.U32 R10, RZ, RZ, R29 ;  /* 0x000000ffff0a7224 */ /* 0x001fc600078e001d */
[----:B-1----:R-:W2:Y:S04]  /*19f50*/  LDL.LU R29, [R1+0x750] ;  /* 0x00075000011d7983 */ /* 0x002ea80000300800 */
[----:B------:R0:W-:Y:S04]  /*19f60*/  STL [R1+0x73c], R15 ;  /* 0x00073c0f01007387 */ /* 0x0001e80000100800 */
[----:B------:R1:W-:Y:S01]  /*19f70*/  @P2 STL [R1+0x60], R23 ;  /* 0x0000601701002387 */ /* 0x0003e20000100800 */
[----:B0-----:R-:W-:-:S03]  /*19f80*/  IMAD.MOV.U32 R15, RZ, RZ, R23 ;  /* 0x000000ffff0f7224 */ /* 0x001fc600078e0017 */
[----:B-1----:R-:W2:Y:S04]  /*19f90*/  LDL.LU R23, [R1+0x74c] ;  /* 0x00074c0001177983 */ /* 0x002ea80000300800 */
[----:B------:R0:W-:Y:S04]  /*19fa0*/  STL [R1+0x744], R15 ;  /* 0x0007440f01007387 */ /* 0x0001e80000100800 */
[----:B0-----:R-:W2:Y:S01]  /*19fb0*/  LDL R15, [R1+0x40] ;  /* 0x00004000010f7983 */ /* 0x001ea20000100800 */
[----:B-----5:R-:W-:Y:S02]  /*19fc0*/  @P2 FMUL R6, R6, 0.25 ;  /* 0x3e80000006062820 */ /* 0x020fe40000400000 */
[----:B------:R-:W-:-:S02]  /*19fd0*/  @P2 FMUL R5, R5, 0.25 ;  /* 0x3e80000005052820 */ /* 0x000fc40000400000 */
[----:B------:R-:W-:-:S03]  /*19fe0*/  @!P1 FMUL R6, R6, 16777216 ;  /* 0x4b80000006069820 */ /* 0x000fc60000400000 */
[----:B------:R0:W-:Y:S04]  /*19ff0*/  @P2 STL [R1+0xa8], R5 ;  /* 0x0000a80501002387 */ /* 0x0001e80000100800 */
[----:B0-----:R-:W5:Y:S04]  /*1a000*/  LDL.LU R5, [R1+0x748] ;  /* 0x0007480001057983 */ /* 0x001f680000300800 */
[----:B------:R0:W-:Y:S04]  /*1a010*/  STL [R1], R6 ;  /* 0x0000000601007387 */ /* 0x0001e80000100800 */
[----:B0-----:R-:W3:Y:S01]  /*1a020*/  LDL.LU R6, [R1+0xac] ;  /* 0x0000ac0001067983 */ /* 0x001ee20000300800 */
[----:B--2---:R-:W-:-:S05]  /*1a030*/  @!P1 FMUL R15, R15, 16777216 ;  /* 0x4b8000000f0f9820 */ /* 0x004fca0000400000 */
[----:B------:R0:W-:Y:S04]  /*1a040*/  @!P1 STL [R1+0x40], R15 ;  /* 0x0000400f01009387 */ /* 0x0001e80000100800 */
[----:B0-----:R-:W2:Y:S01]  /*1a050*/  LDL.LU R15, [R1+0x744] ;  /* 0x00074400010f7983 */ /* 0x001ea20000300800 */
[----:B------:R-:W-:Y:S02]  /*1a060*/  @P2 FMUL R29, R29, 0.25 ;  /* 0x3e8000001d1d2820 */ /* 0x000fe40000400000 */
[----:B------:R-:W-:Y:S02]  /*1a070*/  @!P1 FMUL R10, R10, 16777216 ;  /* 0x4b8000000a0a9820 */ /* 0x000fe40000400000 */
[----:B------:R-:W-:Y:S02]  /*1a080*/  @P2 FMUL R14, R14, 0.25 ;  /* 0x3e8000000e0e2820 */ /* 0x000fe40000400000 */
[----:B------:R-:W-:Y:S01]  /*1a090*/  @P2 FMUL R2, R2, 0.25 ;  /* 0x3e80000002022820 */ /* 0x000fe20000400000 */
[----:B------:R0:W-:Y:S01]  /*1a0a0*/  @!P1 STL [R1+0x48], R10 ;  /* 0x0000480a01009387 */ /* 0x0001e20000100800 */
[----:B------:R-:W-:-:S02]  /*1a0b0*/  @!P1 FMUL R29, R29, 16777216 ;  /* 0x4b8000001d1d9820 */ /* 0x000fc40000400000 */
[----:B------:R-:W-:Y:S02]  /*1a0c0*/  @!P1 FMUL R14, R14, 16777216 ;  /* 0x4b8000000e0e9820 */ /* 0x000fe40000400000 */
[----:B------:R-:W-:Y:S01]  /*1a0d0*/  @!P1 FMUL R2, R2, 16777216 ;  /* 0x4b80000002029820 */ /* 0x000fe20000400000 */
[----:B0-----:R-:W3:Y:S01]  /*1a0e0*/  LDL.LU R10, [R1+0x740] ;  /* 0x00074000010a7983 */ /* 0x001ee20000300800 */
[----:B--2---:R-:W-:-:S05]  /*1a0f0*/  @!P1 FMUL R15, R15, 16777216 ;  /* 0x4b8000000f0f9820 */ /* 0x004fca0000400000 */
[----:B------:R0:W-:Y:S04]  /*1a100*/  @!P1 STL [R1+0x60], R15 ;  /* 0x0000600f01009387 */ /* 0x0001e80000100800 */
[----:B0-----:R-:W2:Y:S04]  /*1a110*/  LDL.LU R15, [R1+0x73c] ;  /* 0x00073c00010f7983 */ /* 0x001ea80000300800 */
[----:B------:R0:W-:Y:S04]  /*1a120*/  STL [R1+0x74], R29 ;  /* 0x0000741d01007387 */ /* 0x0001e80000100800 */
[----:B0-----:R-:W2:Y:S04]  /*1a130*/  LDL.LU R29, [R1+0x738] ;  /* 0x00073800011d7983 */ /* 0x001ea80000300800 */
[----:B------:R-:W-:Y:S04]  /*1a140*/  STL [R1+0x7c], R14 ;  /* 0x00007c0e01007387 */ /* 0x000fe80000100800 */
[----:B------:R0:W-:Y:S04]  /*1a150*/  STL [R1+0x8c], R2 ;  /* 0x00008c0201007387 */ /* 0x0001e80000100800 */
[----:B0-----:R-:W3:Y:S01]  /*1a160*/  LDL.LU R2, [R1+0x734] ;  /* 0x0007340001027983 */ /* 0x001ee20000300800 */
[----:B------:R-:W-:-:S04]  /*1a170*/  @P2 FMUL R18, R18, 0.25 ;  /* 0x3e80000012122820 */ /* 0x000fc80000400000 */
[----:B------:R-:W-:Y:S02]  /*1a180*/  @!P1 FMUL R18, R18, 16777216 ;  /* 0x4b80000012129820 */ /* 0x000fe40000400000 */
[----:B-----5:R-:W-:-:S04]  /*1a190*/  @P2 FMUL R5, R5, 0.25 ;  /* 0x3e80000005052820 */ /* 0x020fc80000400000 */
[----:B------:R-:W-:Y:S02]  /*1a1a0*/  @!P1 FMUL R5, R5, 16777216 ;  /* 0x4b80000005059820 */ /* 0x000fe40000400000 */
[----:B---3--:R-:W-:Y:S01]  /*1a1b0*/  IMAD.IADD R6, R2, 0x1, -R6 ;  /* 0x0000000102067824 */ /* 0x008fe200078e0a06 */
[----:B------:R0:W-:Y:S04]  /*1a1c0*/  STL [R1+0x720], R2 ;  /* 0x0007200201007387 */ /* 0x0001e80000100800 */
[----:B------:R1:W-:Y:S04]  /*1a1d0*/  STL [R1+0x98], R18 ;  /* 0x0000981201007387 */ /* 0x0003e80000100800 */
[----:B0-----:R-:W3:Y:S01]  /*1a1e0*/  LDL.LU R2, [R1+0xa8] ;  /* 0x0000a80001027983 */ /* 0x001ee20000300800 */
[----:B-1----:R-:W-:-:S03]  /*1a1f0*/  FADD R18, R6, -1 ;  /* 0xbf80000006127421 */ /* 0x002fc60000000000 */
[----:B------:R-:W5:Y:S01]  /*1a200*/  LDL.LU R6, [R1] ;  /* 0x0000000001067983 */ /* 0x000f620000300800 */
[----:B------:R-:W5:Y:S01]  /*1a210*/  MUFU.RCP R5, R5 ;  /* 0x0000000500057308 */ /* 0x000f620000001000 */
[----:B------:R-:W-:Y:S02]  /*1a220*/  @P2 FMUL R4, R4, 0.25 ;  /* 0x3e80000004042820 */ /* 0x000fe40000400000 */
[----:B------:R-:W-:Y:S02]  /*1a230*/  @P2 FMUL R0, R0, 0.25 ;  /* 0x3e80000000002820 */ /* 0x000fe40000400000 */
[----:B----4-:R-:W-:Y:S02]  /*1a240*/  @P2 FMUL R8, R8, 0.25 ;  /* 0x3e80000008082820 */ /* 0x010fe40000400000 */
[----:B------:R-:W-:Y:S02]  /*1a250*/  @!P1 FMUL R4, R4, 16777216 ;  /* 0x4b80000004049820 */ /* 0x000fe40000400000 */
[----:B------:R-:W-:-:S02]  /*1a260*/  @P2 FMUL R9, R9, 0.25 ;  /* 0x3e80000009092820 */ /* 0x000fc40000400000 */
[----:B------:R-:W-:Y:S02]  /*1a270*/  @!P1 FMUL R0, R0, 16777216 ;  /* 0x4b80000000009820 */ /* 0x000fe40000400000 */
        /* <DEDUP_REMOVED lines=9> */
[----:B------:R-:W-:Y:S02]  /*1a310*/  @P2 FMUL R20, R20, 0.25 ;  /* 0x3e80000014142820 */ /* 0x000fe40000400000 */
[----:B------:R-:W-:-:S02]  /*1a320*/  @!P1 FMUL R17, R17, 16777216 ;  /* 0x4b80000011119820 */ /* 0x000fc40000400000 */
[----:B------:R-:W-:Y:S02]  /*1a330*/  @!P1 FMUL R20, R20, 16777216 ;  /* 0x4b80000014149820 */ /* 0x000fe40000400000 */
[----:B-----5:R-:W-:-:S05]  /*1a340*/  FMUL R6, R5, R6 ;  /* 0x0000000605067220 */ /* 0x020fca0000400000 */
[----:B------:R0:W-:Y:S02]  /*1a350*/  STL [R1+0x80], R6 ;  /* 0x0000800601007387 */ /* 0x0001e40000100800 */
[C---:B0-----:R-:W-:Y:S02]  /*1a360*/  FMUL R6, R5.reuse, R4 ;  /* 0x0000000405067220 */ /* 0x041fe40000400000 */
[----:B------:R-:W-:Y:S02]  /*1a370*/  IMAD.MOV.U32 R4, RZ, RZ, R0 ;  /* 0x000000ffff047224 */ /* 0x000fe400078e0000 */
[C---:B------:R-:W-:Y:S01]  /*1a380*/  FMUL R0, R5.reuse, R8 ;  /* 0x0000000805007220 */ /* 0x040fe20000400000 */
[----:B------:R0:W-:Y:S01]  /*1a390*/  STL [R1+0x70], R6 ;  /* 0x0000700601007387 */ /* 0x0001e20000100800 */
[----:B------:R-:W-:-:S03]  /*1a3a0*/  FMUL R8, R5, R9 ;  /* 0x0000000905087220 */ /* 0x000fc60000400000 */
[----:B0-----:R-:W4:Y:S04]  /*1a3b0*/  LDL.LU R6, [R1+0x60] ;  /* 0x0000600001067983 */ /* 0x001f280000300800 */
[----:B------:R0:W-:Y:S04]  /*1a3c0*/  STL [R1+0x714], R0 ;  /* 0x0007140001007387 */ /* 0x0001e80000100800 */
[----:B------:R-:W5:Y:S04]  /*1a3d0*/  LDL.LU R9, [R1+0x7c] ;  /* 0x00007c0001097983 */ /* 0x000f680000300800 */
[----:B------:R1:W-:Y:S01]  /*1a3e0*/  STL [R1+0x64], R8 ;  /* 0x0000640801007387 */ /* 0x0003e20000100800 */
[----:B0-----:R-:W-:-:S03]  /*1a3f0*/  FMUL R0, R5, R12 ;  /* 0x0000000c05007220 */ /* 0x001fc60000400000 */
[----:B------:R-:W5:Y:S04]  /*1a400*/  LDL.LU R12, [R1+0x40] ;  /* 0x00004000010c7983 */ /* 0x000f680000300800 */
[----:B-1----:R-:W5:Y:S04]  /*1a410*/  LDL.LU R8, [R1+0x98] ;  /* 0x0000980001087983 */ /* 0x002f680000300800 */
[----:B------:R0:W-:Y:S02]  /*1a420*/  STL [R1+0x58], R0 ;  /* 0x0000580001007387 */ /* 0x0001e40000100800 */
[----:B0-----:R-:W-:-:S02]  /*1a430*/  FMUL R0, R5, R13 ;  /* 0x0000000d05007220 */ /* 0x001fc40000400000 */
[----:B------:R-:W5:Y:S04]  /*1a440*/  LDL.LU R13, [R1+0x48] ;  /* 0x00004800010d7983 */ /* 0x000f680000300800 */
[----:B------:R0:W-:Y:S02]  /*1a450*/  STL [R1+0x4c], R0 ;  /* 0x00004c0001007387 */ /* 0x0001e40000100800 */
[C---:B0-----:R-:W-:Y:S02]  /*1a460*/  FMUL R0, R5.reuse, R16 ;  /* 0x0000001005007220 */ /* 0x041fe40000400000 */
[----:B------:R-:W-:-:S03]  /*1a470*/  FMUL R16, R5, R17 ;  /* 0x0000001105107220 */ /* 0x000fc60000400000 */
[----:B------:R0:W-:Y:S04]  /*1a480*/  STL [R1+0x71c], R0 ;  /* 0x00071c0001007387 */ /* 0x0001e80000100800 */
[----:B------:R-:W5:Y:S04]  /*1a490*/  LDL.LU R17, [R1+0x74] ;  /* 0x0000740001117983 */ /* 0x000f680000300800 */
[----:B------:R-:W-:Y:S01]  /*1a4a0*/  STL [R1+0x34], R16 ;  /* 0x0000341001007387 */ /* 0x000fe20000100800 */
[----:B0-----:R-:W-:-:S03]  /*1a4b0*/  FMUL R0, R5, R20 ;  /* 0x0000001405007220 */ /* 0x001fc60000400000 */
[----:B------:R-:W5:Y:S01]  /*1a4c0*/  LDL.LU R20, [R1+0x8c] ;  /* 0x00008c0001147983 */ /* 0x000f620000300800 */
[----:B------:R-:W-:Y:S02]  /*1a4d0*/  @P2 FMUL R21, R21, 0.25 ;  /* 0x3e80000015152820 */ /* 0x000fe40000400000 */
[----:B------:R-:W-:Y:S02]  /*1a4e0*/  @P2 FMUL R25, R25, 0.25 ;  /* 0x3e80000019192820 */ /* 0x000fe40000400000 */
[----:B------:R-:W-:Y:S02]  /*1a4f0*/  @P2 FMUL R24, R24, 0.25 ;  /* 0x3e80000018182820 */ /* 0x000fe40000400000 */
[----:B------:R-:W-:Y:S02]  /*1a500*/  @P2 FMUL R28, R28, 0.25 ;  /* 0x3e8000001c1c2820 */ /* 0x000fe40000400000 */
[----:B------:R-:W-:Y:S02]  /*1a510*/  @P2 FMUL R27, R27, 0.25 ;  /* 0x3e8000001b1b2820 */ /* 0x000fe40000400000 */
[----:B------:R-:W-:-:S02]  /*1a520*/  @!P1 FMUL R21, R21, 16777216 ;  /* 0x4b80000015159820 */ /* 0x000fc40000400000 */
[----:B------:R-:W-:Y:S02]  /*1a530*/  @!P1 FMUL R25, R25, 16777216 ;  /* 0x4b80000019199820 */ /* 0x000fe40000400000 */
[----:B------:R-:W-:Y:S01]  /*1a540*/  @!P1 FMUL R24, R24, 16777216 ;  /* 0x4b80000018189820 */ /* 0x000fe20000400000 */
[----:B------:R0:W-:Y:S01]  /*1a550*/  STL [R1+0x18], R0 ;  /* 0x0000180001007387 */ /* 0x0001e20000100800 */
[----:B------:R-:W-:Y:S02]  /*1a560*/  @!P1 FMUL R28, R28, 16777216 ;  /* 0x4b8000001c1c9820 */ /* 0x000fe40000400000 */
[----:B------:R-:W-:Y:S02]  /*1a570*/  @P2 FMUL R22, R22, 0.25 ;  /* 0x3e80000016162820 */ /* 0x000fe40000400000 */
[----:B------:R-:W-:Y:S02]  /*1a580*/  @P2 FMUL R11, R11, 0.25 ;  /* 0x3e8000000b0b2820 */ /* 0x000fe40000400000 */
[----:B------:R-:W-:-:S02]  /*1a590*/  @P2 FMUL R7, R7, 0.25 ;  /* 0x3e80000007072820 */ /* 0x000fc40000400000 */
[----:B------:R-:W-:Y:S02]  /*1a5a0*/  @P2 FMUL R19, R19, 0.25 ;  /* 0x3e80000013132820 */ /* 0x000fe40000400000 */
[----:B------:R-:W-:Y:S02]  /*1a5b0*/  @P2 FMUL R3, R3, 0.25 ;  /* 0x3e80000003032820 */ /* 0x000fe40000400000 */
[----:B------:R-:W-:Y:S02]  /*1a5c0*/  @P2 FMUL R23, R23, 0.25 ;  /* 0x3e80000017172820 */ /* 0x000fe40000400000 */
[----:B------:R-:W-:Y:S02]  /*1a5d0*/  @P2 FMUL R26, R26, 0.25 ;  /* 0x3e8000001a1a2820 */ /* 0x000fe40000400000 */
[----:B------:R-:W-:Y:S02]  /*1a5e0*/  @!P1 FMUL R27, R27, 16777216 ;  /* 0x4b8000001b1b9820 */ /* 0x000fe40000400000 */
[----:B------:R-:W-:-:S02]  /*1a5f0*/  FMUL R21, R5, R21 ;  /* 0x0000001505157220 */ /* 0x000fc40000400000 */
[C---:B0-----:R-:W-:Y:S02]  /*1a600*/  FMUL R0, R5.reuse, R25 ;  /* 0x0000001905007220 */ /* 0x041fe40000400000 */
[C---:B------:R-:W-:Y:S02]  /*1a610*/  FMUL R16, R5.reuse, R24 ;  /* 0x0000001805107220 */ /* 0x040fe40000400000 */
[----:B------:R-:W-:Y:S01]  /*1a620*/  FMUL R28, R5, R28 ;  /* 0x0000001c051c7220 */ /* 0x000fe20000400000 */
[----:B------:R0:W-:Y:S01]  /*1a630*/  STL [R1+0x8], R21 ;  /* 0x0000081501007387 */ /* 0x0001e20000100800 */
[----:B------:R-:W-:Y:S02]  /*1a640*/  @!P1 FMUL R22, R22, 16777216 ;  /* 0x4b80000016169820 */ /* 0x000fe40000400000 */
[----:B------:R-:W-:Y:S02]  /*1a650*/  @!P1 FMUL R11, R11, 16777216 ;  /* 0x4b8000000b0b9820 */ /* 0x000fe40000400000 */
[----:B------:R-:W-:-:S02]  /*1a660*/  @!P1 FMUL R7, R7, 16777216 ;  /* 0x4b80000007079820 */ /* 0x000fc40000400000 */
[----:B------:R-:W-:Y:S02]  /*1a670*/  @!P1 FMUL R10, R10, 16777216 ;  /* 0x4b8000000a0a9820 */ /* 0x000fe40000400000 */
[----:B--2---:R-:W-:Y:S02]  /*1a680*/  @!P1 FMUL R15, R15, 16777216 ;  /* 0x4b8000000f0f9820 */ /* 0x004fe40000400000 */
[----:B------:R-:W-:Y:S02]  /*1a690*/  @!P1 FMUL R19, R19, 16777216 ;  /* 0x4b80000013139820 */ /* 0x000fe40000400000 */
[----:B------:R-:W-:Y:S02]  /*1a6a0*/  @!P1 FMUL R3, R3, 16777216 ;  /* 0x4b80000003039820 */ /* 0x000fe40000400000 */
[----:B------:R-:W-:Y:S02]  /*1a6b0*/  @!P1 FMUL R23, R23, 16777216 ;  /* 0x4b80000017179820 */ /* 0x000fe40000400000 */
[----:B------:R-:W-:-:S02]  /*1a6c0*/  @!P1 FMUL R26, R26, 16777216 ;  /* 0x4b8000001a1a9820 */ /* 0x000fc40000400000 */
[----:B---3--:R-:W-:Y:S02]  /*1a6d0*/  @!P1 FMUL R2, R2, 16777216 ;  /* 0x4b80000002029820 */ /* 0x008fe40000400000 */
[C---:B------:R-:W-:Y:S01]  /*1a6e0*/  FMUL R27, R5.reuse, R27 ;  /* 0x0000001b051b7220 */ /* 0x040fe20000400000 */
[----:B------:R-:W-:Y:S01]  /*1a6f0*/  STL [R1+0x724], R0 ;  /* 0x0007240001007387 */ /* 0x000fe20000100800 */
[C---:B0-----:R-:W-:Y:S02]  /*1a700*/  FMUL R21, R5.reuse, R4 ;  /* 0x0000000405157220 */ /* 0x041fe40000400000 */
[C---:B------:R-:W-:Y:S01]  /*1a710*/  FMUL R11, R5.reuse, R11 ;  /* 0x0000000b050b7220 */ /* 0x040fe20000400000 */
[----:B------:R0:W-:Y:S01]  /*1a720*/  STL [R1+0x4], R16 ;  /* 0x0000041001007387 */ /* 0x0001e20000100800 */
[C---:B------:R-:W-:Y:S02]  /*1a730*/  FMUL R7, R5.reuse, R7 ;  /* 0x0000000705077220 */ /* 0x040fe40000400000 */
[C---:B------:R-:W-:Y:S01]  /*1a740*/  FMUL R10, R5.reuse, R10 ;  /* 0x0000000a050a7220 */ /* 0x040fe20000400000 */
[----:B------:R-:W-:Y:S01]  /*1a750*/  STL [R1+0x728], R28 ;  /* 0x0007281c01007387 */ /* 0x000fe20000100800 */
[----:B------:R-:W-:-:S02]  /*1a760*/  FMUL R15, R5, R15 ;  /* 0x0000000f050f7220 */ /* 0x000fc40000400000 */
[C---:B------:R-:W-:Y:S01]  /*1a770*/  FMUL R19, R5.reuse, R19 ;  /* 0x0000001305137220 */ /* 0x040fe20000400000 */
[----:B------:R1:W-:Y:S01]  /*1a780*/  STL [R1+0x72c], R27 ;  /* 0x00072c1b01007387 */ /* 0x0003e20000100800 */
[C---:B------:R-:W-:Y:S02]  /*1a790*/  FMUL R23, R5.reuse, R23 ;  /* 0x0000001705177220 */ /* 0x040fe40000400000 */
[C---:B0-----:R-:W-:Y:S02]  /*1a7a0*/  FMUL R16, R5.reuse, R22 ;  /* 0x0000001605107220 */ /* 0x041fe40000400000 */
[C---:B------:R-:W-:Y:S02]  /*1a7b0*/  FMUL R24, R5.reuse, R2 ;  /* 0x0000000205187220 */ /* 0x040fe40000400000 */
[C---:B------:R-:W-:Y:S02]  /*1a7c0*/  FMUL R25, R5.reuse, R26 ;  /* 0x0000001a05197220 */ /* 0x040fe40000400000 */
[----:B----4-:R-:W-:-:S02]  /*1a7d0*/  FMUL R6, R5, R6 ;  /* 0x0000000605067220 */ /* 0x010fc40000400000 */
[C---:B-----5:R-:W-:Y:S02]  /*1a7e0*/  FMUL R9, R5.reuse, R9 ;  /* 0x0000000905097220 */ /* 0x060fe40000400000 */
[C---:B------:R-:W-:Y:S02]  /*1a7f0*/  FMUL R12, R5.reuse, R12 ;  /* 0x0000000c050c7220 */ /* 0x040fe40000400000 */
[C---:B------:R-:W-:Y:S02]  /*1a800*/  FMUL R8, R5.reuse, R8 ;  /* 0x0000000805087220 */ /* 0x040fe40000400000 */
[C---:B------:R-:W-:Y:S02]  /*1a810*/  FMUL R13, R5.reuse, R13 ;  /* 0x0000000d050d7220 */ /* 0x040fe40000400000 */
[C---:B------:R-:W-:Y:S02]  /*1a820*/  FMUL R17, R5.reuse, R17 ;  /* 0x0000001105117220 */ /* 0x040fe40000400000 */
[----:B------:R-:W-:-:S02]  /*1a830*/  FMUL R20, R5, R20 ;  /* 0x0000001405147220 */ /* 0x000fc40000400000 */
[----:B------:R-:W-:Y:S02]  /*1a840*/  FMUL R5, R5, R3 ;  /* 0x0000000305057220 */ /* 0x000fe40000400000 */
[----:B------:R-:W2:Y:S01]  /*1a850*/  LDL.LU R3, [R1+0x730] ;  /* 0x0007300001037983 */ /* 0x000ea20000300800 */
[----:B------:R-:W-:Y:S02]  /*1a860*/  IADD3 R14, R29, -0x3f3504f3, RZ ;  /* 0xc0cafb0d1d0e7810 */ /* 0x000fe40007ffe0ff */
[----:B------:R-:W-:Y:S01]  /*1a870*/  MOV R22, 0x3dc6b27f ;  /* 0x3dc6b27f00167802 */ /* 0x000fe20000000f00 */
[----:B-1----:R-:W3:Y:S01]  /*1a880*/  LDL.LU R27, [R1+0xb8] ;  /* 0x0000b800011b7983 */ /* 0x002ee20000300800 */
[----:B------:R-:W-:-:S03]  /*1a890*/  LOP3.LUT R14, R14, 0xff800000, RZ, 0xc0, !PT ;  /* 0xff8000000e0e7812 */ /* 0x000fc600078ec0ff */
[----:B------:R-:W4:Y:S01]  /*1a8a0*/  LDL.LU R28, [R1+0xc8] ;  /* 0x0000c800011c7983 */ /* 0x000f220000300800 */
[----:B------:R-:W-:-:S03]  /*1a8b0*/  IADD3 R14, R29, -R14, RZ ;  /* 0x8000000e1d0e7210 */ /* 0x000fc60007ffe0ff */
[----:B------:R-:W5:Y:S02]  /*1a8c0*/  LDL.LU R0, [R1+0xb4] ;  /* 0x0000b40001007983 */ /* 0x000f640000300800 */
[----:B------:R-:W-:Y:S02]  /*1a8d0*/  FADD R14, R14, -1 ;  /* 0xbf8000000e0e7421 */ /* 0x000fe40000000000 */
[----:B------:R-:W3:Y:S02]  /*1a8e0*/  LDL.LU R2, [R1+0xc4] ;  /* 0x0000c40001027983 */ /* 0x000ee40000300800 */
[----:B------:R-:W-:-:S04]  /*1a8f0*/  FFMA.FTZ R4, R14, R22, -0.16845393180847167969 ;  /* 0xbe2c7f300e047423 */ /* 0x000fc80000010016 */
[----:B------:R-:W-:-:S04]  /*1a900*/  FFMA.FTZ R4, R14, R4, 0.1716887056827545166 ;  /* 0x3e2fcf2a0e047423 */ /* 0x000fc80000010004 */
[----:B------:R-:W-:-:S04]  /*1a910*/  FFMA.FTZ R4, R14, R4, -0.17900948226451873779 ;  /* 0xbe374e430e047423 */ /* 0x000fc80000010004 */
[----:B------:R-:W-:-:S04]  /*1a920*/  FFMA.FTZ R4, R14, R4, 0.20512372255325317383 ;  /* 0x3e520bf40e047423 */ /* 0x000fc80000010004 */
[----:B------:R-:W-:-:S04]  /*1a930*/  FFMA.FTZ R4, R14, R4, -0.24046532809734344482 ;  /* 0xbe763c8b0e047423 */ /* 0x000fc80000010004 */
[----:B------:R-:W-:-:S04]  /*1a940*/  FFMA.FTZ R26, R14, R4, 0.28857114911079406738 ;  /* 0x3e93bf990e1a7423 */ /* 0x000fc80000010004 */
[C---:B------:R-:W-:Y:S01]  /*1a950*/  FFMA.FTZ R26, R14.reuse, R26, -0.36067417263984680176 ;  /* 0xbeb8aa490e1a7423 */ /* 0x040fe2000001001a */
[----:B------:R-:W-:Y:S02]  /*1a960*/  F2FP.BF16.PACK_AB R4, R23, R24 ;  /* 0x000000181704723e */ /* 0x000fe400000010ff */
[----:B------:R-:W3:Y:S01]  /*1a970*/  LDL.LU R24, [R1+0xdc] ;  /* 0x0000dc0001187983 */ /* 0x000ee20000300800 */
[----:B------:R-:W-:Y:S01]  /*1a980*/  FFMA.FTZ R26, R14, R26, 0.48089820146560668945 ;  /* 0x3ef6384a0e1a7423 */ /* 0x000fe2000001001a */
[----:B------:R-:W-:Y:S02]  /*1a990*/  F2FP.BF16.PACK_AB R8, R8, R25 ;  /* 0x000000190808723e */ /* 0x000fe400000010ff */
[----:B------:R-:W3:Y:S01]  /*1a9a0*/  LDL.LU R23, [R1+0x4] ;  /* 0x0000040001177983 */ /* 0x000ee20000300800 */
[----:B------:R-:W-:Y:S01]  /*1a9b0*/  FFMA.FTZ R26, R14, R26, -0.72134751081466674805 ;  /* 0xbf38aa3b0e1a7423 */ /* 0x000fe2000001001a */
[----:B------:R-:W-:Y:S02]  /*1a9c0*/  F2FP.BF16.PACK_AB R5, R19, R5 ;  /* 0x000000051305723e */ /* 0x000fe400000010ff */
[----:B------:R-:W3:Y:S01]  /*1a9d0*/  LDL.LU R25, [R1+0x24] ;  /* 0x0000240001197983 */ /* 0x000ee20000300800 */
[----:B------:R-:W-:-:S02]  /*1a9e0*/  F2FP.BF16.PACK_AB R6, R6, R17 ;  /* 0x000000110606723e */ /* 0x000fc400000010ff */
[----:B------:R-:W-:Y:S01]  /*1a9f0*/  F2FP.BF16.PACK_AB R7, R7, R13 ;  /* 0x0000000d0707723e */ /* 0x000fe200000010ff */
[----:B------:R-:W3:Y:S01]  /*1aa00*/  LDL.LU R19, [R1+0x3c] ;  /* 0x00003c0001137983 */ /* 0x000ee20000300800 */
[----:B------:R-:W-:Y:S01]  /*1aa10*/  F2FP.BF16.PACK_AB R9, R9, R20 ;  /* 0x000000140909723e */ /* 0x000fe200000010ff */
[----:B------:R-:W-:Y:S01]  /*1aa20*/  FMUL R26, R14, R26 ;  /* 0x0000001a0e1a7220 */ /* 0x000fe20000400000 */
[----:B------:R-:W-:Y:S01]  /*1aa30*/  F2FP.BF16.PACK_AB R10, R10, R15 ;  /* 0x0000000f0a0a723e */ /* 0x000fe200000010ff */
[----:B------:R-:W3:Y:S01]  /*1aa40*/  LDL.LU R20, [R1+0x1c] ;  /* 0x00001c0001147983 */ /* 0x000ee20000300800 */
[----:B------:R-:W-:-:S03]  /*1aa50*/  F2FP.BF16.PACK_AB R11, R11, R12 ;  /* 0x0000000c0b0b723e */ /* 0x000fc600000010ff */
[----:B------:R-:W3:Y:S01]  /*1aa60*/  LDL.LU R17, [R1+0x2c] ;  /* 0x00002c0001117983 */ /* 0x000ee20000300800 */
[----:B------:R-:W-:-:S03]  /*1aa70*/  FMUL R26, R14, R26 ;  /* 0x0000001a0e1a7220 */ /* 0x000fc60000400000 */
[----:B------:R-:W4:Y:S04]  /*1aa80*/  LDL.LU R15, [R1+0xc0] ;  /* 0x0000c000010f7983 */ /* 0x000f280000300800 */
[----:B------:R-:W4:Y:S01]  /*1aa90*/  LDL.LU R13, [R1+0x54] ;  /* 0x00005400010d7983 */ /* 0x000f220000300800 */
[----:B------:R-:W-:-:S03]  /*1aaa0*/  FFMA.FTZ R26, R14, 1.4426950216293334961, R26 ;  /* 0x3fb8aa3b0e1a7823 */ /* 0x000fc6000001001a */
[----:B--2---:R0:W-:Y:S04]  /*1aab0*/  STS.128 [R3], R4 ;  /* 0x0000000403007388 */ /* 0x0041e80000000c00 */
[----:B------:R1:W-:Y:S04]  /*1aac0*/  STS.128 [R3+0x1000], R8 ;  /* 0x0010000803007388 */ /* 0x0003e80000000c00 */
[----:B0-----:R-:W5:Y:S04]  /*1aad0*/  LDL.LU R5, [R1+0x6c] ;  /* 0x00006c0001057983 */ /* 0x001f680000300800 */
[----:B------:R-:W2:Y:S04]  /*1aae0*/  LDL.LU R6, [R1+0xbc] ;  /* 0x0000bc0001067983 */ /* 0x000ea80000300800 */
[----:B------:R-:W2:Y:S04]  /*1aaf0*/  LDL.LU R7, [R1+0xcc] ;  /* 0x0000cc0001077983 */ /* 0x000ea80000300800 */
[----:B-1----:R-:W2:Y:S04]  /*1ab00*/  LDL.LU R8, [R1+0x5c] ;  /* 0x00005c0001087983 */ /* 0x002ea80000300800 */
[----:B------:R-:W2:Y:S04]  /*1ab10*/  LDL.LU R9, [R1+0xd4] ;  /* 0x0000d40001097983 */ /* 0x000ea80000300800 */
[----:B------:R-:W2:Y:S04]  /*1ab20*/  LDL.LU R10, [R1+0x18] ;  /* 0x00001800010a7983 */ /* 0x000ea80000300800 */
[----:B------:R-:W2:Y:S01]  /*1ab30*/  LDL.LU R14, [R1+0xb0] ;  /* 0x0000b000010e7983 */ /* 0x000ea20000300800 */
[----:B------:R-:W-:-:S03]  /*1ab40*/  FFMA.FTZ R22, R18, R22, -0.16845393180847167969 ;  /* 0xbe2c7f3012167423 */ /* 0x000fc60000010016 */
[----:B------:R-:W2:Y:S01]  /*1ab50*/  LDL.LU R11, [R1+0x4c] ;  /* 0x00004c00010b7983 */ /* 0x000ea20000300800 */
[----:B------:R-:W-:-:S04]  /*1ab60*/  FFMA.FTZ R22, R18, R22, 0.1716887056827545166 ;  /* 0x3e2fcf2a12167423 */ /* 0x000fc80000010016 */
[----:B------:R-:W-:-:S04]  /*1ab70*/  FFMA.FTZ R22, R18, R22, -0.17900948226451873779 ;  /* 0xbe374e4312167423 */ /* 0x000fc80000010016 */
[----:B------:R-:W-:-:S04]  /*1ab80*/  FFMA.FTZ R22, R18, R22, 0.20512372255325317383 ;  /* 0x3e520bf412167423 */ /* 0x000fc80000010016 */
[----:B------:R-:W-:-:S04]  /*1ab90*/  FFMA.FTZ R22, R18, R22, -0.24046532809734344482 ;  /* 0xbe763c8b12167423 */ /* 0x000fc80000010016 */
[----:B------:R-:W-:-:S04]  /*1aba0*/  FFMA.FTZ R22, R18, R22, 0.28857114911079406738 ;  /* 0x3e93bf9912167423 */ /* 0x000fc80000010016 */
[----:B------:R-:W-:-:S04]  /*1abb0*/  FFMA.FTZ R22, R18, R22, -0.36067417263984680176 ;  /* 0xbeb8aa4912167423 */ /* 0x000fc80000010016 */
[C---:B------:R-:W-:Y:S01]  /*1abc0*/  FFMA.FTZ R22, R18.reuse, R22, 0.48089820146560668945 ;  /* 0x3ef6384a12167423 */ /* 0x040fe20000010016 */
[----:B---3--:R-:W-:Y:S02]  /*1abd0*/  F2FP.BF16.PACK_AB R12, R17, R20 ;  /* 0x00000014110c723e */ /* 0x008fe400000010ff */
[----:B------:R-:W3:Y:S01]  /*1abe0*/  LDL.LU R17, [R1+0x34] ;  /* 0x0000340001117983 */ /* 0x000ee20000300800 */
[----:B------:R-:W-:Y:S01]  /*1abf0*/  FFMA.FTZ R22, R18, R22, -0.72134751081466674805 ;  /* 0xbf38aa3b12167423 */ /* 0x000fe20000010016 */
[----:B------:R-:W-:Y:S02]  /*1ac00*/  F2FP.BF16.PACK_AB R4, R19, R25 ;  /* 0x000000191304723e */ /* 0x000fe400000010ff */
[----:B------:R-:W3:Y:S01]  /*1ac10*/  LDL.LU R20, [R1+0x58] ;  /* 0x0000580001147983 */ /* 0x000ee20000300800 */
[----:B----4-:R-:W-:-:S03]  /*1ac20*/  F2FP.BF16.PACK_AB R15, R28, R15 ;  /* 0x0000000f1c0f723e */ /* 0x010fc600000010ff */
[----:B------:R-:W4:Y:S04]  /*1ac30*/  LDL.LU R19, [R1+0x70] ;  /* 0x0000700001137983 */ /* 0x000f280000300800 */
[----:B------:R-:W4:Y:S01]  /*1ac40*/  LDL.LU R25, [R1+0x64] ;  /* 0x0000640001197983 */ /* 0x000f220000300800 */
[----:B-----5:R-:W-:Y:S02]  /*1ac50*/  F2FP.BF16.PACK_AB R5, R0, R5 ;  /* 0x000000050005723e */ /* 0x020fe400000010ff */
[----:B--2---:R-:W-:Y:S02]  /*1ac60*/  F2FP.BF16.PACK_AB R6, R2, R6 ;  /* 0x000000060206723e */ /* 0x004fe400000010ff */
[----:B------:R-:W-:Y:S01]  /*1ac70*/  F2FP.BF16.PACK_AB R13, R8, R13 ;  /* 0x0000000d080d723e */ /* 0x000fe200000010ff */
[----:B------:R-:W-:-:S02]  /*1ac80*/  FMUL R8, R18, R22 ;  /* 0x0000001612087220 */ /* 0x000fc40000400000 */
[----:B------:R-:W2:Y:S01]  /*1ac90*/  LDL.LU R22, [R1+0x8] ;  /* 0x0000080001167983 */ /* 0x000ea20000300800 */
[----:B------:R-:W-:-:S03]  /*1aca0*/  F2FP.BF16.PACK_AB R14, R27, R14 ;  /* 0x0000000e1b0e723e */ /* 0x000fc600000010ff */
[----:B------:R-:W5:Y:S04]  /*1acb0*/  LDL.LU R27, [R1+0x72c] ;  /* 0x00072c00011b7983 */ /* 0x000f680000300800 */
[----:B------:R-:W2:Y:S04]  /*1acc0*/  LDL.LU R28, [R1+0x728] ;  /* 0x00072800011c7983 */ /* 0x000ea80000300800 */
[----:B------:R-:W2:Y:S04]  /*1acd0*/  LDL.LU R0, [R1+0x724] ;  /* 0x0007240001007983 */ /* 0x000ea80000300800 */
[----:B------:R-:W3:Y:S04]  /*1ace0*/  LDL.LU R2, [R1+0x720] ;  /* 0x0007200001027983 */ /* 0x000ee80000300800 */
[----:B------:R0:W-:Y:S04]  /*1acf0*/  STS.128 [R3+0x80], R12 ;  /* 0x0000800c03007388 */ /* 0x0001e80000000c00 */
[----:B0-----:R-:W3:Y:S01]  /*1ad00*/  LDL.LU R14, [R1+0xd8] ;  /* 0x0000d800010e7983 */ /* 0x001ee20000300800 */
[----:B------:R-:W-:Y:S01]  /*1ad10*/  ISETP.GE.U32.AND P2, PT, R29, 0x7f800000, PT ;  /* 0x7f8000001d00780c */ /* 0x000fe20003f46070 */
[----:B------:R-:W-:Y:S01]  /*1ad20*/  FMUL R8, R18, R8 ;  /* 0x0000000812087220 */ /* 0x000fe20000400000 */
[----:B------:R-:W-:-:S03]  /*1ad30*/  F2FP.BF16.PACK_AB R7, R9, R7 ;  /* 0x000000070907723e */ /* 0x000fc600000010ff */
[----:B------:R-:W-:Y:S02]  /*1ad40*/  FFMA.FTZ R8, R18, 1.4426950216293334961, R8 ;  /* 0x3fb8aa3b12087823 */ /* 0x000fe40000010008 */
[----:B------:R3:W-:Y:S01]  /*1ad50*/  STS.128 [R3+0x1080], R4 ;  /* 0x0010800403007388 */ /* 0x0007e20000000c00 */
[----:B------:R-:W-:-:S03]  /*1ad60*/  FADD R26, R24, R26 ;  /* 0x0000001a181a7221 */ /* 0x000fc60000000000 */
[----:B------:R-:W4:Y:S02]  /*1ad70*/  LDL.LU R24, [R1+0x80] ;  /* 0x0000800001187983 */ /* 0x000f240000300800 */
[----:B------:R-:W-:-:S04]  /*1ad80*/  @P2 IMAD.MOV.U32 R9, RZ, RZ, 0x7f800000 ;  /* 0x7f800000ff092424 */ /* 0x000fc800078e00ff */
[----:B------:R-:W-:Y:S01]  /*1ad90*/  @P2 FFMA.FTZ R26, R29, R9, +INF ;  /* 0x7f8000001d1a2423 */ /* 0x000fe20000010009 */
[----:B------:R-:W0:Y:S04]  /*1ada0*/  S2R R15, SR_TID.X ;  /* 0x00000000000f7919 */ /* 0x000e280000002100 */
[----:B------:R-:W-:Y:S01]  /*1adb0*/  BAR.SYNC.DEFER_BLOCKING 0x0 ;  /* 0x0000000000007b1d */ /* 0x000fe20000010000 */
[----:B--2---:R-:W-:Y:S01]  /*1adc0*/  F2FP.BF16.PACK_AB R9, R22, R0 ;  /* 0x000000001609723e */ /* 0x004fe200000010ff */
[----:B---3--:R-:W-:-:S05]  /*1add0*/  FADD R7, R14, R8 ;  /* 0x000000080e077221 */ /* 0x008fca0000000000 */
[----:B------:R-:W-:Y:S04]  /*1ade0*/  STL [R1+0x718], R7 ;  /* 0x0007180701007387 */ /* 0x000fe80000100800 */
[----:B------:R-:W-:Y:S04]  /*1adf0*/  STL [R1+0x150], R26 ;  /* 0x0001501a01007387 */ /* 0x000fe80000100800 */
[----:B------:R-:W2:Y:S01]  /*1ae00*/  LDL.LU R0, [R1+0x71c] ;  /* 0x00071c0001007983 */ /* 0x000ea20000300800 */
[C---:B0-----:R-:W-:Y:S01]  /*1ae10*/  IMAD.SHL.U32 R14, R15.reuse, 0x1000, RZ ;  /* 0x000010000f0e7824 */ /* 0x041fe200078e00ff */
[----:B------:R-:W-:-:S04]  /*1ae20*/  LOP3.LUT R15, R15, 0x1ff, RZ, 0xc0, !PT ;  /* 0x000001ff0f0f7812 */ /* 0x000fc800078ec0ff */
[----:B------:R-:W-:-:S04]  /*1ae30*/  LOP3.LUT R14, R14, 0x6000, RZ, 0xc0, !PT ;  /* 0x000060000e0e7812 */ /* 0x000fc800078ec0ff */
[----:B------:R-:W-:-:S05]  /*1ae40*/  LEA R15, R15, R14, 0x4 ;  /* 0x0000000e0f0f7211 */ /* 0x000fca00078e20ff */
[----:B------:R-:W0:Y:S04]  /*1ae50*/  LDS.128 R4, [R15] ;  /* 0x000000000f047984 */ /* 0x000e280000000c00 */
[----:B0-----:R-:W-:Y:S04]  /*1ae60*/  STL [R1+0xc0], R4 ;  /* 0x0000c00401007387 */ /* 0x001fe80000100800 */
[----:B------:R0:W-:Y:S04]  /*1ae70*/  STL [R1+0xcc], R7 ;  /* 0x0000cc0701007387 */ /* 0x0001e80000100800 */
[----:B0-----:R0:W3:Y:S01]  /*1ae80*/  LDL.LU R7, [R1+0x718] ;  /* 0x0007180001077983 */ /* 0x0010e20000300800 */
[----:B------:R-:W-:-:S02]  /*1ae90*/  F2FP.BF16.PACK_AB R13, R10, R23 ;  /* 0x000000170a0d723e */ /* 0x000fc400000010ff */
[----:B------:R-:W-:Y:S02]  /*1aea0*/  F2FP.BF16.PACK_AB R10, R11, R17 ;  /* 0x000000110b0a723e */ /* 0x000fe400000010ff */
[----:B----4-:R-:W-:Y:S02]  /*1aeb0*/  F2FP.BF16.PACK_AB R11, R19, R25 ;  /* 0x00000019130b723e */ /* 0x010fe400000010ff */
[----:B-----5:R-:W-:Y:S02]  /*1aec0*/  F2FP.BF16.PACK_AB R8, R27, R16 ;  /* 0x000000101b08723e */ /* 0x020fe400000010ff */
[C---:B------:R-:W-:Y:S02]  /*1aed0*/  LOP3.LUT R23, R15.reuse, 0x20, RZ, 0x3c, !PT ;  /* 0x000000200f177812 */ /* 0x040fe400078e3cff */
[----:B--2---:R-:W-:Y:S02]  /*1aee0*/  F2FP.BF16.PACK_AB R14, R20, R0 ;  /* 0x00000000140e723e */ /* 0x004fe400000010ff */
[----:B------:R-:W2:Y:S04]  /*1aef0*/  LDL.LU R0, [R1+0x714] ;  /* 0x0007140001007983 */ /* 0x000ea80000300800 */
[----:B------:R-:W-:Y:S04]  /*1af00*/  STL.64 [R1+0x708], R10 ;  /* 0x0007080a01007387 */ /* 0x000fe80000100a00 */
[----:B------:R-:W-:Y:S04]  /*1af10*/  STL.64 [R1+0x700], R8 ;  /* 0x0007000801007387 */ /* 0x000fe80000100a00 */
[----:B------:R-:W1:Y:S01]  /*1af20*/  LDS.128 R8, [R23] ;  /* 0x0000000017087984 */ /* 0x000e620000000c00 */
[----:B------:R-:W-:-:S03]  /*1af30*/  LOP3.LUT R22, R15, 0x40, RZ, 0x3c, !PT ;  /* 0x000000400f167812 */ /* 0x000fc600078e3cff */
[----:B------:R-:W4:Y:S01]  /*1af40*/  LDL.LU R16, [R1+0xe0] ;  /* 0x0000e00001107983 */ /* 0x000f220000300800 */
[----:B------:R-:W-:-:S03]  /*1af50*/  FSETP.NEU.AND P1, PT, R29, RZ, PT ;  /* 0x000000ff1d00720b */ /* 0x000fc60003f2d000 */
[----:B------:R-:W5:Y:S04]  /*1af60*/  LDL.LU R17, [R1+0xf0] ;  /* 0x0000f00001117983 */ /* 0x000f680000300800 */
[----:B------:R-:W3:Y:S04]  /*1af70*/  LDL.LU R18, [R1+0x100] ;  /* 0x0001000001127983 */ /* 0x000ee80000300800 */
[----:B------:R-:W3:Y:S04]  /*1af80*/  LDL.LU R19, [R1+0x110] ;  /* 0x0001100001137983 */ /* 0x000ee80000300800 */
[----:B------:R-:W3:Y:S01]  /*1af90*/  LDL.LU R20, [R1+0x108] ;  /* 0x0001080001147983 */ /* 0x000ee20000300800 */
[----:B-1----:R-:W-:-:S03]  /*1afa0*/  MOV R29, R8 ;  /* 0x00000008001d7202 */ /* 0x002fc60000000f00 */
[----:B------:R-:W-:Y:S01]  /*1afb0*/  STL.64 [R1+0xb8], R10 ;  /* 0x0000b80a01007387 */ /* 0x000fe20000100a00 */
[----:B------:R-:W-:-:S03]  /*1afc0*/  IMAD.MOV.U32 R25, RZ, RZ, R9 ;  /* 0x000000ffff197224 */ /* 0x000fc600078e0009 */
[----:B------:R-:W1:Y:S01]  /*1afd0*/  LDS.128 R8, [R22] ;  /* 0x0000000016087984 */ /* 0x000e620000000c00 */
[----:B------:R-:W-:Y:S01]  /*1afe0*/  IMAD.MOV.U32 R26, RZ, RZ, R5 ;  /* 0x000000ffff1a7224 */ /* 0x000fe200078e0005 */
[----:B------:R-:W-:Y:S02]  /*1aff0*/  LOP3.LUT R5, R15, 0x60, RZ, 0x3c, !PT ;  /* 0x000000600f057812 */ /* 0x000fe400078e3cff */
[----:B------:R1:W-:Y:S02]  /*1b000*/  STL [R1+0x6e8], R23 ;  /* 0x0006e81701007387 */ /* 0x0003e40000100800 */
[----:B-1----:R-:W-:Y:S01]  /*1b010*/  IMAD.MOV.U32 R23, RZ, RZ, R10 ;  /* 0x000000ffff177224 */ /* 0x002fe200078e000a */
[----:B------:R-:W-:Y:S02]  /*1b020*/  MOV R27, R8 ;  /* 0x00000008001b7202 */ /* 0x000fe40000000f00 */
[----:B--2---:R-:W-:Y:S02]  /*1b030*/  F2FP.BF16.PACK_AB R15, R24, R0 ;  /* 0x00000000180f723e */ /* 0x004fe400000010ff */
[----:B------:R-:W2:Y:S01]  /*1b040*/  LDL.LU R0, [R1+0x710] ;  /* 0x0007100001007983 */ /* 0x000ea20000300800 */
[----:B------:R-:W-:-:S03]  /*1b050*/  IMAD.MOV.U32 R24, RZ, RZ, R9 ;  /* 0x000000ffff187224 */ /* 0x000fc600078e0009 */
[----:B------:R1:W-:Y:S04]  /*1b060*/  STL [R1+0x6c], R11 ;  /* 0x00006c0b01007387 */ /* 0x0003e80000100800 */
[----:B-1----:R-:W2:Y:S04]  /*1b070*/  LDL.LU.64 R10, [R1+0x708] ;  /* 0x00070800010a7983 */ /* 0x002ea80000300a00 */
[----:B------:R-:W2:Y:S01]  /*1b080*/  LDL.LU.64 R8, [R1+0x700] ;  /* 0x0007000001087983 */ /* 0x000ea20000300a00 */
[C---:B------:R-:W-:Y:S02]  /*1b090*/  ISETP.GE.U32.AND P3, PT, R2.reuse, 0x7f800000, PT ;  /* 0x7f8000000200780c */ /* 0x040fe40003f66070 */
[----:B------:R-:W-:-:S02]  /*1b0a0*/  FSETP.NEU.AND P2, PT, R2, RZ, PT ;  /* 0x000000ff0200720b */ /* 0x000fc40003f4d000 */
[----:B------:R-:W-:-:S09]  /*1b0b0*/  F2FP.BF16.PACK_AB R12, R28, R21 ;  /* 0x000000151c0c723e */ /* 0x000fd200000010ff */
[----:B------:R-:W-:-:S04]  /*1b0c0*/  @P3 IMAD.MOV.U32 R4, RZ, RZ, 0x7f800000 ;  /* 0x7f800000ff043424 */ /* 0x000fc800078e00ff */
[----:B---3--:R-:W-:Y:S02]  /*1b0d0*/  @P3 FFMA.FTZ R7, R2, R4, +INF ;  /* 0x7f80000002073423 */ /* 0x008fe40000010004 */
[----:B------:R-:W3:Y:S01]  /*1b0e0*/  LDL.LU R2, [R1+0x6f8] ;  /* 0x0006f80001027983 */ /* 0x000ee20000300800 */
[----:B------:R-:W-:-:S03]  /*1b0f0*/  IMAD.MOV.U32 R28, RZ, RZ, R6 ;  /* 0x000000ffff1c7224 */ /* 0x000fc600078e0006 */
[----:B------:R-:W-:Y:S04]  /*1b100*/  STL [R1+0x14c], R7 ;  /* 0x00014c0701007387 */ /* 0x000fe80000100800 */
[----:B------:R-:W1:Y:S04]  /*1b110*/  LDS.128 R4, [R5] ;  /* 0x0000000005047984 */ /* 0x000e680000000c00 */
[----:B------:R-:W-:Y:S06]  /*1b120*/  BAR.SYNC.DEFER_BLOCKING 0x0 ;  /* 0x0000000000007b1d */ /* 0x000fec0000010000 */
[----:B-1----:R-:W-:Y:S04]  /*1b130*/  STL [R1+0x6d8], R7 ;  /* 0x0006d80701007387 */ /* 0x002fe80000100800 */
[----:B--2---:R1:W-:Y:S04]  /*1b140*/  STS.128 [R3], R8 ;  /* 0x0000000803007388 */ /* 0x0043e80000000c00 */
[----:B-1----:R-:W2:Y:S04]  /*1b150*/  LDL.LU R8, [R1+0xe8] ;  /* 0x0000e80001087983 */ /* 0x002ea80000300800 */
[----:B------:R-:W3:Y:S04]  /*1b160*/  LDL.LU R9, [R1+0xfc] ;  /* 0x0000fc0001097983 */ /* 0x000ee80000300800 */
[----:B------:R-:W4:Y:S04]  /*1b170*/  LDL.LU R10, [R1+0x10c] ;  /* 0x00010c00010a7983 */ /* 0x000f280000300800 */
[----:B------:R-:W4:Y:S04]  /*1b180*/  LDL.LU R11, [R1+0x118] ;  /* 0x00011800010b7983 */ /* 0x000f280000300800 */
[----:B------:R1:W-:Y:S04]  /*1b190*/  STS.128 [R3+0x1000], R12 ;  /* 0x0010000c03007388 */ /* 0x0003e80000000c00 */
[----:B-1----:R-:W4:Y:S04]  /*1b1a0*/  LDL.LU R13, [R1+0xe4] ;  /* 0x0000e400010d7983 */ /* 0x002f280000300800 */
[----:B------:R-:W5:Y:S04]  /*1b1b0*/  LDL.LU R15, [R1+0xf8] ;  /* 0x0000f800010f7983 */ /* 0x000f680000300800 */
[----:B------:R-:W5:Y:S04]  /*1b1c0*/  LDL.LU R12, [R1+0x114] ;  /* 0x00011400010c7983 */ /* 0x000f680000300800 */
[----:B------:R-:W5:Y:S01]  /*1b1d0*/  LDL.LU R14, [R1+0x11c] ;  /* 0x00011c00010e7983 */ /* 0x000f620000300800 */
[----:B--2---:R-:W-:-:S03]  /*1b1e0*/  F2FP.BF16.PACK_AB R8, R0, R8 ;  /* 0x000000080008723e */ /* 0x004fc600000010ff */
[----:B------:R-:W2:Y:S01]  /*1b1f0*/  LDL.LU R0, [R1+0x6f4] ;  /* 0x0006f40001007983 */ /* 0x000ea20000300800 */
[----:B---3--:R-:W-:-:S03]  /*1b200*/  F2FP.BF16.PACK_AB R9, R9, R2 ;  /* 0x000000020909723e */ /* 0x008fc600000010ff */
[----:B------:R-:W3:Y:S01]  /*1b210*/  LDL.LU R2, [R1+0x6f0] ;  /* 0x0006f00001027983 */ /* 0x000ee20000300800 */
[----:B----4-:R-:W-:Y:S02]  /*1b220*/  F2FP.BF16.PACK_AB R16, R13, R16 ;  /* 0x000000100d10723e */ /* 0x010fe400000010ff */
[----:B-----5:R-:W-:Y:S02]  /*1b230*/  F2FP.BF16.PACK_AB R17, R15, R17 ;  /* 0x000000110f11723e */ /* 0x020fe400000010ff */
[----:B------:R-:W-:Y:S01]  /*1b240*/  F2FP.BF16.PACK_AB R19, R12, R19 ;  /* 0x000000130c13723e */ /* 0x000fe200000010ff */
[----:B------:R-:W1:Y:S01]  /*1b250*/  S2R R7, SR_TID.X ;  /* 0x0000000000077919 */ /* 0x000e620000002100 */
[----:B--2---:R-:W-:-:S03]  /*1b260*/  F2FP.BF16.PACK_AB R18, R0, R18 ;  /* 0x000000120012723e */ /* 0x004fc600000010ff */
[----:B------:R-:W2:Y:S04]  /*1b270*/  LDL.LU R0, [R1+0x6ec] ;  /* 0x0006ec0001007983 */ /* 0x000ea80000300800 */
[----:B------:R4:W-:Y:S04]  /*1b280*/  STS.128 [R3+0x80], R16 ;  /* 0x0000801003007388 */ /* 0x0009e80000000c00 */
[----:B----4-:R-:W4:Y:S01]  /*1b290*/  LDL.LU R19, [R1+0xc0] ;  /* 0x0000c00001137983 */ /* 0x010f220000300800 */
[----:B-1----:R-:W-:Y:S02]  /*1b2a0*/  SHF.R.U32.HI R7, RZ, 0x8, R7 ;  /* 0x00000008ff077819 */ /* 0x002fe40000011607 */
[----:B------:R-:W-:-:S02]  /*1b2b0*/  F2FP.BF16.PACK_AB R10, R10, R20 ;  /* 0x000000140a0a723e */ /* 0x000fc400000010ff */
[----:B------:R-:W-:Y:S02]  /*1b2c0*/  F2FP.BF16.PACK_AB R11, R14, R11 ;  /* 0x0000000b0e0b723e */ /* 0x000fe400000010ff */
[----:B------:R-:W-:-:S03]  /*1b2d0*/  SGXT.U32 R7, R7, 0x1 ;  /* 0x000000010707781a */ /* 0x000fc60000000000 */
[----:B------:R1:W-:Y:S02]  /*1b2e0*/  STS.128 [R3+0x1080], R8 ;  /* 0x0010800803007388 */ /* 0x0003e40000000c00 */
[----:B------:R-:W-:Y:S01]  /*1b2f0*/  IMAD R13, R7, c[0x0][0x1c8], RZ ;  /* 0x00007200070d7a24 */ /* 0x000fe200078e02ff */
[----:B------:R-:W-:-:S05]  /*1b300*/  MOV R7, c[0x0][0x1c8] ;  /* 0x0000720000077a02 */ /* 0x000fca0000000f00 */
[----:B------:R-:W-:-:S04]  /*1b310*/  IMAD R15, R7, 0x2, R13 ;  /* 0x00000002070f7824 */ /* 0x000fc800078e020d */
[----:B------:R-:W-:-:S05]  /*1b320*/  IMAD R20, R7, 0x2, R15 ;  /* 0x0000000207147824 */ /* 0x000fca00078e020f */
[----:B------:R-:W-:-:S05]  /*1b330*/  LEA R18, R7, R20, 0x1 ;  /* 0x0000001407127211 */ /* 0x000fca00078e08ff */
[----:B-1----:R-:W-:-:S04]  /*1b340*/  IMAD R8, R7, 0x2, R18 ;  /* 0x0000000207087824 */ /* 0x002fc800078e0212 */
[----:B------:R-:W-:-:S05]  /*1b350*/  IMAD R11, R7, 0x2, R8 ;  /* 0x00000002070b7824 */ /* 0x000fca00078e0208 */
[----:B------:R-:W-:-:S05]  /*1b360*/  LEA R10, R7, R11, 0x1 ;  /* 0x0000000b070a7211 */ /* 0x000fca00078e08ff */
[----:B------:R-:W-:-:S04]  /*1b370*/  IMAD R9, R7, 0x2, R10 ;  /* 0x0000000207097824 */ /* 0x000fc800078e020a */
[----:B------:R-:W-:Y:S01]  /*1b380*/  IMAD R3, R7, 0x2, R9 ;  /* 0x0000000207037824 */ /* 0x000fe200078e0209 */
[----:B------:R-:W-:Y:S01]  /*1b390*/  BAR.SYNC.DEFER_BLOCKING 0x0 ;  /* 0x0000000000007b1d */ /* 0x000fe20000010000 */
[-C--:B--2---:R-:W-:Y:S02]  /*1b3a0*/  LEA R12, P3, R13, R0.reuse, 0x1 ;  /* 0x000000000d0c7211 */ /* 0x084fe400078608ff */
[----:B------:R-:W-:Y:S02]  /*1b3b0*/  LEA R14, P4, R15, R0, 0x1 ;  /* 0x000000000f0e7211 */ /* 0x000fe400078808ff */
[----:B---3--:R-:W-:Y:S02]  /*1b3c0*/  LEA.HI.X.SX32 R13, R13, R2, 0x1, P3 ;  /* 0x000000020d0d7211 */ /* 0x008fe400018f0eff */
[----:B------:R-:W-:Y:S02]  /*1b3d0*/  LEA R16, P3, R20, R0, 0x1 ;  /* 0x0000000014107211 */ /* 0x000fe400078608ff */
[----:B------:R-:W-:-:S02]  /*1b3e0*/  LEA.HI.X.SX32 R15, R15, R2, 0x1, P4 ;  /* 0x000000020f0f7211 */ /* 0x000fc400020f0eff */
[----:B------:R-:W-:Y:S01]  /*1b3f0*/  LEA.HI.X.SX32 R17, R20, R2, 0x1, P3 ;  /* 0x0000000214117211 */ /* 0x000fe200018f0eff */
[----:B----4-:R1:W-:Y:S04]  /*1b400*/  STG.E.U16 [R12.64], R19 ;  /* 0x000000130c007986 */ /* 0x0103e8000c101506 */
[----:B------:R2:W-:Y:S01]  /*1b410*/  STG.E.U16 [R14.64], R29 ;  /* 0x0000001d0e007986 */ /* 0x0005e2000c101506 */
[----:B-1----:R-:W-:-:S03]  /*1b420*/  LEA R12, P3, R18, R0, 0x1 ;  /* 0x00000000120c7211 */ /* 0x002fc600078608ff */
[----:B------:R1:W-:Y:S01]  /*1b430*/  STG.E.U16 [R16.64], R27 ;  /* 0x0000001b10007986 */ /* 0x0003e2000c101506 */
[----:B------:R-:W-:Y:S02]  /*1b440*/  LEA.HI.X.SX32 R13, R18, R2, 0x1, P3 ;  /* 0x00000002120d7211 */ /* 0x000fe400018f0eff */
[----:B--2---:R-:W-:-:S03]  /*1b450*/  LEA R14, P4, R11, R0, 0x1 ;  /* 0x000000000b0e7211 */ /* 0x004fc600078808ff */
[----:B------:R2:W-:Y:S01]  /*1b460*/  STG.E.U16 [R12.64], R4 ;  /* 0x000000040c007986 */ /* 0x0005e2000c101506 */
[C---:B-1----:R-:W-:Y:S02]  /*1b470*/  LEA R16, P3, R8.reuse, R0, 0x1 ;  /* 0x0000000008107211 */ /* 0x042fe400078608ff */
[-C--:B------:R-:W-:Y:S02]  /*1b480*/  LEA.HI.X.SX32 R15, R11, R2.reuse, 0x1, P4 ;  /* 0x000000020b0f7211 */ /* 0x080fe400020f0eff */
[----:B------:R-:W-:Y:S02]  /*1b490*/  LEA.HI.X.SX32 R17, R8, R2, 0x1, P3 ;  /* 0x0000000208117211 */ /* 0x000fe400018f0eff */
[----:B------:R-:W-:Y:S02]  /*1b4a0*/  PRMT R8, R29, 0x7632, R8 ;  /* 0x000076321d087816 */ /* 0x000fe40000000008 */
[----:B--2---:R-:W-:Y:S02]  /*1b4b0*/  PRMT R4, R19, 0x7632, R4 ;  /* 0x0000763213047816 */ /* 0x004fe40000000004 */
[----:B------:R-:W-:-:S03]  /*1b4c0*/  LEA R13, R7, R3, 0x1 ;  /* 0x00000003070d7211 */ /* 0x000fc600078e08ff */
[----:B------:R1:W-:Y:S04]  /*1b4d0*/  STG.E.U16 [R16.64], R4 ;  /* 0x0000000410007986 */ /* 0x0003e8000c101506 */
[----:B------:R2:W-:Y:S01]  /*1b4e0*/  STG.E.U16 [R14.64], R8 ;  /* 0x000000080e007986 */ /* 0x0005e2000c101506 */
[----:B------:R-:W-:Y:S01]  /*1b4f0*/  IMAD R11, R7, 0x2, R13 ;  /* 0x00000002070b7824 */ /* 0x000fe200078e020d */
[-C--:B-1----:R-:W-:Y:S02]  /*1b500*/  LEA R16, P3, R10, R0.reuse, 0x1 ;  /* 0x000000000a107211 */ /* 0x082fe400078608ff */
[----:B------:R-:W-:Y:S02]  /*1b510*/  PRMT R4, R27, 0x7632, R4 ;  /* 0x000076321b047816 */ /* 0x000fe40000000004 */
[----:B--2---:R-:W-:-:S02]  /*1b520*/  LEA R8, P4, R9, R0, 0x1 ;  /* 0x0000000009087211 */ /* 0x004fc400078808ff */
[-C--:B------:R-:W-:Y:S02]  /*1b530*/  LEA.HI.X.SX32 R17, R10, R2.reuse, 0x1, P3 ;  /* 0x000000020a117211 */ /* 0x080fe400018f0eff */
[----:B------:R-:W-:Y:S02]  /*1b540*/  PRMT R21, R4, 0x7632, R21 ;  /* 0x0000763204157816 */ /* 0x000fe40000000015 */
[----:B------:R-:W-:Y:S02]  /*1b550*/  LEA.HI.X.SX32 R9, R9, R2, 0x1, P4 ;  /* 0x0000000209097211 */ /* 0x000fe400020f0eff */
[----:B------:R-:W-:Y:S01]  /*1b560*/  LEA R18, P3, R3, R0, 0x1 ;  /* 0x0000000003127211 */ /* 0x000fe200078608ff */
[----:B------:R1:W-:Y:S01]  /*1b570*/  STG.E.U16 [R16.64], R4 ;  /* 0x0000000410007986 */ /* 0x0003e2000c101506 */
[----:B------:R-:W-:Y:S02]  /*1b580*/  IMAD R12, R7, 0x2, R11 ;  /* 0x00000002070c7824 */ /* 0x000fe400078e020b */
[----:B------:R-:W-:Y:S01]  /*1b590*/  LEA.HI.X.SX32 R19, R3, R2, 0x1, P3 ;  /* 0x0000000203137211 */ /* 0x000fe200018f0eff */
[----:B------:R2:W-:Y:S02]  /*1b5a0*/  STG.E.U16 [R8.64], R21 ;  /* 0x0000001508007986 */ /* 0x0005e4000c101506 */
[----:B------:R-:W-:-:S02]  /*1b5b0*/  LEA R15, R7, R12, 0x1 ;  /* 0x0000000c070f7211 */ /* 0x000fc400078e08ff */
[----:B------:R3:W-:Y:S01]  /*1b5c0*/  STG.E.U16 [R18.64], R26 ;  /* 0x0000001a12007986 */ /* 0x0007e2000c101506 */
[-C--:B-1----:R-:W-:Y:S02]  /*1b5d0*/  LEA R16, P4, R11, R0.reuse, 0x1 ;  /* 0x000000000b107211 */ /* 0x082fe400078808ff */
[----:B--2---:R-:W-:-:S04]  /*1b5e0*/  LEA R8, P3, R13, R0, 0x1 ;  /* 0x000000000d087211 */ /* 0x004fc800078608ff */
[----:B------:R-:W-:Y:S02]  /*1b5f0*/  LEA.HI.X.SX32 R9, R13, R2, 0x1, P3 ;  /* 0x000000020d097211 */ /* 0x000fe400018f0eff */
[C---:B---3--:R-:W-:Y:S02]  /*1b600*/  LEA R18, P3, R12.reuse, R0, 0x1 ;  /* 0x000000000c127211 */ /* 0x048fe400078608ff */
[-C--:B------:R-:W-:Y:S01]  /*1b610*/  LEA.HI.X.SX32 R17, R11, R2.reuse, 0x1, P4 ;  /* 0x000000020b117211 */ /* 0x080fe200020f0eff */
[C---:B------:R-:W-:Y:S01]  /*1b620*/  IMAD R20, R7.reuse, 0x2, R15 ;  /* 0x0000000207147824 */ /* 0x040fe200078e020f */
[----:B------:R-:W-:Y:S01]  /*1b630*/  LEA.HI.X.SX32 R19, R12, R2, 0x1, P3 ;  /* 0x000000020c137211 */ /* 0x000fe200018f0eff */
[----:B------:R-:W-:Y:S04]  /*1b640*/  STG.E.U16 [R8.64], R25 ;  /* 0x0000001908007986 */ /* 0x000fe8000c101506 */
[----:B------:R-:W-:Y:S04]  /*1b650*/  STG.E.U16 [R16.64], R24 ;  /* 0x0000001810007986 */ /* 0x000fe8000c101506 */
[----:B------:R1:W-:Y:S01]  /*1b660*/  STG.E.U16 [R18.64], R5 ;  /* 0x0000000512007986 */ /* 0x0003e2000c101506 */
[----:B------:R-:W-:Y:S01]  /*1b670*/  IMAD R10, R7, 0x2, R20 ;  /* 0x00000002070a7824 */ /* 0x000fe200078e0214 */
[----:B-1----:R-:W-:-:S04]  /*1b680*/  LEA R18, P4, R20, R0, 0x1 ;  /* 0x0000000014127211 */ /* 0x002fc800078808ff */
[----:B------:R-:W-:Y:S02]  /*1b690*/  LEA.HI.X.SX32 R19, R20, R2, 0x1, P4 ;  /* 0x0000000214137211 */ /* 0x000fe400020f0eff */
[----:B------:R-:W2:Y:S01]  /*1b6a0*/  LDL.LU R20, [R1+0xb8] ;  /* 0x0000b80001147983 */ /* 0x000ea20000300800 */
[----:B------:R-:W-:-:S05]  /*1b6b0*/  LEA R14, R7, R10, 0x1 ;  /* 0x0000000a070e7211 */ /* 0x000fca00078e08ff */
[----:B------:R-:W-:-:S04]  /*1b6c0*/  IMAD R3, R7, 0x2, R14 ;  /* 0x0000000207037824 */ /* 0x000fc800078e020e */
[----:B------:R-:W-:Y:S01]  /*1b6d0*/  IMAD R13, R7, 0x2, R3 ;  /* 0x00000002070d7824 */ /* 0x000fe200078e0203 */
[----:B------:R-:W-:-:S04]  /*1b6e0*/  LEA R16, P3, R15, R0, 0x1 ;  /* 0x000000000f107211 */ /* 0x000fc800078608ff */
[----:B------:R-:W-:Y:S02]  /*1b6f0*/  LEA R11, R7, R13, 0x1 ;  /* 0x0000000d070b7211 */ /* 0x000fe400078e08ff */
[----:B------:R-:W-:Y:S02]  /*1b700*/  LEA.HI.X.SX32 R17, R15, R2, 0x1, P3 ;  /* 0x000000020f117211 */ /* 0x000fe400018f0eff */
[----:B------:R-:W-:Y:S01]  /*1b710*/  PRMT R4, R26, 0x7632, R4 ;  /* 0x000076321a047816 */ /* 0x000fe20000000004 */
[----:B------:R-:W-:Y:S01]  /*1b720*/  IMAD R8, R7, 0x2, R11 ;  /* 0x0000000207087824 */ /* 0x000fe200078e020b */
[----:B------:R-:W-:-:S03]  /*1b730*/  PRMT R5, R25, 0x7632, R5 ;  /* 0x0000763219057816 */ /* 0x000fc60000000005 */
[----:B------:R-:W-:Y:S01]  /*1b740*/  IMAD R9, R7, 0x2, R8 ;  /* 0x0000000207097824 */ /* 0x000fe200078e0208 */
[----:B------:R1:W-:Y:S01]  /*1b750*/  STG.E.U16 [R16.64], R4 ;  /* 0x0000000410007986 */ /* 0x0003e2000c101506 */
[----:B------:R-:W-:-:S03]  /*1b760*/  PRMT R15, R24, 0x7632, R15 ;  /* 0x00007632180f7816 */ /* 0x000fc6000000000f */
[----:B------:R-:W-:Y:S01]  /*1b770*/  LEA R12, R7, R9, 0x1 ;  /* 0x00000009070c7211 */ /* 0x000fe200078e08ff */
[----:B------:R3:W-:Y:S01]  /*1b780*/  STG.E.U16 [R18.64], R5 ;  /* 0x0000000512007986 */ /* 0x0007e2000c101506 */
[-C--:B-1----:R-:W-:Y:S02]  /*1b790*/  LEA R16, P3, R10, R0.reuse, 0x1 ;  /* 0x000000000a107211 */ /* 0x082fe400078608ff */
[----:B------:R-:W-:Y:S02]  /*1b7a0*/  LEA R4, P4, R14, R0, 0x1 ;  /* 0x000000000e047211 */ /* 0x000fe400078808ff */
[-C--:B------:R-:W-:Y:S02]  /*1b7b0*/  LEA.HI.X.SX32 R17, R10, R2.reuse, 0x1, P3 ;  /* 0x000000020a117211 */ /* 0x080fe400018f0eff */
[----:B------:R-:W-:Y:S01]  /*1b7c0*/  PRMT R10, R5, 0x7632, R10 ;  /* 0x00007632050a7816 */ /* 0x000fe2000000000a */
[----:B------:R-:W-:Y:S01]  /*1b7d0*/  IMAD R21, R7, 0x2, R12 ;  /* 0x0000000207157824 */ /* 0x000fe200078e020c */
[----:B---3--:R-:W-:-:S02]  /*1b7e0*/  LEA.HI.X.SX32 R5, R14, R2, 0x1, P4 ;  /* 0x000000020e057211 */ /* 0x008fc400020f0eff */
[C---:B------:R-:W-:Y:S01]  /*1b7f0*/  LEA R14, P3, R3.reuse, R0, 0x1 ;  /* 0x00000000030e7211 */ /* 0x040fe200078608ff */
[----:B------:R1:W-:Y:S04]  /*1b800*/  STG.E.U16 [R16.64], R15 ;  /* 0x0000000f10007986 */ /* 0x0003e8000c101506 */
[----:B------:R3:W-:Y:S04]  /*1b810*/  STL [R1+0x14], R21 ;  /* 0x0000141501007387 */ /* 0x0007e80000100800 */
[----:B------:R4:W-:Y:S01]  /*1b820*/  STG.E.U16 [R4.64], R10 ;  /* 0x0000000a04007986 */ /* 0x0009e2000c101506 */
[----:B-1----:R-:W-:-:S02]  /*1b830*/  LEA.HI.X.SX32 R15, R3, R2, 0x1, P3 ;  /* 0x00000002030f7211 */ /* 0x002fc400018f0eff */
[-C--:B------:R-:W-:Y:S01]  /*1b840*/  LEA R16, P3, R13, R0.reuse, 0x1 ;  /* 0x000000000d107211 */ /* 0x080fe200078608ff */
[----:B---3--:R-:W-:Y:S01]  /*1b850*/  IMAD R21, R7, 0x2, R21 ;  /* 0x0000000207157824 */ /* 0x008fe200078e0215 */
[----:B----4-:R-:W-:Y:S01]  /*1b860*/  LEA R10, P4, R11, R0, 0x1 ;  /* 0x000000000b0a7211 */ /* 0x010fe200078808ff */
[----:B------:R1:W-:Y:S01]  /*1b870*/  STG.E.U16 [R14.64], R28 ;  /* 0x0000001c0e007986 */ /* 0x0003e2000c101506 */
[-C--:B------:R-:W-:Y:S02]  /*1b880*/  LEA.HI.X.SX32 R17, R13, R2.reuse, 0x1, P3 ;  /* 0x000000020d117211 */ /* 0x080fe400018f0eff */
[----:B------:R-:W-:Y:S01]  /*1b890*/  LEA.HI.X.SX32 R11, R11, R2, 0x1, P4 ;  /* 0x000000020b0b7211 */ /* 0x000fe200020f0eff */
[----:B------:R3:W-:Y:S01]  /*1b8a0*/  STL [R1+0x10], R21 ;  /* 0x0000101501007387 */ /* 0x0007e20000100800 */
[----:B-1----:R-:W-:Y:S02]  /*1b8b0*/  LEA R14, P3, R8, R0, 0x1 ;  /* 0x00000000080e7211 */ /* 0x002fe400078608ff */
[----:B---3--:R-:W-:-:S02]  /*1b8c0*/  LEA R21, R7, R21, 0x1 ;  /* 0x0000001507157211 */ /* 0x008fc400078e08ff */
[----:B------:R-:W-:Y:S02]  /*1b8d0*/  LEA.HI.X.SX32 R15, R8, R2, 0x1, P3 ;  /* 0x00000002080f7211 */ /* 0x000fe400018f0eff */
[----:B------:R-:W-:Y:S01]  /*1b8e0*/  LEA R8, P4, R12, R0, 0x1 ;  /* 0x000000000c087211 */ /* 0x000fe200078808ff */
[C---:B------:R-:W-:Y:S01]  /*1b8f0*/  IMAD R18, R7.reuse, 0x2, R21 ;  /* 0x0000000207127824 */ /* 0x040fe200078e0215 */
[----:B------:R-:W-:Y:S04]  /*1b900*/  STL [R1+0x1c], R21 ;  /* 0x00001c1501007387 */ /* 0x000fe80000100800 */
[----:B------:R1:W-:Y:S02]  /*1b910*/  STL [R1+0x18], R18 ;  /* 0x0000181201007387 */ /* 0x0003e40000100800 */
[----:B-1----:R-:W-:-:S05]  /*1b920*/  IMAD R18, R7, 0x2, R18 ;  /* 0x0000000207127824 */ /* 0x002fca00078e0212 */
[----:B------:R-:W-:Y:S04]  /*1b930*/  STL [R1], R18 ;  /* 0x0000001201007387 */ /* 0x000fe80000100800 */
[----:B--2---:R-:W-:Y:S04]  /*1b940*/  STG.E.U16 [R16.64], R20 ;  /* 0x0000001410007986 */ /* 0x004fe8000c101506 */
[----:B------:R1:W-:Y:S04]  /*1b950*/  STG.E.U16 [R10.64], R23 ;  /* 0x000000170a007986 */ /* 0x0003e8000c101506 */
[----:B------:R2:W-:Y:S01]  /*1b960*/  STG.E.U16 [R14.64], R6 ;  /* 0x000000060e007986 */ /* 0x0005e2000c101506 */
[----:B-1----:R-:W-:-:S04]  /*1b970*/  LEA R10, P3, R9, R0, 0x1 ;  /* 0x00000000090a7211 */ /* 0x002fc800078608ff */
[-C--:B------:R-:W-:Y:S02]  /*1b980*/  LEA.HI.X.SX32 R11, R9, R2.reuse, 0x1, P3 ;  /* 0x00000002090b7211 */ /* 0x080fe400018f0eff */
[----:B--2---:R-:W-:Y:S02]  /*1b990*/  PRMT R6, R28, 0x7632, R6 ;  /* 0x000076321c067816 */ /* 0x004fe40000000006 */
[----:B------:R-:W-:Y:S02]  /*1b9a0*/  LEA.HI.X.SX32 R9, R12, R2, 0x1, P4 ;  /* 0x000000020c097211 */ /* 0x000fe400020f0eff */
[----:B------:R-:W-:Y:S01]  /*1b9b0*/  PRMT R12, R20, 0x7632, R12 ;  /* 0x00007632140c7816 */ /* 0x000fe2000000000c */
[----:B------:R-:W-:Y:S04]  /*1b9c0*/  STG.E.U16 [R10.64], R6 ;  /* 0x000000060a007986 */ /* 0x000fe8000c101506 */
[----:B------:R1:W-:Y:S02]  /*1b9d0*/  STG.E.U16 [R8.64], R12 ;  /* 0x0000000c08007986 */ /* 0x0003e4000c101506 */
[----:B-1----:R-:W-:-:S02]  /*1b9e0*/  PRMT R8, R23, 0x7632, R8 ;  /* 0x0000763217087816 */ /* 0x002fc40000000008 */
[----:B------:R-:W2:Y:S04]  /*1b9f0*/  LDL.LU R23, [R1+0x6e8] ;  /* 0x0006e80001177983 */ /* 0x000ea80000300800 */
[----:B------:R-:W1:Y:S01]  /*1ba00*/  S2R R21, SR_TID.X ;  /* 0x0000000000157919 */ /* 0x000e620000002100 */
[----:B------:R-:W-:-:S03]  /*1ba10*/  LEA R3, R7, R18, 0x1 ;  /* 0x0000001207037211 */ /* 0x000fc600078e08ff */
[----:B------:R-:W-:Y:S01]  /*1ba20*/  STL.S16 [R1+0xb8], R8 ;  /* 0x0000b80801007387 */ /* 0x000fe20000100600 */
[C---:B-1----:R-:W-:Y:S01]  /*1ba30*/  IMAD.SHL.U32 R29, R21.reuse, 0x1000, RZ ;  /* 0x00001000151d7824 */ /* 0x042fe200078e00ff */
[----:B------:R-:W-:-:S04]  /*1ba40*/  LOP3.LUT R18, R21, 0x1ff, RZ, 0xc0, !PT ;  /* 0x000001ff15127812 */ /* 0x000fc800078ec0ff */
[----:B------:R-:W-:-:S05]  /*1ba50*/  LOP3.LUT R21, R29, 0x6000, RZ, 0xc0, !PT ;  /* 0x000060001d157812 */ /* 0x000fca00078ec0ff */
[----:B------:R-:W-:-:S05]  /*1ba60*/  IMAD R21, R18, 0x10, R21 ;  /* 0x0000001012157824 */ /* 0x000fca00078e0215 */
[----:B------:R-:W1:Y:S01]  /*1ba70*/  LDS.128 R8, [R21] ;  /* 0x0000000015087984 */ /* 0x000e620000000c00 */
[----:B------:R-:W-:-:S03]  /*1ba80*/  PRMT R12, R6, 0x7632, R12 ;  /* 0x00007632060c7816 */ /* 0x000fc6000000000c */
[----:B------:R-:W3:Y:S04]  /*1ba90*/  LDL.LU R6, [R1] ;  /* 0x0000000001067983 */ /* 0x000ee80000300800 */
[----:B------:R-:W-:Y:S04]  /*1baa0*/  STL.S16 [R1+0x68], R12 ;  /* 0x0000680c01007387 */ /* 0x000fe80000100600 */
[----:B-1----:R-:W-:Y:S04]  /*1bab0*/  STL.64 [R1+0x6b8], R8 ;  /* 0x0006b80801007387 */ /* 0x002fe80000100a00 */
[----:B------:R1:W-:Y:S04]  /*1bac0*/  STL.64 [R1+0x670], R10 ;  /* 0x0006700a01007387 */ /* 0x0003e80000100a00 */
[----:B-1----:R-:W4:Y:S04]  /*1bad0*/  LDL.LU R10, [R1+0x14] ;  /* 0x00001400010a7983 */ /* 0x002f280000300800 */
[----:B------:R-:W5:Y:S04]  /*1bae0*/  LDL.LU R11, [R1+0x10] ;  /* 0x00001000010b7983 */ /* 0x000f680000300800 */
[----:B--2---:R-:W1:Y:S04]  /*1baf0*/  LDS.128 R12, [R23] ;  /* 0x00000000170c7984 */ /* 0x004e680000000c00 */
[----:B-1----:R1:W-:Y:S04]  /*1bb00*/  STL.64 [R1+0x6b0], R12 ;  /* 0x0006b00c01007387 */ /* 0x0023e80000100a00 */
[----:B-1----:R-:W2:Y:S04]  /*1bb10*/  LDL.LU R12, [R1+0x1c] ;  /* 0x00001c00010c7983 */ /* 0x002ea80000300800 */
[----:B------:R-:W2:Y:S01]  /*1bb20*/  LDL.LU R13, [R1+0x18] ;  /* 0x00001800010d7983 */ /* 0x000ea20000300800 */
[----:B------:R-:W-:-:S03]  /*1bb30*/  IMAD R4, R7, 0x2, R3 ;  /* 0x0000000207047824 */ /* 0x000fc600078e0203 */
[----:B------:R-:W1:Y:S01]  /*1bb40*/  S2R R21, SR_TID.X ;  /* 0x0000000000157919 */ /* 0x000e620000002100 */
[----:B------:R-:W-:-:S05]  /*1bb50*/  IMAD R5, R7, 0x2, R4 ;  /* 0x0000000207057824 */ /* 0x000fca00078e0204 */
[----:B------:R-:W-:-:S05]  /*1bb60*/  LEA R24, R7, R5, 0x1 ;  /* 0x0000000507187211 */ /* 0x000fca00078e08ff */
[----:B------:R-:W-:-:S04]  /*1bb70*/  IMAD R25, R7, 0x2, R24 ;  /* 0x0000000207197824 */ /* 0x000fc800078e0218 */
[----:B------:R-:W-:-:S05]  /*1bb80*/  IMAD R26, R7, 0x2, R25 ;  /* 0x00000002071a7824 */ /* 0x000fca00078e0219 */
[----:B------:R-:W-:Y:S02]  /*1bb90*/  LEA R27, R7, R26, 0x1 ;  /* 0x0000001a071b7211 */ /* 0x000fe400078e08ff */
[----:B-1----:R-:W-:-:S03]  /*1bba0*/  SHF.L.U32 R19, R21, 0xc, RZ ;  /* 0x0000000c15137819 */ /* 0x002fc600000006ff */
[----:B------:R-:W-:Y:S01]  /*1bbb0*/  IMAD R28, R7, 0x2, R27 ;  /* 0x00000002071c7824 */ /* 0x000fe200078e021b */
[----:B------:R-:W-:Y:S02]  /*1bbc0*/  LOP3.LUT R21, R21, 0x1ff, RZ, 0xc0, !PT ;  /* 0x000001ff15157812 */ /* 0x000fe400078ec0ff */
[----:B------:R-:W-:Y:S02]  /*1bbd0*/  LOP3.LUT R9, R19, 0x6000, RZ, 0xc0, !PT ;  /* 0x0000600013097812 */ /* 0x000fe400078ec0ff */
[----:B------:R-:W-:-:S03]  /*1bbe0*/  LEA R29, R7, R28, 0x1 ;  /* 0x0000001c071d7211 */ /* 0x000fc600078e08ff */
[----:B------:R-:W-:Y:S02]  /*1bbf0*/  IMAD R21, R21, 0x10, R9 ;  /* 0x0000001015157824 */ /* 0x000fe400078e0209 */
[----:B------:R-:W-:-:S03]  /*1bc00*/  IMAD R16, R7, 0x2, R29 ;  /* 0x0000000207107824 */ /* 0x000fc600078e021d */
[----:B------:R-:W-:Y:S01]  /*1bc10*/  LOP3.LUT R21, R21, 0x60, RZ, 0x3c, !PT ;  /* 0x0000006015157812 */ /* 0x000fe200078e3cff */
[C---:B------:R-:W-:Y:S02]  /*1bc20*/  IMAD R20, R7.reuse, 0x2, R16 ;  /* 0x0000000207147824 */ /* 0x040fe400078e0210 */
[----:B------:R-:W1:Y:S03]  /*1bc30*/  LDS.128 R16, [R22] ;  /* 0x0000000016107984 */ /* 0x000e660000000c00 */
[----:B------:R-:W-:Y:S02]  /*1bc40*/  LEA R9, R7, R20, 0x1 ;  /* 0x0000001407097211 */ /* 0x000fe400078e08ff */
[----:B------:R-:W0:Y:S01]  /*1bc50*/  LDS.128 R20, [R21] ;  /* 0x0000000015147984 */ /* 0x000e220000000c00 */
[----:B-----5:R-:W-:-:S03]  /*1bc60*/  LEA R8, P4, R11, R0, 0x1 ;  /* 0x000000000b087211 */ /* 0x020fc600078808ff */
[----:B------:R4:W-:Y:S01]  /*1bc70*/  STL.64 [R1+0x668], R14 ;  /* 0x0006680e01007387 */ /* 0x0009e20000100a00 */
[----:B------:R-:W-:Y:S02]  /*1bc80*/  LEA.HI.X.SX32 R9, R11, R2, 0x1, P4 ;  /* 0x000000020b097211 */ /* 0x000fe400020f0eff */
[----:B----4-:R-:W-:-:S04]  /*1bc90*/  LEA R14, P3, R10, R0, 0x1 ;  /* 0x000000000a0e7211 */ /* 0x010fc800078608ff */
[----:B------:R-:W-:Y:S01]  /*1bca0*/  LEA.HI.X.SX32 R15, R10, R2, 0x1, P3 ;  /* 0x000000020a0f7211 */ /* 0x000fe200018f0eff */
[----:B-1----:R-:W-:Y:S04]  /*1bcb0*/  STL.64 [R1+0x6c0], R16 ;  /* 0x0006c01001007387 */ /* 0x002fe80000100a00 */
[----:B------:R-:W-:Y:S04]  /*1bcc0*/  STL.64 [R1+0x660], R18 ;  /* 0x0006601201007387 */ /* 0x000fe80000100a00 */
[----:B0-----:R-:W-:Y:S04]  /*1bcd0*/  STL.64 [R1+0x6c8], R20 ;  /* 0x0006c81401007387 */ /* 0x001fe80000100a00 */
[----:B------:R0:W-:Y:S04]  /*1bce0*/  STL.64 [R1+0x658], R22 ;  /* 0x0006581601007387 */ /* 0x0001e80000100a00 */
[----:B------:R-:W-:Y:S01]  /*1bcf0*/  STL.64 [R1+0x140], R14 ;  /* 0x0001400e01007387 */ /* 0x000fe20000100a00 */
[----:B0-----:R-:W-:-:S03]  /*1bd00*/  IMAD R23, R7, 0x2, R29 ;  /* 0x0000000207177824 */ /* 0x001fc600078e021d */
[----:B------:R3:W-:Y:S01]  /*1bd10*/  STL.64 [R1+0x138], R8 ;  /* 0x0001380801007387 */ /* 0x0007e20000100a00 */
[----:B------:R-:W-:-:S05]  /*1bd20*/  IMAD R23, R7, 0x2, R23 ;  /* 0x0000000207177824 */ /* 0x000fca00078e0217 */
[----:B------:R-:W-:Y:S02]  /*1bd30*/  LEA R23, R7, R23, 0x1 ;  /* 0x0000001707177211 */ /* 0x000fe400078e08ff */
[----:B---3--:R-:W-:-:S03]  /*1bd40*/  LEA R8, P5, R6, R0, 0x1 ;  /* 0x0000000006087211 */ /* 0x008fc600078a08ff */
[----:B------:R-:W-:Y:S01]  /*1bd50*/  IMAD R19, R7, 0x2, R23 ;  /* 0x0000000207137824 */ /* 0x000fe200078e0217 */
[----:B------:R-:W-:-:S03]  /*1bd60*/  LEA.HI.X.SX32 R9, R6, R2, 0x1, P5 ;  /* 0x0000000206097211 */ /* 0x000fc600028f0eff */
[----:B------:R-:W-:-:S05]  /*1bd70*/  IMAD R15, R7, 0x2, R19 ;  /* 0x00000002070f7824 */ /* 0x000fca00078e0213 */
[----:B------:R-:W-:-:S05]  /*1bd80*/  LEA R14, R7, R15, 0x1 ;  /* 0x0000000f070e7211 */ /* 0x000fca00078e08ff */
[C---:B------:R-:W-:Y:S01]  /*1bd90*/  IMAD R18, R7.reuse, 0x2, R14 ;  /* 0x0000000207127824 */ /* 0x040fe200078e020e */
[----:B------:R-:W-:-:S05]  /*1bda0*/  LEA R22, R7, R29, 0x1 ;  /* 0x0000001d07167211 */ /* 0x000fca00078e08ff */
[----:B------:R-:W-:Y:S01]  /*1bdb0*/  IMAD R22, R7, 0x2, R22 ;  /* 0x0000000207167824 */ /* 0x000fe200078e0216 */
[----:B--2---:R-:W-:-:S04]  /*1bdc0*/  LEA R16, P3, R12, R0, 0x1 ;  /* 0x000000000c107211 */ /* 0x004fc800078608ff */
[----:B------:R-:W-:Y:S02]  /*1bdd0*/  LEA.HI.X.SX32 R17, R12, R2, 0x1, P3 ;  /* 0x000000020c117211 */ /* 0x000fe400018f0eff */
[----:B------:R-:W-:-:S03]  /*1bde0*/  LEA R10, P4, R13, R0, 0x1 ;  /* 0x000000000d0a7211 */ /* 0x000fc600078808ff */
[----:B------:R-:W-:Y:S01]  /*1bdf0*/  STL.64 [R1+0x130], R16 ;  /* 0x0001301001007387 */ /* 0x000fe20000100a00 */
[----:B------:R-:W-:Y:S02]  /*1be00*/  LEA.HI.X.SX32 R11, R13, R2, 0x1, P4 ;  /* 0x000000020d0b7211 */ /* 0x000fe400020f0eff */
[C---:B------:R-:W-:Y:S01]  /*1be10*/  LEA R20, P4, R4.reuse, R0, 0x1 ;  /* 0x0000000004147211 */ /* 0x040fe200078808ff */
[----:B------:R0:W-:Y:S03]  /*1be20*/  STL.64 [R1+0x120], R8 ;  /* 0x0001200801007387 */ /* 0x0001e60000100a00 */
[----:B------:R-:W-:Y:S01]  /*1be30*/  LEA.HI.X.SX32 R21, R4, R2, 0x1, P4 ;  /* 0x0000000204157211 */ /* 0x000fe200020f0eff */
[----:B------:R1:W-:Y:S01]  /*1be40*/  STL.64 [R1+0x128], R10 ;  /* 0x0001280a01007387 */ /* 0x0003e20000100a00 */
[-C--:B0-----:R-:W-:Y:S02]  /*1be50*/  LEA R8, P3, R3, R0.reuse, 0x1 ;  /* 0x0000000003087211 */ /* 0x081fe400078608ff */
[----:B------:R-:W-:-:S02]  /*1be60*/  LEA R16, P5, R5, R0, 0x1 ;  /* 0x0000000005107211 */ /* 0x000fc400078a08ff */
[----:B------:R-:W-:Y:S01]  /*1be70*/  LEA.HI.X.SX32 R9, R3, R2, 0x1, P3 ;  /* 0x0000000203097211 */ /* 0x000fe200018f0eff */
[----:B------:R-:W-:Y:S01]  /*1be80*/  STL.64 [R1+0x6d0], R20 ;  /* 0x0006d01401007387 */ /* 0x000fe20000100a00 */
[----:B-1----:R-:W-:Y:S02]  /*1be90*/  LEA R10, P4, R25, R0, 0x1 ;  /* 0x00000000190a7211 */ /* 0x002fe400078808ff */
[-C--:B------:R-:W-:Y:S01]  /*1bea0*/  LEA.HI.X.SX32 R17, R5, R2.reuse, 0x1, P5 ;  /* 0x0000000205117211 */ /* 0x080fe200028f0eff */
[----:B------:R0:W-:Y:S01]  /*1beb0*/  STL.64 [R1+0x118], R8 ;  /* 0x0001180801007387 */ /* 0x0001e20000100a00 */
[----:B------:R-:W-:Y:S01]  /*1bec0*/  LEA.HI.X.SX32 R11, R25, R2, 0x1, P4 ;  /* 0x00000002190b7211 */ /* 0x000fe200020f0eff */
[----:B------:R-:W-:Y:S01]  /*1bed0*/  IMAD R4, R7, 0x2, R18 ;  /* 0x0000000207047824 */ /* 0x000fe200078e0212 */
[-C--:B------:R-:W-:Y:S01]  /*1bee0*/  LEA R12, P5, R26, R0.reuse, 0x1 ;  /* 0x000000001a0c7211 */ /* 0x080fe200078a08ff */
[----:B------:R1:W-:Y:S01]  /*1bef0*/  STL.64 [R1+0x6e0], R16 ;  /* 0x0006e01001007387 */ /* 0x0003e20000100a00 */
[----:B0-----:R-:W-:-:S03]  /*1bf00*/  LEA R8, P3, R24, R0, 0x1 ;  /* 0x0000000018087211 */ /* 0x001fc600078608ff */
[----:B------:R0:W-:Y:S01]  /*1bf10*/  STL.64 [R1+0xf8], R10 ;  /* 0x0000f80a01007387 */ /* 0x0001e20000100a00 */
[----:B------:R-:W-:Y:S02]  /*1bf20*/  LEA.HI.X.SX32 R9, R24, R2, 0x1, P3 ;  /* 0x0000000218097211 */ /* 0x000fe400018f0eff */
[-C--:B------:R-:W-:Y:S02]  /*1bf30*/  LEA R20, P3, R27, R0.reuse, 0x1 ;  /* 0x000000001b147211 */ /* 0x080fe400078608ff */
[----:B-1----:R-:W-:Y:S02]  /*1bf40*/  LEA R16, P4, R28, R0, 0x1 ;  /* 0x000000001c107211 */ /* 0x002fe400078808ff */
[----:B------:R-:W-:Y:S01]  /*1bf50*/  LEA.HI.X.SX32 R13, R26, R2, 0x1, P5 ;  /* 0x000000021a0d7211 */ /* 0x000fe200028f0eff */
[C---:B------:R-:W-:Y:S01]  /*1bf60*/  IMAD R3, R7.reuse, 0x2, R29 ;  /* 0x0000000207037824 */ /* 0x040fe200078e021d */
[----:B------:R-:W-:Y:S02]  /*1bf70*/  LEA R5, R7, R4, 0x1 ;  /* 0x0000000407057211 */ /* 0x000fe400078e08ff */
[----:B0-----:R-:W-:-:S02]  /*1bf80*/  LEA R10, P5, R29, R0, 0x1 ;  /* 0x000000001d0a7211 */ /* 0x001fc400078a08ff */
[-C--:B------:R-:W-:Y:S02]  /*1bf90*/  LEA.HI.X.SX32 R21, R27, R2.reuse, 0x1, P3 ;  /* 0x000000021b157211 */ /* 0x080fe400018f0eff */
[-C--:B------:R-:W-:Y:S02]  /*1bfa0*/  LEA.HI.X.SX32 R17, R28, R2.reuse, 0x1, P4 ;  /* 0x000000021c117211 */ /* 0x080fe400020f0eff */
[----:B------:R-:W-:Y:S01]  /*1bfb0*/  LEA.HI.X.SX32 R11, R29, R2, 0x1, P5 ;  /* 0x000000021d0b7211 */ /* 0x000fe200028f0eff */
[C---:B------:R-:W-:Y:S01]  /*1bfc0*/  IMAD R6, R7.reuse, 0x2, R5 ;  /* 0x0000000207067824 */ /* 0x040fe200078e0205 */
[----:B------:R0:W-:Y:S04]  /*1bfd0*/  STL.64 [R1+0xe8], R20 ;  /* 0x0000e81401007387 */ /* 0x0001e80000100a00 */
[----:B------:R1:W-:Y:S01]  /*1bfe0*/  STL.64 [R1+0xe0], R16 ;  /* 0x0000e01001007387 */ /* 0x0003e20000100a00 */
[----:B------:R-:W-:-:S03]  /*1bff0*/  IMAD R24, R7, 0x2, R6 ;  /* 0x0000000207187824 */ /* 0x000fc600078e0206 */
[----:B------:R2:W-:Y:S01]  /*1c000*/  STL.64 [R1+0xd8], R10 ;  /* 0x0000d80a01007387 */ /* 0x0005e20000100a00 */
[CC--:B0-----:R-:W-:Y:S02]  /*1c010*/  LEA R20, P3, R3.reuse, R0.reuse, 0x1 ;  /* 0x0000000003147211 */ /* 0x0c1fe400078608ff */
[C---:B-1----:R-:W-:Y:S02]  /*1c020*/  LEA R16, P4, R22.reuse, R0, 0x1 ;  /* 0x0000000016107211 */ /* 0x042fe400078808ff */
[----:B------:R-:W-:Y:S02]  /*1c030*/  LEA.HI.X.SX32 R21, R3, R2, 0x1, P3 ;  /* 0x0000000203157211 */ /* 0x000fe400018f0eff */
[C---:B--2---:R-:W-:Y:S02]  /*1c040*/  LEA R10, P5, R23.reuse, R0, 0x1 ;  /* 0x00000000170a7211 */ /* 0x044fe400078a08ff */
[-C--:B------:R-:W-:Y:S02]  /*1c050*/  LEA.HI.X.SX32 R17, R22, R2.reuse, 0x1, P4 ;  /* 0x0000000216117211 */ /* 0x080fe400020f0eff */
[----:B------:R-:W-:Y:S01]  /*1c060*/  LEA.HI.X.SX32 R11, R23, R2, 0x1, P5 ;  /* 0x00000002170b7211 */ /* 0x000fe200028f0eff */
[----:B------:R0:W-:Y:S01]  /*1c070*/  STL.64 [R1+0xd0], R20 ;  /* 0x0000d01401007387 */ /* 0x0001e20000100a00 */
[----:B------:R-:W-:-:S03]  /*1c080*/  LEA R28, R7, R24, 0x1 ;  /* 0x00000018071c7211 */ /* 0x000fc600078e08ff */
[----:B------:R1:W-:Y:S02]  /*1c090*/  STL.64 [R1+0xc0], R16 ;  /* 0x0000c01001007387 */ /* 0x0003e40000100a00 */
[----:B------:R-:W-:Y:S02]  /*1c0a0*/  IMAD R25, R7, 0x2, R28 ;  /* 0x0000000207197824 */ /* 0x000fe400078e021c */
[----:B------:R2:W-:Y:S01]  /*1c0b0*/  STL.64 [R1+0xb0], R10 ;  /* 0x0000b00a01007387 */ /* 0x0005e20000100a00 */
[-C--:B0-----:R-:W-:Y:S02]  /*1c0c0*/  LEA R20, P3, R19, R0.reuse, 0x1 ;  /* 0x0000000013147211 */ /* 0x081fe400078608ff */
[----:B-1----:R-:W-:Y:S02]  /*1c0d0*/  LEA R16, P4, R15, R0, 0x1 ;  /* 0x000000000f107211 */ /* 0x002fe400078808ff */
[----:B------:R-:W-:Y:S02]  /*1c0e0*/  LEA.HI.X.SX32 R21, R19, R2, 0x1, P3 ;  /* 0x0000000213157211 */ /* 0x000fe400018f0eff */
[----:B--2---:R-:W-:-:S02]  /*1c0f0*/  LEA R10, P5, R14, R0, 0x1 ;  /* 0x000000000e0a7211 */ /* 0x004fc400078a08ff */
[-C--:B------:R-:W-:Y:S01]  /*1c100*/  LEA.HI.X.SX32 R17, R15, R2.reuse, 0x1, P4 ;  /* 0x000000020f117211 */ /* 0x080fe200020f0eff */
[----:B------:R-:W-:Y:S01]  /*1c110*/  IMAD R26, R7, 0x2, R25 ;  /* 0x00000002071a7824 */ /* 0x000fe200078e0219 */
[----:B------:R-:W-:Y:S01]  /*1c120*/  LEA.HI.X.SX32 R11, R14, R2, 0x1, P5 ;  /* 0x000000020e0b7211 */ /* 0x000fe200028f0eff */
[----:B------:R-:W-:Y:S01]  /*1c130*/  STL.64 [R1+0xa8], R20 ;  /* 0x0000a81401007387 */ /* 0x000fe20000100a00 */
[----:B------:R-:W-:-:S03]  /*1c140*/  LEA R14, P4, R4, R0, 0x1 ;  /* 0x00000000040e7211 */ /* 0x000fc600078808ff */
[----:B------:R0:W-:Y:S01]  /*1c150*/  STL.64 [R1+0xa0], R16 ;  /* 0x0000a01001007387 */ /* 0x0001e20000100a00 */
[----:B------:R-:W-:-:S03]  /*1c160*/  LEA R27, R7, R26, 0x1 ;  /* 0x0000001a071b7211 */ /* 0x000fc600078e08ff */
[----:B------:R1:W-:Y:S01]  /*1c170*/  STL.64 [R1+0x98], R10 ;  /* 0x0000980a01007387 */ /* 0x0003e20000100a00 */
[----:B------:R-:W-:Y:S01]  /*1c180*/  LEA.HI.X.SX32 R15, R4, R2, 0x1, P4 ;  /* 0x00000002040f7211 */ /* 0x000fe200020f0eff */
[----:B------:R-:W-:Y:S01]  /*1c190*/  IMAD R29, R7, 0x2, R27 ;  /* 0x00000002071d7824 */ /* 0x000fe200078e021b */
        /* <DEDUP_REMOVED lines=8> */
[----:B0-----:R-:W-:Y:S02]  /*1c220*/  LEA R16, P3, R6, R0, 0x1 ;  /* 0x0000000006107211 */ /* 0x001fe400078608ff */
[----:B------:R-:W-:-:S02]  /*1c230*/  LEA R4, R7, R3, 0x1 ;  /* 0x0000000307047211 */ /* 0x000fc400078e08ff */
[-C--:B-1----:R-:W-:Y:S02]  /*1c240*/  LEA R14, P4, R24, R0.reuse, 0x1 ;  /* 0x00000000180e7211 */ /* 0x082fe400078808ff */
[----:B--2---:R-:W-:Y:S02]  /*1c250*/  LEA R10, P5, R28, R0, 0x1 ;  /* 0x000000001c0a7211 */ /* 0x004fe400078a08ff */
[-C--:B------:R-:W-:Y:S02]  /*1c260*/  LEA.HI.X.SX32 R17, R6, R2.reuse, 0x1, P3 ;  /* 0x0000000206117211 */ /* 0x080fe400018f0eff */
[-C--:B------:R-:W-:Y:S02]  /*1c270*/  LEA.HI.X.SX32 R11, R28, R2.reuse, 0x1, P5 ;  /* 0x000000021c0b7211 */ /* 0x080fe400028f0eff */
[----:B------:R-:W-:Y:S01]  /*1c280*/  LEA.HI.X.SX32 R15, R24, R2, 0x1, P4 ;  /* 0x00000002180f7211 */ /* 0x000fe200020f0eff */
[----:B------:R-:W-:Y:S01]  /*1c290*/  IMAD R7, R7, 0x2, R4 ;  /* 0x0000000207077824 */ /* 0x000fe200078e0204 */
[----:B------:R-:W-:Y:S01]  /*1c2a0*/  STL.64 [R1+0x78], R16 ;  /* 0x0000781001007387 */ /* 0x000fe20000100a00 */
[----:B------:R-:W-:-:S03]  /*1c2b0*/  IMAD.MOV.U32 R28, RZ, RZ, c[0x0][0x1c8] ;  /* 0x00007200ff1c7624 */ /* 0x000fc600078e00ff */
[----:B------:R-:W-:Y:S01]  /*1c2c0*/  STL.64 [R1+0x678], R10 ;  /* 0x0006780a01007387 */ /* 0x000fe20000100a00 */
[----:B------:R-:W-:-:S03]  /*1c2d0*/  LEA R22, P5, R27, R0, 0x1 ;  /* 0x000000001b167211 */ /* 0x000fc600078a08ff */
[----:B------:R0:W-:Y:S01]  /*1c2e0*/  STL.64 [R1+0x70], R14 ;  /* 0x0000700e01007387 */ /* 0x0001e20000100a00 */
[----:B------:R-:W-:Y:S02]  /*1c2f0*/  LEA R6, R28, R7, 0x1 ;  /* 0x000000071c067211 */ /* 0x000fe400078e08ff */
[----:B------:R-:W-:Y:S02]  /*1c300*/  LEA R18, P4, R26, R0, 0x1 ;  /* 0x000000001a127211 */ /* 0x000fe400078808ff */
[----:B------:R-:W-:Y:S02]  /*1c310*/  LEA.HI.X.SX32 R23, R27, R2, 0x1, P5 ;  /* 0x000000021b177211 */ /* 0x000fe400028f0eff */
[CC--:B0-----:R-:W-:Y:S01]  /*1c320*/  LEA R14, P3, R25.reuse, R0.reuse, 0x1 ;  /* 0x00000000190e7211 */ /* 0x0c1fe200078608ff */
[----:B------:R-:W-:Y:S01]  /*1c330*/  IMAD R5, R28, 0x2, R6 ;  /* 0x000000021c057824 */ /* 0x000fe200078e0206 */
[----:B------:R-:W-:Y:S02]  /*1c340*/  LEA R16, P5, R4, R0, 0x1 ;  /* 0x0000000004107211 */ /* 0x000fe400078a08ff */
[----:B------:R-:W-:-:S02]  /*1c350*/  LEA.HI.X.SX32 R15, R25, R2, 0x1, P3 ;  /* 0x00000002190f7211 */ /* 0x000fc400018f0eff */
[C---:B------:R-:W-:Y:S02]  /*1c360*/  LEA R10, P3, R29.reuse, R0, 0x1 ;  /* 0x000000001d0a7211 */ /* 0x040fe400078608ff */
[-C--:B------:R-:W-:Y:S02]  /*1c370*/  LEA.HI.X.SX32 R19, R26, R2.reuse, 0x1, P4 ;  /* 0x000000021a137211 */ /* 0x080fe400020f0eff */
[-C--:B------:R-:W-:Y:S01]  /*1c380*/  LEA.HI.X.SX32 R11, R29, R2.reuse, 0x1, P3 ;  /* 0x000000021d0b7211 */ /* 0x080fe200018f0eff */
[----:B------:R0:W-:Y:S01]  /*1c390*/  STL.64 [R1+0x680], R14 ;  /* 0x0006800e01007387 */ /* 0x0001e20000100a00 */
[----:B------:R-:W-:Y:S01]  /*1c3a0*/  LEA.HI.X.SX32 R17, R4, R2, 0x1, P5 ;  /* 0x0000000204117211 */ /* 0x000fe200028f0eff */
[----:B------:R-:W-:Y:S02]  /*1c3b0*/  IMAD R25, R28, 0x2, R5 ;  /* 0x000000021c197824 */ /* 0x000fe400078e0205 */
[----:B------:R-:W-:Y:S01]  /*1c3c0*/  STL.64 [R1+0x688], R18 ;  /* 0x0006881201007387 */ /* 0x000fe20000100a00 */
[----:B------:R-:W-:-:S03]  /*1c3d0*/  LEA R20, P4, R3, R0, 0x1 ;  /* 0x0000000003147211 */ /* 0x000fc600078808ff */
[----:B------:R-:W-:Y:S01]  /*1c3e0*/  STL.64 [R1+0x690], R22 ;  /* 0x0006901601007387 */ /* 0x000fe20000100a00 */
[----:B------:R-:W-:-:S03]  /*1c3f0*/  LEA R24, R28, R25, 0x1 ;  /* 0x000000191c187211 */ /* 0x000fc600078e08ff */
[----:B------:R-:W-:Y:S04]  /*1c400*/  STL.64 [R1+0x40], R10 ;  /* 0x0000400a01007387 */ /* 0x000fe80000100a00 */
[----:B------:R1:W-:Y:S01]  /*1c410*/  STL.64 [R1+0x30], R16 ;  /* 0x0000301001007387 */ /* 0x0003e20000100a00 */
[----:B------:R-:W-:Y:S01]  /*1c420*/  LEA.HI.X.SX32 R21, R3, R2, 0x1, P4 ;  /* 0x0000000203157211 */ /* 0x000fe200020f0eff */
[----:B------:R-:W-:Y:S01]  /*1c430*/  IMAD R3, R28, 0x2, R24 ;  /* 0x000000021c037824 */ /* 0x000fe200078e0218 */
[-C--:B0-----:R-:W-:Y:S02]  /*1c440*/  LEA R14, P4, R6, R0.reuse, 0x1 ;  /* 0x00000000060e7211 */ /* 0x081fe400078808ff */
[----:B-1----:R-:W-:-:S04]  /*1c450*/  LEA R16, P3, R7, R0, 0x1 ;  /* 0x0000000007107211 */ /* 0x002fc800078608ff */
[----:B------:R-:W-:Y:S01]  /*1c460*/  LEA.HI.X.SX32 R17, R7, R2, 0x1, P3 ;  /* 0x0000000207117211 */ /* 0x000fe200018f0eff */
[----:B------:R-:W-:Y:S01]  /*1c470*/  STL.64 [R1+0x38], R20 ;  /* 0x0000381401007387 */ /* 0x000fe20000100a00 */
[C---:B------:R-:W-:Y:S01]  /*1c480*/  LEA R10, P5, R5.reuse, R0, 0x1 ;  /* 0x00000000050a7211 */ /* 0x040fe200078a08ff */
[----:B------:R-:W-:Y:S01]  /*1c490*/  IMAD R27, R28, 0x2, R3 ;  /* 0x000000021c1b7824 */ /* 0x000fe200078e0203 */
[-C--:B------:R-:W-:Y:S01]  /*1c4a0*/  LEA.HI.X.SX32 R15, R6, R2.reuse, 0x1, P4 ;  /* 0x00000002060f7211 */ /* 0x080fe200020f0eff */
[----:B------:R0:W-:Y:S01]  /*1c4b0*/  STL.64 [R1+0x28], R16 ;  /* 0x0000281001007387 */ /* 0x0001e20000100a00 */
[----:B------:R-:W-:Y:S02]  /*1c4c0*/  LEA.HI.X.SX32 R11, R5, R2, 0x1, P5 ;  /* 0x00000002050b7211 */ /* 0x000fe400028f0eff */
[----:B------:R-:W-:Y:S01]  /*1c4d0*/  LEA R6, R28, R27, 0x1 ;  /* 0x0000001b1c067211 */ /* 0x000fe200078e08ff */
[----:B------:R1:W-:Y:S01]  /*1c4e0*/  STL.64 [R1+0x20], R14 ;  /* 0x0000200e01007387 */ /* 0x0003e20000100a00 */
[----:B0-----:R-:W-:-:S03]  /*1c4f0*/  LEA R16, P3, R25, R0, 0x1 ;  /* 0x0000000019107211 */ /* 0x001fc600078608ff */
[----:B------:R0:W-:Y:S01]  /*1c500*/  STL.64 [R1+0x18], R10 ;  /* 0x0000180a01007387 */ /* 0x0001e20000100a00 */
[----:B-1----:R-:W-:Y:S02]  /*1c510*/  LEA R14, P4, R24, R0, 0x1 ;  /* 0x00000000180e7211 */ /* 0x002fe400078808ff */
[-C--:B------:R-:W-:Y:S01]  /*1c520*/  LEA.HI.X.SX32 R17, R25, R2.reuse, 0x1, P3 ;  /* 0x0000000219117211 */ /* 0x080fe200018f0eff */
[----:B------:R-:W-:Y:S01]  /*1c530*/  IMAD R5, R28, 0x2, R6 ;  /* 0x000000021c057824 */ /* 0x000fe200078e0206 */
[----:B------:R-:W-:-:S03]  /*1c540*/  LEA.HI.X.SX32 R15, R24, R2, 0x1, P4 ;  /* 0x00000002180f7211 */ /* 0x000fc600020f0eff */
[----:B------:R1:W-:Y:S01]  /*1c550*/  STL.64 [R1+0x10], R16 ;  /* 0x0000101001007387 */ /* 0x0003e20000100a00 */
[-C--:B0-----:R-:W-:Y:S02]  /*1c560*/  LEA R10, P5, R3, R0.reuse, 0x1 ;  /* 0x00000000030a7211 */ /* 0x081fe400078a08ff */
[----:B------:R-:W-:Y:S02]  /*1c570*/  LEA R24, P3, R27, R0, 0x1 ;  /* 0x000000001b187211 */ /* 0x000fe400078608ff */
[----:B------:R-:W-:Y:S01]  /*1c580*/  LEA.HI.X.SX32 R11, R3, R2, 0x1, P5 ;  /* 0x00000002030b7211 */ /* 0x000fe200028f0eff */
[----:B------:R-:W-:Y:S01]  /*1c590*/  IMAD R3, R28, 0x2, R5 ;  /* 0x000000021c037824 */ /* 0x000fe200078e0205 */
[----:B------:R-:W-:Y:S01]  /*1c5a0*/  LEA R26, P4, R6, R0, 0x1 ;  /* 0x00000000061a7211 */ /* 0x000fe200078808ff */
[----:B-1----:R-:W2:Y:S04]  /*1c5b0*/  LDL.LU.64 R16, [R1+0x130] ;  /* 0x0001300001107983 */ /* 0x002ea80000300a00 */
[----:B------:R-:W3:Y:S01]  /*1c5c0*/  LDL.LU R7, [R1+0xcc] ;  /* 0x0000cc0001077983 */ /* 0x000ee20000300800 */
[----:B------:R-:W-:-:S03]  /*1c5d0*/  LEA.HI.X.SX32 R25, R27, R2, 0x1, P3 ;  /* 0x000000021b197211 */ /* 0x000fc600018f0eff */
[----:B------:R-:W4:Y:S01]  /*1c5e0*/  LDL.LU.64 R20, [R1+0x128] ;  /* 0x0001280001147983 */ /* 0x000f220000300a00 */
[----:B------:R-:W-:-:S03]  /*1c5f0*/  LEA R4, P5, R5, R0, 0x1 ;  /* 0x0000000005047211 */ /* 0x000fc600078a08ff */
[----:B------:R0:W-:Y:S01]  /*1c600*/  STL.64 [R1+0x8], R14 ;  /* 0x0000080e01007387 */ /* 0x0001e20000100a00 */
[----:B------:R-:W-:-:S03]  /*1c610*/  LEA.HI.X.SX32 R27, R6, R2, 0x1, P4 ;  /* 0x00000002061b7211 */ /* 0x000fc600020f0eff */
[----:B------:R-:W5:Y:S01]  /*1c620*/  LDL.LU R22, [R1+0xbc] ;  /* 0x0000bc0001167983 */ /* 0x000f620000300800 */
[----:B------:R-:W-:-:S03]  /*1c630*/  LEA R28, P6, R3, R0, 0x1 ;  /* 0x00000000031c7211 */ /* 0x000fc600078c08ff */
[----:B------:R-:W2:Y:S04]  /*1c640*/  LDL.LU R23, [R1+0x6c] ;  /* 0x00006c0001177983 */ /* 0x000ea80000300800 */
[----:B------:R-:W2:Y:S01]  /*1c650*/  LDL.LU.64 R18, [R1+0x118] ;  /* 0x0001180001127983 */ /* 0x000ea20000300a00 */
[----:B------:R-:W-:-:S03]  /*1c660*/  LEA.HI.X.SX32 R5, R5, R2, 0x1, P5 ;  /* 0x0000000205057211 */ /* 0x000fc600028f0eff */
[----:B0-----:R-:W2:Y:S04]  /*1c670*/  LDL.LU.64 R14, [R1+0xe8] ;  /* 0x0000e800010e7983 */ /* 0x001ea80000300a00 */
[----:B------:R0:W-:Y:S01]  /*1c680*/  STL.64 [R1], R10 ;  /* 0x0000000a01007387 */ /* 0x0001e20000100a00 */
[----:B------:R-:W-:-:S03]  /*1c690*/  LEA.HI.X.SX32 R29, R3, R2, 0x1, P6 ;  /* 0x00000002031d7211 */ /* 0x000fc600030f0eff */
[----:B0-----:R-:W2:Y:S04]  /*1c6a0*/  LDL.LU.64 R10, [R1+0xe0] ;  /* 0x0000e000010a7983 */ /* 0x001ea80000300a00 */
[----:B------:R0:W-:Y:S04]  /*1c6b0*/  STL.64 [R1+0x628], R24 ;  /* 0x0006281801007387 */ /* 0x0001e80000100a00 */
[----:B0-----:R-:W2:Y:S04]  /*1c6c0*/  LDL.LU.64 R24, [R1+0x120] ;  /* 0x0001200001187983 */ /* 0x001ea80000300a00 */
[----:B------:R0:W-:Y:S04]  /*1c6d0*/  STL.64 [R1+0x630], R26 ;  /* 0x0006301a01007387 */ /* 0x0001e80000100a00 */
[----:B0-----:R-:W2:Y:S04]  /*1c6e0*/  LDL.LU.S16 R26, [R1+0xb8] ;  /* 0x0000b800011a7983 */ /* 0x001ea80000300600 */
[----:B------:R-:W2:Y:S04]  /*1c6f0*/  LDL.LU.S16 R27, [R1+0x68] ;  /* 0x00006800011b7983 */ /* 0x000ea80000300600 */
[----:B------:R0:W-:Y:S04]  /*1c700*/  STL.64 [R1+0x638], R4 ;  /* 0x0006380401007387 */ /* 0x0001e80000100a00 */
[----:B0-----:R-:W2:Y:S04]  /*1c710*/  LDL.LU.64 R4, [R1+0x138] ;  /* 0x0001380001047983 */ /* 0x001ea80000300a00 */
[----:B------:R0:W-:Y:S04]  /*1c720*/  STL.64 [R1+0x640], R28 ;  /* 0x0006401c01007387 */ /* 0x0001e80000100a00 */
[----:B0-----:R-:W2:Y:S04]  /*1c730*/  LDL.LU.64 R28, [R1+0x140] ;  /* 0x00014000011c7983 */ /* 0x001ea80000300a00 */
[----:B--2---:R0:W-:Y:S04]  /*1c740*/  STG.E.U16 [R28.64], R26 ;  /* 0x0000001a1c007986 */ /* 0x0041e8000c101506 */
[----:B0-----:R-:W2:Y:S04]  /*1c750*/  LDL.LU.64 R28, [R1+0xc0] ;  /* 0x0000c000011c7983 */ /* 0x001ea80000300a00 */
[----:B--2---:R0:W-:Y:S04]  /*1c760*/  STL.64 [R1+0x6a0], R28 ;  /* 0x0006a01c01007387 */ /* 0x0041e80000100a00 */
[----:B0-----:R-:W2:Y:S01]  /*1c770*/  LDL.LU.64 R28, [R1+0xd0] ;  /* 0x0000d000011c7983 */ /* 0x001ea20000300a00 */
[----:B---3--:R-:W-:-:S03]  /*1c780*/  PRMT R6, R7, 0x7632, R6 ;  /* 0x0000763207067816 */ /* 0x008fc60000000006 */
[----:B------:R-:W-:Y:S04]  /*1c790*/  STG.E.U16 [R4.64], R27 ;  /* 0x0000001b04007986 */ /* 0x000fe8000c101506 */
[----:B------:R-:W-:Y:S01]  /*1c7a0*/  STG.E.U16 [R16.64], R7 ;  /* 0x0000000710007986 */ /* 0x000fe2000c101506 */
[----:B-----5:R-:W-:-:S03]  /*1c7b0*/  PRMT R3, R22, 0x7632, R3 ;  /* 0x0000763216037816 */ /* 0x020fc60000000003 */
[----:B----4-:R-:W-:Y:S01]  /*1c7c0*/  STG.E.U16 [R20.64], R22 ;  /* 0x0000001614007986 */ /* 0x010fe2000c101506 */
[----:B------:R-:W-:-:S03]  /*1c7d0*/  PRMT R2, R23, 0x7632, R2 ;  /* 0x0000763217027816 */ /* 0x000fc60000000002 */
[----:B------:R-:W-:Y:S04]  /*1c7e0*/  STG.E.U16 [R24.64], R23 ;  /* 0x0000001718007986 */ /* 0x000fe8000c101506 */
[----:B--2---:R0:W-:Y:S04]  /*1c7f0*/  STL.64 [R1+0x6a8], R28 ;  /* 0x0006a81c01007387 */ /* 0x0041e80000100a00 */
[----:B0-----:R-:W2:Y:S04]  /*1c800*/  LDL.LU.64 R28, [R1+0xd8] ;  /* 0x0000d800011c7983 */ /* 0x001ea80000300a00 */
[----:B------:R-:W3:Y:S04]  /*1c810*/  LDL.LU.64 R4, [R1+0xb0] ;  /* 0x0000b00001047983 */ /* 0x000ee80000300a00 */
[----:B------:R-:W4:Y:S04]  /*1c820*/  LDL.LU.64 R26, [R1+0xa8] ;  /* 0x0000a800011a7983 */ /* 0x000f280000300a00 */
[----:B------:R-:W5:Y:S04]  /*1c830*/  LDL.LU.64 R16, [R1+0x6e0] ;  /* 0x0006e00001107983 */ /* 0x000f680000300a00 */
[----:B------:R-:W2:Y:S04]  /*1c840*/  LDL.LU R7, [R1+0x6d8] ;  /* 0x0006d80001077983 */ /* 0x000ea80000300800 */
[----:B------:R-:W3:Y:S04]  /*1c850*/  LDL.LU.64 R20, [R1+0x6d0] ;  /* 0x0006d00001147983 */ /* 0x000ee80000300a00 */
[----:B------:R-:W4:Y:S04]  /*1c860*/  LDL.LU.64 R24, [R1+0xa0] ;  /* 0x0000a00001187983 */ /* 0x000f280000300a00 */
[----:B------:R-:W4:Y:S04]  /*1c870*/  LDL.LU.64 R22, [R1+0x90] ;  /* 0x0000900001167983 */ /* 0x000f280000300a00 */
[----:B--2---:R-:W-:Y:S01]  /*1c880*/  STG.E.U16 [R18.64], R7 ;  /* 0x0000000712007986 */ /* 0x004fe2000c101506 */
[----:B------:R-:W-:-:S03]  /*1c890*/  PRMT R0, R7, 0x7632, R0 ;  /* 0x0000763207007816 */ /* 0x000fc60000000000 */
[----:B---3--:R-:W-:Y:S04]  /*1c8a0*/  STG.E.U16 [R20.64], R6 ;  /* 0x0000000614007986 */ /* 0x008fe8000c101506 */
[----:B-----5:R-:W-:Y:S04]  /*1c8b0*/  STG.E.U16 [R16.64], R3 ;  /* 0x0000000310007986 */ /* 0x020fe8000c101506 */
[----:B----4-:R0:W-:Y:S04]  /*1c8c0*/  STL.64 [R1+0x698], R22 ;  /* 0x0006981601007387 */ /* 0x0101e80000100a00 */
[----:B------:R1:W-:Y:S04]  /*1c8d0*/  STG.E.U16 [R8.64], R2 ;  /* 0x0000000208007986 */ /* 0x0003e8000c101506 */
[----:B0-----:R-:W2:Y:S04]  /*1c8e0*/  LDL.LU.64 R22, [R1+0x98] ;  /* 0x0000980001167983 */ /* 0x001ea80000300a00 */
[----:B------:R-:W3:Y:S04]  /*1c8f0*/  LDL.LU.64 R20, [R1+0x6c8] ;  /* 0x0006c80001147983 */ /* 0x000ee80000300a00 */
[----:B------:R-:W4:Y:S04]  /*1c900*/  LDL.LU.64 R6, [R1+0xf8] ;  /* 0x0000f80001067983 */ /* 0x000f280000300a00 */
[----:B------:R-:W5:Y:S04]  /*1c910*/  LDL.LU.64 R18, [R1+0x88] ;  /* 0x0000880001127983 */ /* 0x000f680000300a00 */
[----:B------:R-:W2:Y:S04]  /*1c920*/  LDL.LU.64 R16, [R1+0x6c0] ;  /* 0x0006c00001107983 */ /* 0x000ea80000300a00 */
[----:B-1----:R-:W2:Y:S04]  /*1c930*/  LDL.LU.64 R8, [R1+0x6b8] ;  /* 0x0006b80001087983 */ /* 0x002ea80000300a00 */
[----:B----4-:R0:W-:Y:S04]  /*1c940*/  STG.E.U16 [R6.64], R0 ;  /* 0x0000000006007986 */ /* 0x0101e8000c101506 */
[----:B0-----:R-:W4:Y:S04]  /*1c950*/  LDL.LU.64 R6, [R1+0x80] ;  /* 0x0000800001067983 */ /* 0x001f280000300a00 */
[----:B--2---:R0:W-:Y:S04]  /*1c960*/  STG.E.U16 [R12.64], R8 ;  /* 0x000000080c007986 */ /* 0x0041e8000c101506 */
[----:B0-----:R-:W2:Y:S01]  /*1c970*/  LDL.LU.64 R12, [R1+0x6b0] ;  /* 0x0006b000010c7983 */ /* 0x001ea20000300a00 */
[----:B------:R-:W-:-:S03]  /*1c980*/  PRMT R8, R8, 0x7632, R8 ;  /* 0x0000763208087816 */ /* 0x000fc60000000008 */
[----:B--2---:R0:W-:Y:S04]  /*1c990*/  STG.E.U16 [R14.64], R12 ;  /* 0x0000000c0e007986 */ /* 0x0041e8000c101506 */
[----:B------:R1:W-:Y:S04]  /*1c9a0*/  STG.E.U16 [R10.64], R16 ;  /* 0x000000100a007986 */ /* 0x0003e8000c101506 */
[----:B---3--:R2:W-:Y:S04]  /*1c9b0*/  STG.E.U16 [R28.64], R20 ;  /* 0x000000141c007986 */ /* 0x0085e8000c101506 */
[----:B0-----:R-:W3:Y:S04]  /*1c9c0*/  LDL.LU.64 R14, [R1+0x78] ;  /* 0x00007800010e7983 */ /* 0x001ee80000300a00 */
[----:B-1----:R-:W3:Y:S04]  /*1c9d0*/  LDL.LU.64 R10, [R1+0x70] ;  /* 0x00007000010a7983 */ /* 0x002ee80000300a00 */
[----:B--2---:R-:W2:Y:S01]  /*1c9e0*/  LDL.LU.64 R28, [R1+0x6a8] ;  /* 0x0006a800011c7983 */ /* 0x004ea20000300a00 */
[----:B------:R-:W-:-:S03]  /*1c9f0*/  PRMT R12, R12, 0x7632, R12 ;  /* 0x000076320c0c7816 */ /* 0x000fc6000000000c */
[----:B--2---:R0:W-:Y:S04]  /*1ca00*/  STG.E.U16 [R28.64], R8 ;  /* 0x000000081c007986 */ /* 0x0041e8000c101506 */
[----:B0-----:R-:W2:Y:S04]  /*1ca10*/  LDL.LU.64 R28, [R1+0x6a0] ;  /* 0x0006a000011c7983 */ /* 0x001ea80000300a00 */
[----:B--2---:R0:W-:Y:S04]  /*1ca20*/  STG.E.U16 [R28.64], R12 ;  /* 0x0000000c1c007986 */ /* 0x0041e8000c101506 */
[----:B0-----:R-:W2:Y:S01]  /*1ca30*/  LDL.LU.64 R28, [R1+0x30] ;  /* 0x00003000011c7983 */ /* 0x001ea20000300a00 */
[----:B------:R-:W-:-:S03]  /*1ca40*/  PRMT R16, R16, 0x7632, R16 ;  /* 0x0000763210107816 */ /* 0x000fc60000000010 */
[----:B--2---:R0:W-:Y:S04]  /*1ca50*/  STL.64 [R1+0x648], R28 ;  /* 0x0006481c01007387 */ /* 0x0041e80000100a00 */
[----:B0-----:R-:W2:Y:S01]  /*1ca60*/  LDL.LU.64 R28, [R1+0x38] ;  /* 0x00003800011c7983 */ /* 0x001ea20000300a00 */
[----:B------:R-:W-:-:S03]  /*1ca70*/  PRMT R20, R20, 0x7632, R20 ;  /* 0x0000763214147816 */ /* 0x000fc60000000014 */
[----:B------:R-:W-:Y:S04]  /*1ca80*/  STG.E.U16 [R4.64], R16 ;  /* 0x0000001004007986 */ /* 0x000fe8000c101506 */
[----:B------:R-:W-:Y:S04]  /*1ca90*/  STG.E.U16 [R26.64], R20 ;  /* 0x000000141a007986 */ /* 0x000fe8000c101506 */
[----:B------:R-:W-:Y:S04]  /*1caa0*/  STG.E.U16 [R24.64], R9 ;  /* 0x0000000918007986 */ /* 0x000fe8000c101506 */
[----:B------:R-:W-:Y:S04]  /*1cab0*/  STG.E.U16 [R22.64], R13 ;  /* 0x0000000d16007986 */ /* 0x000fe8000c101506 */
[----:B--2---:R0:W-:Y:S04]  /*1cac0*/  STL.64 [R1+0x650], R28 ;  /* 0x0006501c01007387 */ /* 0x0041e80000100a00 */
[----:B0-----:R-:W2:Y:S04]  /*1cad0*/  LDL.LU.64 R28, [R1+0x40] ;  /* 0x00004000011c7983 */ /* 0x001ea80000300a00 */
[----:B------:R-:W2:Y:S04]  /*1cae0*/  LDL.LU.64 R4, [R1+0x28] ;  /* 0x0000280001047983 */ /* 0x000ea80000300a00 */
[----:B------:R-:W2:Y:S04]  /*1caf0*/  LDL.LU.64 R26, [R1+0x20] ;  /* 0x00002000011a7983 */ /* 0x000ea80000300a00 */
[----:B------:R-:W2:Y:S04]  /*1cb00*/  LDL.LU.64 R24, [R1+0x18] ;  /* 0x0000180001187983 */ /* 0x000ea80000300a00 */
[----:B------:R-:W2:Y:S01]  /*1cb10*/  LDL.LU.64 R22, [R1+0x698] ;  /* 0x0006980001167983 */ /* 0x000ea20000300a00 */
[----:B------:R-:W-:-:S02]  /*1cb20*/  PRMT R9, R9, 0x7632, R9 ;  /* 0x0000763209097816 */ /* 0x000fc40000000009 */
[----:B------:R-:W-:Y:S01]  /*1cb30*/  PRMT R13, R13, 0x7632, R13 ;  /* 0x000076320d0d7816 */ /* 0x000fe2000000000d */
[----:B--2---:R0:W-:Y:S04]  /*1cb40*/  STG.E.U16 [R22.64], R17 ;  /* 0x0000001116007986 */ /* 0x0041e8000c101506 */
[----:B-----5:R1:W-:Y:S04]  /*1cb50*/  STG.E.U16 [R18.64], R21 ;  /* 0x0000001512007986 */ /* 0x0203e8000c101506 */
[----:B----4-:R2:W-:Y:S04]  /*1cb60*/  STG.E.U16 [R6.64], R9 ;  /* 0x0000000906007986 */ /* 0x0105e8000c101506 */
[----:B0-----:R-:W4:Y:S01]  /*1cb70*/  LDL.LU.64 R22, [R1+0x690] ;  /* 0x0006900001167983 */ /* 0x001f220000300a00 */
[----:B------:R-:W-:-:S03]  /*1cb80*/  PRMT R17, R17, 0x7632, R17 ;  /* 0x0000763211117816 */ /* 0x000fc60000000011 */
[----:B-1----:R-:W5:Y:S04]  /*1cb90*/  LDL.LU.64 R18, [R1+0x688] ;  /* 0x0006880001127983 */ /* 0x002f680000300a00 */
[----:B------:R-:W4:Y:S04]  /*1cba0*/  LDL.LU R0, [R1+0x150] ;  /* 0x0001500001007983 */ /* 0x000f280000300800 */
[----:B------:R-:W4:Y:S04]  /*1cbb0*/  LDL.LU R3, [R1+0x14c] ;  /* 0x00014c0001037983 */ /* 0x000f280000300800 */
[----:B--2---:R-:W2:Y:S04]  /*1cbc0*/  LDL.LU R6, [R1+0x158] ;  /* 0x0001580001067983 */ /* 0x004ea80000300800 */
[----:B------:R-:W2:Y:S04]  /*1cbd0*/  LDL.LU R7, [R1+0x154] ;  /* 0x0001540001077983 */ /* 0x000ea80000300800 */
[----:B---3--:R0:W-:Y:S04]  /*1cbe0*/  STG.E.U16 [R14.64], R13 ;  /* 0x0000000d0e007986 */ /* 0x0081e8000c101506 */
[----:B------:R1:W-:Y:S04]  /*1cbf0*/  STG.E.U16 [R10.64], R17 ;  /* 0x000000110a007986 */ /* 0x0003e8000c101506 */
[----:B0-----:R-:W3:Y:S04]  /*1cc00*/  LDL.LU.64 R14, [R1+0x680] ;  /* 0x00068000010e7983 */ /* 0x001ee80000300a00 */
[----:B-1----:R-:W2:Y:S01]  /*1cc10*/  LDL.LU.64 R10, [R1+0x678] ;  /* 0x00067800010a7983 */ /* 0x002ea20000300a00 */
[----:B------:R-:W-:-:S03]  /*1cc20*/  PRMT R21, R21, 0x7632, R21 ;  /* 0x0000763215157816 */ /* 0x000fc60000000015 */
[----:B------:R-:W3:Y:S04]  /*1cc30*/  LDL.LU.64 R16, [R1] ;  /* 0x0000000001107983 */ /* 0x000ee80000300a00 */
[----:B--2---:R0:W-:Y:S04]  /*1cc40*/  STG.E.U16 [R10.64], R21 ;  /* 0x000000150a007986 */ /* 0x0041e8000c101506 */
[----:B0-----:R-:W3:Y:S04]  /*1cc50*/  LDL.LU.64 R10, [R1+0x670] ;  /* 0x00067000010a7983 */ /* 0x001ee80000300a00 */
[----:B------:R-:W2:Y:S04]  /*1cc60*/  LDL.LU.64 R20, [R1+0x8] ;  /* 0x0000080001147983 */ /* 0x000ea80000300a00 */
[----:B---3--:R0:W-:Y:S04]  /*1cc70*/  STG.E.U16 [R14.64], R10 ;  /* 0x0000000a0e007986 */ /* 0x0081e8000c101506 */
[----:B0-----:R-:W5:Y:S04]  /*1cc80*/  LDL.LU.64 R14, [R1+0x668] ;  /* 0x00066800010e7983 */ /* 0x001f680000300a00 */
[----:B-----5:R0:W-:Y:S04]  /*1cc90*/  STG.E.U16 [R18.64], R14 ;  /* 0x0000000e12007986 */ /* 0x0201e8000c101506 */
[----:B0-----:R-:W4:Y:S04]  /*1cca0*/  LDL.LU.64 R18, [R1+0x660] ;  /* 0x0006600001127983 */ /* 0x001f280000300a00 */
[----:B----4-:R0:W-:Y:S04]  /*1ccb0*/  STG.E.U16 [R22.64], R18 ;  /* 0x0000001216007986 */ /* 0x0101e8000c101506 */
[----:B0-----:R-:W3:Y:S01]  /*1ccc0*/  LDL.LU.64 R22, [R1+0x658] ;  /* 0x0006580001167983 */ /* 0x001ee20000300a00 */
[----:B------:R-:W-:-:S03]  /*1ccd0*/  PRMT R10, R10, 0x7632, R10 ;  /* 0x000076320a0a7816 */ /* 0x000fc6000000000a */
[----:B---3--:R0:W-:Y:S04]  /*1cce0*/  STG.E.U16 [R28.64], R22 ;  /* 0x000000161c007986 */ /* 0x0081e8000c101506 */
[----:B0-----:R-:W3:Y:S01]  /*1ccf0*/  LDL.LU.64 R28, [R1+0x650] ;  /* 0x00065000011c7983 */ /* 0x001ee20000300a00 */
[----:B------:R-:W-:Y:S02]  /*1cd00*/  PRMT R14, R14, 0x7632, R14 ;  /* 0x000076320e0e7816 */ /* 0x000fe4000000000e */
[----:B------:R-:W-:Y:S01]  /*1cd10*/  PRMT R18, R18, 0x7632, R18 ;  /* 0x0000763212127816 */ /* 0x000fe20000000012 */
[----:B---3--:R0:W-:Y:S04]  /*1cd20*/  STG.E.U16 [R28.64], R10 ;  /* 0x0000000a1c007986 */ /* 0x0081e8000c101506 */
[----:B0-----:R-:W3:Y:S01]  /*1cd30*/  LDL.LU.64 R28, [R1+0x648] ;  /* 0x00064800011c7983 */ /* 0x001ee20000300a00 */
[----:B------:R-:W-:-:S02]  /*1cd40*/  PRMT R22, R22, 0x7632, R22 ;  /* 0x0000763216167816 */ /* 0x000fc40000000016 */
[----:B------:R-:W-:Y:S01]  /*1cd50*/  PRMT R12, R11, 0x7632, R12 ;  /* 0x000076320b0c7816 */ /* 0x000fe2000000000c */
[----:B---3--:R0:W-:Y:S04]  /*1cd60*/  STG.E.U16 [R28.64], R14 ;  /* 0x0000000e1c007986 */ /* 0x0081e8000c101506 */
[----:B------:R1:W-:Y:S04]  /*1cd70*/  STG.E.U16 [R4.64], R18 ;  /* 0x0000001204007986 */ /* 0x0003e8000c101506 */
[----:B------:R3:W-:Y:S04]  /*1cd80*/  STG.E.U16 [R26.64], R22 ;  /* 0x000000161a007986 */ /* 0x0007e8000c101506 */
[----:B0-----:R-:W4:Y:S04]  /*1cd90*/  LDL.LU.64 R28, [R1+0x640] ;  /* 0x00064000011c7983 */ /* 0x001f280000300a00 */
[----:B-1----:R-:W5:Y:S04]  /*1cda0*/  LDL.LU.64 R4, [R1+0x638] ;  /* 0x0006380001047983 */ /* 0x002f680000300a00 */
[----:B---3--:R-:W3:Y:S04]  /*1cdb0*/  LDL.LU.64 R26, [R1+0x630] ;  /* 0x00063000011a7983 */ /* 0x008ee80000300a00 */
[----:B------:R0:W-:Y:S04]  /*1cdc0*/  STG.E.U16 [R24.64], R11 ;  /* 0x0000000b18007986 */ /* 0x0001e8000c101506 */
[----:B0-----:R-:W2:Y:S04]  /*1cdd0*/  LDL.LU.64 R24, [R1+0x628] ;  /* 0x0006280001187983 */ /* 0x001ea80000300a00 */
[----:B------:R-:W2:Y:S01]  /*1cde0*/  LDL.LU.64 R10, [R1+0x10] ;  /* 0x00001000010a7983 */ /* 0x000ea20000300a00 */
[----:B------:R-:W-:-:S02]  /*1cdf0*/  PRMT R13, R15, 0x7632, R13 ;  /* 0x000076320f0d7816 */ /* 0x000fc4000000000d */
[----:B------:R-:W-:Y:S02]  /*1ce00*/  PRMT R2, R19, 0x7632, R2 ;  /* 0x0000763213027816 */ /* 0x000fe40000000002 */
[----:B------:R-:W-:Y:S02]  /*1ce10*/  PRMT R8, R23, 0x7632, R8 ;  /* 0x0000763217087816 */ /* 0x000fe40000000008 */
[----:B------:R-:W-:Y:S02]  /*1ce20*/  FSEL R0, R0, -INF , P1 ;  /* 0xff80000000007808 */ /* 0x000fe40000800000 */
[----:B------:R-:W-:-:S03]  /*1ce30*/  FSEL R3, R3, -INF , P2 ;  /* 0xff80000003037808 */ /* 0x000fc60001000000 */
[----:B------:R-:W-:Y:S02]  /*1ce40*/  FFMA R6, R0, 0.69314718246459960938, R6 ;  /* 0x3f31721800067823 */ /* 0x000fe40000000006 */
[----:B------:R-:W-:Y:S01]  /*1ce50*/  FFMA R7, R3, 0.69314718246459960938, R7 ;  /* 0x3f31721803077823 */ /* 0x000fe20000000007 */
[----:B--2---:R-:W-:Y:S04]  /*1ce60*/  STG.E.U16 [R10.64], R15 ;  /* 0x0000000f0a007986 */ /* 0x004fe8000c101506 */
[----:B------:R-:W-:Y:S04]  /*1ce70*/  STG.E.U16 [R20.64], R19 ;  /* 0x0000001314007986 */ /* 0x000fe8000c101506 */
[----:B------:R0:W-:Y:S04]  /*1ce80*/  STG.E.U16 [R16.64], R23 ;  /* 0x0000001710007986 */ /* 0x0001e8000c101506 */
[----:B------:R1:W-:Y:S04]  /*1ce90*/  STG.E.U16 [R24.64], R12 ;  /* 0x0000000c18007986 */ /* 0x0003e8000c101506 */
[----:B0-----:R-:W0:Y:S04]  /*1cea0*/  S2R R16, SR_TID.X ;  /* 0x0000000000107919 */ /* 0x001e280000002100 */
[----:B---3--:R1:W-:Y:S04]  /*1ceb0*/  STG.E.U16 [R26.64], R13 ;  /* 0x0000000d1a007986 */ /* 0x0083e8000c101506 */
[----:B-----5:R1:W-:Y:S04]  /*1cec0*/  STG.E.U16 [R4.64], R2 ;  /* 0x0000000204007986 */ /* 0x0203e8000c101506 */
[----:B----4-:R1:W-:Y:S01]  /*1ced0*/  STG.E.U16 [R28.64], R8 ;  /* 0x000000081c007986 */ /* 0x0103e2000c101506 */
[----:B0-----:R-:W-:-:S04]  /*1cee0*/  SHF.L.U32 R9, R16, 0x1, RZ ;  /* 0x0000000110097819 */ /* 0x001fc800000006ff */
[----:B------:R-:W-:Y:S01]  /*1cef0*/  LOP3.LUT R0, R9, 0x3f8, RZ, 0xc0, !PT ;  /* 0x000003f809007812 */ /* 0x000fe200078ec0ff */
[----:B------:R-:W-:Y:S06]  /*1cf00*/  BAR.SYNC.DEFER_BLOCKING 0x0 ;  /* 0x0000000000007b1d */ /* 0x000fec0000010000 */
[----:B------:R1:W-:Y:S04]  /*1cf10*/  STS.64 [R0], R6 ;  /* 0x0000000600007388 */ /* 0x0003e80000000a00 */
[----:B------:R-:W-:Y:S06]  /*1cf20*/  BAR.SYNC.DEFER_BLOCKING 0x0 ;  /* 0x0000000000007b1d */ /* 0x000fec0000010000 */
[----:B------:R-:W-:Y:S05]  /*1cf30*/  @P0 EXIT ;  /* 0x000000000000094d */ /* 0x000fea0003800000 */
[----:B-1----:R-:W0:Y:S04]  /*1cf40*/  S2R R16, SR_TID.X ;  /* 0x0000000000107919 */ /* 0x002e280000002100 */
[----:B------:R-:W1:Y:S01]  /*1cf50*/  S2R R17, SR_CTAID.X ;  /* 0x0000000000117919 */ /* 0x000e620000002500 */
[----:B0-----:R-:W-:-:S02]  /*1cf60*/  IMAD.SHL.U32 R9, R16, 0x4, RZ ;  /* 0x0000000410097824 */ /* 0x001fc400078e00ff */
[----:B------:R-:W-:-:S03]  /*1cf70*/  IMAD.SHL.U32 R20, R16, 0x8, RZ ;  /* 0x0000000810147824 */ /* 0x000fc600078e00ff */
[----:B------:R-:W-:Y:S02]  /*1cf80*/  LOP3.LUT R21, R9, 0x3c0, RZ, 0xc0, !PT ;  /* 0x000003c009157812 */ /* 0x000fe400078ec0ff */
[----:B------:R-:W-:Y:S02]  /*1cf90*/  SHF.R.U32.HI R9, RZ, 0x1, R16 ;  /* 0x00000001ff097819 */ /* 0x000fe40000011610 */
[----:B------:R-:W-:Y:S02]  /*1cfa0*/  LOP3.LUT R20, R20, 0x38, RZ, 0xc0, !PT ;  /* 0x0000003814147812 */ /* 0x000fe400078ec0ff */
[----:B------:R-:W-:Y:S02]  /*1cfb0*/  LOP3.LUT R9, R9, 0x4, RZ, 0xc0, !PT ;  /* 0x0000000409097812 */ /* 0x000fe400078ec0ff */
[----:B-1----:R-:W-:Y:S02]  /*1cfc0*/  PRMT R16, R16, 0x6540, R17 ;  /* 0x0000654010107816 */ /* 0x002fe40000000011 */
[----:B------:R-:W-:-:S02]  /*1cfd0*/  IADD3 R9, R9, R20, R21 ;  /* 0x0000001409097210 */ /* 0x000fc40007ffe015 */
[----:B------:R-:W0:Y:S01]  /*1cfe0*/  S2R R20, SR_CTAID.Y ;  /* 0x0000000000147919 */ /* 0x000e220000002600 */
[C---:B------:R-:W-:Y:S01]  /*1cff0*/  SHF.L.U32 R3, R16.reuse, 0x2, RZ ;  /* 0x0000000210037819 */ /* 0x040fe200000006ff */
[----:B------:R-:W-:Y:S02]  /*1d000*/  IMAD.HI R5, R16, 0x4, RZ ;  /* 0x0000000410057827 */ /* 0x000fe400078e02ff */
[----:B------:R-:W1:Y:S02]  /*1d010*/  LDS R7, [R9] ;  /* 0x0000000009077984 */ /* 0x000e640000000800 */
[----:B0-----:R-:W-:-:S04]  /*1d020*/  IMAD R0, R20, c[0x0][0x1cc], RZ ;  /* 0x0000730014007a24 */ /* 0x001fc800078e02ff */
[C---:B------:R-:W-:Y:S02]  /*1d030*/  IMAD.SHL.U32 R2, R0.reuse, 0x4, RZ ;  /* 0x0000000400027824 */ /* 0x040fe400078e00ff */
[----:B------:R-:W-:-:S03]  /*1d040*/  IMAD.HI R0, R0, 0x4, RZ ;  /* 0x0000000400007827 */ /* 0x000fc600078e02ff */
[----:B------:R-:W-:-:S04]  /*1d050*/  IADD3 R2, P0, P1, R3, c[0x0][0x180], R2 ;  /* 0x0000600003027a10 */ /* 0x000fc8000791e002 */
[----:B------:R-:W-:-:S05]  /*1d060*/  IADD3.X R3, R5, c[0x0][0x184], R0, P0, P1 ;  /* 0x0000610005037a10 */ /* 0x000fca00007e2400 */
[----:B-1----:R-:W-:Y:S01]  /*1d070*/  STG.E [R2.64], R7 ;  /* 0x0000000702007986 */ /* 0x002fe2000c101906 */
[----:B------:R-:W-:Y:S05]  /*1d080*/  EXIT ;  /* 0x000000000000794d */ /* 0x000fea0003800000 */
.L_x_3:
[----:B------:R-:W-:-:S00]  /*1d090*/  BRA `(.L_x_3) ;  /* 0xfffffff000007947 */ /* 0x000fc0000383ffff */
[----:B------:R-:W-:-:S00]  /*1d0a0*/  NOP ;  /* 0x0000000000007918 */ /* 0x000fc00000000000 */
        /* <DEDUP_REMOVED lines=13> */
.L_x_4:


//--------------------- .nv.global.init           --------------------------
	.section	.nv.global.init,"aw",@progbits
.nv.global.init:
	.type		_$_str,@object
	.size		_$_str,(.L_0 - _$_str)
_$_str:
        /*0000*/ 	.byte	0x5f, 0x5f, 0x43, 0x55, 0x44, 0x41, 0x5f, 0x46, 0x54, 0x5a, 0x00
.L_0:


//--------------------- .nv.shared.attn_fwd       --------------------------
	.section	.nv.shared.attn_fwd,"aw",@nobits
	.sectionflags	@""
	.align	16
